	.target	sm_90a

	.elftype	@"ET_EXEC"


//--------------------- .note.nv.tkinfo           --------------------------
	.section	.note.nv.tkinfo,"",@"SHT_NOTE"
	.sectionflags	@"SHF_NOTE_NV_TKINFO"
	.tkinfo
        /*0018*/ 	.word	0x00000002
        /*0030*/ 	.string	""
        /*0030*/ 	.string	"ptxas"
        /*0030*/ 	.string	"Cuda compilation tools, release 13.0, V13.0.88"
        /*0030*/ 	.string	"Build cuda_13.0.r13.0/compiler.36424714_0"
        /*0030*/ 	.string	"-arch sm_90a -m 64 "



//--------------------- .note.nv.cuinfo           --------------------------
	.section	.note.nv.cuinfo,"",@"SHT_NOTE"
	.sectionflags	@"SHF_NOTE_NV_CUINFO"
        /*0018*/ 	.short	0x0002
        /*001a*/ 	.short	0x005a
        /*001c*/ 	.short	0x0082
	.zero		2


//--------------------- .nv.info                  --------------------------
	.section	.nv.info,"",@"SHT_CUDA_INFO"
	.align	4


	//----- nvinfo : EIATTR_REGCOUNT
	.align		4
        /*0000*/ 	.byte	0x04, 0x2f
        /*0002*/ 	.short	(.L_16 - .L_15)
	.align		4
.L_15:
        /*0004*/ 	.word	index@(_ZN7cutlass13device_kernelINS_4gemm6kernel13GemmUniversalIN4cute5tupleIJiiiiEEENS1_10collective13CollectiveMmaINS1_37MainloopSm90TmaGmmaWarpSpecializedFP8ILi12ENS5_IJNS4_1CILi1EEESB_SB_EEENS1_35KernelTmaWarpSpecializedCooperativeEEENS5_IJNSA_ILi128EEESF_NSA_ILi64EEEEEENS_12float_e4m3_tENS5_IJlSB_lEEESI_SJ_NS4_8TiledMMAINS4_8MMA_AtomIJNS4_4SM904GMMA31MMA_64x128x32_F32E4M3E4M3_SS_TNILNSN_7ScaleInE1ELSP_1EEEEEENS4_6LayoutINS5_IJNSA_ILi2EEESB_SB_EEENS5_IJSB_NSA_ILi0EEESV_EEEEENS5_IJNS4_10UnderscoreESY_SY_EEEEENS4_13SM90_TMA_LOADENS4_14ComposedLayoutINS4_7SwizzleILi2ELi4ELi3EEENS4_18smem_ptr_flag_bitsILi8EEENSS_INS5_IJNSA_ILi8EEESG_EEENS5_IJSG_SB_EEEEEEEvNS4_8identityES11_S1B_vS1C_EENS_8epilogue10collective18CollectiveEpilogueINS1E_22Sm90TmaWarpSpecializedILi4ELi2ELi16ELb0ELb0EEEJSH_NS5_IJSF_NSA_ILi32EEEEEESI_SJ_SI_SJ_NS1E_6fusion15FusionCallbacksIS1I_NS1L_13LinCombEltActINS1E_6thread4SiLuESI_fSI_fLNS_15FloatRoundStyleE2EEESH_S1K_JEEES11_NS12_INS13_ILi1ELi4ELi3EEES16_NSS_INS5_IJS17_S1J_EEENS5_IJS1J_SB_EEEEEEENS4_39AutoVectorizingCopyWithAssumedAlignmentILi128EEENS4_14SM90_TMA_STOREES1X_S1Z_NS4_9Copy_AtomIJNS4_17SM90_U32x4_STSM_NENS_6half_tEEEEvEEEvvEEEEvNT_6ParamsE)
        /*0008*/ 	.word	0x000000a8


	//----- nvinfo : EIATTR_FRAME_SIZE
	.align		4
.L_16:
        /*000c*/ 	.byte	0x04, 0x11
        /*000e*/ 	.short	(.L_18 - .L_17)
	.align		4
.L_17:
        /*0010*/ 	.word	index@($__internal_0_$__cuda_sm20_rcp_rn_f32_slowpath)
        /*0014*/ 	.word	0x00000000


	//----- nvinfo : EIATTR_FRAME_SIZE
	.align		4
.L_18:
        /*0018*/ 	.byte	0x04, 0x11
        /*001a*/ 	.short	(.L_20 - .L_19)
	.align		4
.L_19:
        /*001c*/ 	.word	index@(_ZN7cutlass13device_kernelINS_4gemm6kernel13GemmUniversalIN4cute5tupleIJiiiiEEENS1_10collective13CollectiveMmaINS1_37MainloopSm90TmaGmmaWarpSpecializedFP8ILi12ENS5_IJNS4_1CILi1EEESB_SB_EEENS1_35KernelTmaWarpSpecializedCooperativeEEENS5_IJNSA_ILi128EEESF_NSA_ILi64EEEEEENS_12float_e4m3_tENS5_IJlSB_lEEESI_SJ_NS4_8TiledMMAINS4_8MMA_AtomIJNS4_4SM904GMMA31MMA_64x128x32_F32E4M3E4M3_SS_TNILNSN_7ScaleInE1ELSP_1EEEEEENS4_6LayoutINS5_IJNSA_ILi2EEESB_SB_EEENS5_IJSB_NSA_ILi0EEESV_EEEEENS5_IJNS4_10UnderscoreESY_SY_EEEEENS4_13SM90_TMA_LOADENS4_14ComposedLayoutINS4_7SwizzleILi2ELi4ELi3EEENS4_18smem_ptr_flag_bitsILi8EEENSS_INS5_IJNSA_ILi8EEESG_EEENS5_IJSG_SB_EEEEEEEvNS4_8identityES11_S1B_vS1C_EENS_8epilogue10collective18CollectiveEpilogueINS1E_22Sm90TmaWarpSpecializedILi4ELi2ELi16ELb0ELb0EEEJSH_NS5_IJSF_NSA_ILi32EEEEEESI_SJ_SI_SJ_NS1E_6fusion15FusionCallbacksIS1I_NS1L_13LinCombEltActINS1E_6thread4SiLuESI_fSI_fLNS_15FloatRoundStyleE2EEESH_S1K_JEEES11_NS12_INS13_ILi1ELi4ELi3EEES16_NSS_INS5_IJS17_S1J_EEENS5_IJS1J_SB_EEEEEEENS4_39AutoVectorizingCopyWithAssumedAlignmentILi128EEENS4_14SM90_TMA_STOREES1X_S1Z_NS4_9Copy_AtomIJNS4_17SM90_U32x4_STSM_NENS_6half_tEEEEvEEEvvEEEEvNT_6ParamsE)
        /*0020*/ 	.word	0x00000000


	//----- nvinfo : EIATTR_MIN_STACK_SIZE
	.align		4
.L_20:
        /*0024*/ 	.byte	0x04, 0x12
        /*0026*/ 	.short	(.L_22 - .L_21)
	.align		4
.L_21:
        /*0028*/ 	.word	index@(_ZN7cutlass13device_kernelINS_4gemm6kernel13GemmUniversalIN4cute5tupleIJiiiiEEENS1_10collective13CollectiveMmaINS1_37MainloopSm90TmaGmmaWarpSpecializedFP8ILi12ENS5_IJNS4_1CILi1EEESB_SB_EEENS1_35KernelTmaWarpSpecializedCooperativeEEENS5_IJNSA_ILi128EEESF_NSA_ILi64EEEEEENS_12float_e4m3_tENS5_IJlSB_lEEESI_SJ_NS4_8TiledMMAINS4_8MMA_AtomIJNS4_4SM904GMMA31MMA_64x128x32_F32E4M3E4M3_SS_TNILNSN_7ScaleInE1ELSP_1EEEEEENS4_6LayoutINS5_IJNSA_ILi2EEESB_SB_EEENS5_IJSB_NSA_ILi0EEESV_EEEEENS5_IJNS4_10UnderscoreESY_SY_EEEEENS4_13SM90_TMA_LOADENS4_14ComposedLayoutINS4_7SwizzleILi2ELi4ELi3EEENS4_18smem_ptr_flag_bitsILi8EEENSS_INS5_IJNSA_ILi8EEESG_EEENS5_IJSG_SB_EEEEEEEvNS4_8identityES11_S1B_vS1C_EENS_8epilogue10collective18CollectiveEpilogueINS1E_22Sm90TmaWarpSpecializedILi4ELi2ELi16ELb0ELb0EEEJSH_NS5_IJSF_NSA_ILi32EEEEEESI_SJ_SI_SJ_NS1E_6fusion15FusionCallbacksIS1I_NS1L_13LinCombEltActINS1E_6thread4SiLuESI_fSI_fLNS_15FloatRoundStyleE2EEESH_S1K_JEEES11_NS12_INS13_ILi1ELi4ELi3EEES16_NSS_INS5_IJS17_S1J_EEENS5_IJS1J_SB_EEEEEEENS4_39AutoVectorizingCopyWithAssumedAlignmentILi128EEENS4_14SM90_TMA_STOREES1X_S1Z_NS4_9Copy_AtomIJNS4_17SM90_U32x4_STSM_NENS_6half_tEEEEvEEEvvEEEEvNT_6ParamsE)
        /*002c*/ 	.word	0x00000000
.L_22:


//--------------------- .nv.compat                --------------------------
	.section	.nv.compat,"",@"SHT_CUDA_COMPAT_INFO"
	.align	4
        /*0000*/ 	.byte	0x02, 0x09, 0x01, 0x00, 0x02, 0x02, 0x04, 0x00, 0x02, 0x05, 0x05, 0x00, 0x03, 0x07, 0x01, 0x01
        /*0010*/ 	.byte	0x02, 0x03, 0x01, 0x00, 0x02, 0x06, 0x01, 0x00, 0x04, 0x0b, 0x08, 0x00, 0x00, 0x00, 0x00, 0x00
        /*0020*/ 	.byte	0x00, 0x00, 0x00, 0x00


//--------------------- .nv.info._ZN7cutlass13device_kernelINS_4gemm6kernel13GemmUniversalIN4cute5tupleIJiiiiEEENS1_10collective13CollectiveMmaINS1_37MainloopSm90TmaGmmaWarpSpecializedFP8ILi12ENS5_IJNS4_1CILi1EEESB_SB_EEENS1_35KernelTmaWarpSpecializedCooperativeEEENS5_IJNSA_ILi128EEESF_NSA_ILi64EEEEEENS_12float_e4m3_tENS5_IJlSB_lEEESI_SJ_NS4_8TiledMMAINS4_8MMA_AtomIJNS4_4SM904GMMA31MMA_64x128x32_F32E4M3E4M3_SS_TNILNSN_7ScaleInE1ELSP_1EEEEEENS4_6LayoutINS5_IJNSA_ILi2EEESB_SB_EEENS5_IJSB_NSA_ILi0EEESV_EEEEENS5_IJNS4_10UnderscoreESY_SY_EEEEENS4_13SM90_TMA_LOADENS4_14ComposedLayoutINS4_7SwizzleILi2ELi4ELi3EEENS4_18smem_ptr_flag_bitsILi8EEENSS_INS5_IJNSA_ILi8EEESG_EEENS5_IJSG_SB_EEEEEEEvNS4_8identityES11_S1B_vS1C_EENS_8epilogue10collective18CollectiveEpilogueINS1E_22Sm90TmaWarpSpecializedILi4ELi2ELi16ELb0ELb0EEEJSH_NS5_IJSF_NSA_ILi32EEEEEESI_SJ_SI_SJ_NS1E_6fusion15FusionCallbacksIS1I_NS1L_13LinCombEltActINS1E_6thread4SiLuESI_fSI_fLNS_15FloatRoundStyleE2EEESH_S1K_JEEES11_NS12_INS13_ILi1ELi4ELi3EEES16_NSS_INS5_IJS17_S1J_EEENS5_IJS1J_SB_EEEEEEENS4_39AutoVectorizingCopyWithAssumedAlignmentILi128EEENS4_14SM90_TMA_STOREES1X_S1Z_NS4_9Copy_AtomIJNS4_17SM90_U32x4_STSM_NENS_6half_tEEEEvEEEvvEEEEvNT_6ParamsE --------------------------
	.section	.nv.info._ZN7cutlass13device_kernelINS_4gemm6kernel13GemmUniversalIN4cute5tupleIJiiiiEEENS1_10collective13CollectiveMmaINS1_37MainloopSm90TmaGmmaWarpSpecializedFP8ILi12ENS5_IJNS4_1CILi1EEESB_SB_EEENS1_35KernelTmaWarpSpecializedCooperativeEEENS5_IJNSA_ILi128EEESF_NSA_ILi64EEEEEENS_12float_e4m3_tENS5_IJlSB_lEEESI_SJ_NS4_8TiledMMAINS4_8MMA_AtomIJNS4_4SM904GMMA31MMA_64x128x32_F32E4M3E4M3_SS_TNILNSN_7ScaleInE1ELSP_1EEEEEENS4_6LayoutINS5_IJNSA_ILi2EEESB_SB_EEENS5_IJSB_NSA_ILi0EEESV_EEEEENS5_IJNS4_10UnderscoreESY_SY_EEEEENS4_13SM90_TMA_LOADENS4_14ComposedLayoutINS4_7SwizzleILi2ELi4ELi3EEENS4_18smem_ptr_flag_bitsILi8EEENSS_INS5_IJNSA_ILi8EEESG_EEENS5_IJSG_SB_EEEEEEEvNS4_8identityES11_S1B_vS1C_EENS_8epilogue10collective18CollectiveEpilogueINS1E_22Sm90TmaWarpSpecializedILi4ELi2ELi16ELb0ELb0EEEJSH_NS5_IJSF_NSA_ILi32EEEEEESI_SJ_SI_SJ_NS1E_6fusion15FusionCallbacksIS1I_NS1L_13LinCombEltActINS1E_6thread4SiLuESI_fSI_fLNS_15FloatRoundStyleE2EEESH_S1K_JEEES11_NS12_INS13_ILi1ELi4ELi3EEES16_NSS_INS5_IJS17_S1J_EEENS5_IJS1J_SB_EEEEEEENS4_39AutoVectorizingCopyWithAssumedAlignmentILi128EEENS4_14SM90_TMA_STOREES1X_S1Z_NS4_9Copy_AtomIJNS4_17SM90_U32x4_STSM_NENS_6half_tEEEEvEEEvvEEEEvNT_6ParamsE,"",@"SHT_CUDA_INFO"
	.sectionflags	@""
	.align	4


	//----- nvinfo : EIATTR_CUDA_API_VERSION
	.align		4
        /*0000*/ 	.byte	0x04, 0x37
        /*0002*/ 	.short	(.L_24 - .L_23)
.L_23:
        /*0004*/ 	.word	0x00000082


	//----- nvinfo : EIATTR_KPARAM_INFO
	.align		4
.L_24:
        /*0008*/ 	.byte	0x04, 0x17
        /*000a*/ 	.short	(.L_26 - .L_25)
.L_25:
        /*000c*/ 	.word	0x00000000
        /*0010*/ 	.short	0x0000
        /*0012*/ 	.short	0x0070
        /*0014*/ 	.byte	0x00, 0xf0, 0x01, 0x1c


	//----- nvinfo : EIATTR_SPARSE_MMA_MASK
	.align		4
.L_26:
        /*0018*/ 	.byte	0x03, 0x50
        /*001a*/ 	.short	0x0000


	//----- nvinfo : EIATTR_MAXREG_COUNT
	.align		4
        /*001c*/ 	.byte	0x03, 0x1b
        /*001e*/ 	.short	0x00a8


	//----- nvinfo : EIATTR_NUM_BARRIERS
	.align		4
        /*0020*/ 	.byte	0x02, 0x4c
        /*0022*/ 	.byte	0x02
	.zero		1


	//----- nvinfo : EIATTR_EXTERNS
	.align		4
        /*0024*/ 	.byte	0x04, 0x0f
        /*0026*/ 	.short	(.L_28 - .L_27)


	//   ....[0]....
	.align		4
.L_27:
        /*0028*/ 	.word	index@(__assertfail)


	//----- nvinfo : EIATTR_MERCURY_ISA_VERSION
	.align		4
.L_28:
        /*002c*/ 	.byte	0x03, 0x5f
        /*002e*/ 	.short	0x0101


	//----- nvinfo : EIATTR_INT_WARP_WIDE_INSTR_OFFSETS
	.align		4
        /*0030*/ 	.byte	0x04, 0x31
        /*0032*/ 	.short	(.L_30 - .L_29)


	//   ....[0]....
.L_29:
        /*0034*/ 	.word	0x000009e0


	//   ....[1]....
        /*0038*/ 	.word	0x000009f0


	//   ....[2]....
        /*003c*/ 	.word	0x00000a70


	//----- nvinfo : EIATTR_COOP_GROUP_MASK_REGIDS
	.align		4
.L_30:
        /*0040*/ 	.byte	0x04, 0x29
        /*0042*/ 	.short	(.L_32 - .L_31)


	//   ....[0]....
.L_31:
        /*0044*/ 	.word	0xffffffff


	//   ....[1]....
        /*0048*/ 	.word	0xffffffff


	//   ....[2]....
        /*004c*/ 	.word	0xffffffff


	//   ....[3]....
        /*0050*/ 	.word	0xffffffff


	//   ....[4]....
        /*0054*/ 	.word	0xffffffff


	//   ....[5]....
        /*0058*/ 	.word	0xffffffff


	//----- nvinfo : EIATTR_COOP_GROUP_INSTR_OFFSETS
	.align		4
.L_32:
        /*005c*/ 	.byte	0x04, 0x28
        /*005e*/ 	.short	(.L_34 - .L_33)


	//   ....[0]....
.L_33:
        /*0060*/ 	.word	0x00000070


	//   ....[1]....
        /*0064*/ 	.word	0x00000080


	//   ....[2]....
        /*0068*/ 	.word	0x00000440


	//   ....[3]....
        /*006c*/ 	.word	0x00000700


	//   ....[4]....
        /*0070*/ 	.word	0x000008b0


	//   ....[5]....
        /*0074*/ 	.word	0x00001580


	//----- nvinfo : EIATTR_REG_RECONFIG
	.align		4
.L_34:
        /*0078*/ 	.byte	0x01, 0x54
	.zero		2


	//----- nvinfo : EIATTR_SYSCALL_OFFSETS
	.align		4
        /*007c*/ 	.byte	0x04, 0x46
        /*007e*/ 	.short	(.L_36 - .L_35)


	//   ....[0]....
.L_35:
        /*0080*/ 	.word	0x00003310


	//   ....[1]....
        /*0084*/ 	.word	0x00003450


	//----- nvinfo : EIATTR_MBARRIER_INSTR_OFFSETS
	.align		4
.L_36:
        /*0088*/ 	.byte	0x04, 0x39
        /*008a*/ 	.short	(.L_38 - .L_37)


	//   ....[0]....
.L_37:
        /*008c*/ 	.word	0x00000560
        /*0090*/ 	.word	0x000000ff
        /*0094*/ 	.word	0x00000000
        /*0098*/ 	.short	0x0100
        /*009a*/ 	.byte	0x08
	.zero		1


	//   ....[1]....
        /*009c*/ 	.word	0x00000570
        /*00a0*/ 	.word	0x000000ff
        /*00a4*/ 	.word	0x00000060
        /*00a8*/ 	.short	0x0100
        /*00aa*/ 	.byte	0x08
	.zero		1


	//   ....[2]....
        /*00ac*/ 	.word	0x00000580
        /*00b0*/ 	.word	0x000000ff
        /*00b4*/ 	.word	0x00000008
        /*00b8*/ 	.short	0x0100
        /*00ba*/ 	.byte	0x08
	.zero		1


	//   ....[3]....
        /*00bc*/ 	.word	0x00000590
        /*00c0*/ 	.word	0x000000ff
        /*00c4*/ 	.word	0x00000068
        /*00c8*/ 	.short	0x0100
        /*00ca*/ 	.byte	0x08
	.zero		1


	//   ....[4]....
        /*00cc*/ 	.word	0x000005a0
        /*00d0*/ 	.word	0x000000ff
        /*00d4*/ 	.word	0x00000010
        /*00d8*/ 	.short	0x0100
        /*00da*/ 	.byte	0x08
	.zero		1


	//   ....[5]....
        /*00dc*/ 	.word	0x000005b0
        /*00e0*/ 	.word	0x000000ff
        /*00e4*/ 	.word	0x00000070
        /*00e8*/ 	.short	0x0100
        /*00ea*/ 	.byte	0x08
	.zero		1


	//   ....[6]....
        /*00ec*/ 	.word	0x000005c0
        /*00f0*/ 	.word	0x000000ff
        /*00f4*/ 	.word	0x00000018
        /*00f8*/ 	.short	0x0100
        /*00fa*/ 	.byte	0x08
	.zero		1


	//   ....[7]....
        /*00fc*/ 	.word	0x000005d0
        /*0100*/ 	.word	0x000000ff
        /*0104*/ 	.word	0x00000078
        /*0108*/ 	.short	0x0100
        /*010a*/ 	.byte	0x08
	.zero		1


	//   ....[8]....
        /*010c*/ 	.word	0x000005e0
        /*0110*/ 	.word	0x000000ff
        /*0114*/ 	.word	0x00000020
        /*0118*/ 	.short	0x0100
        /*011a*/ 	.byte	0x08
	.zero		1


	//   ....[9]....
        /*011c*/ 	.word	0x000005f0
        /*0120*/ 	.word	0x000000ff
        /*0124*/ 	.word	0x00000080
        /*0128*/ 	.short	0x0100
        /*012a*/ 	.byte	0x08
	.zero		1


	//   ....[10]....
        /*012c*/ 	.word	0x00000600
        /*0130*/ 	.word	0x000000ff
        /*0134*/ 	.word	0x00000028
        /*0138*/ 	.short	0x0100
        /*013a*/ 	.byte	0x08
	.zero		1


	//   ....[11]....
        /*013c*/ 	.word	0x00000610
        /*0140*/ 	.word	0x000000ff
        /*0144*/ 	.word	0x00000088
        /*0148*/ 	.short	0x0100
        /*014a*/ 	.byte	0x08
	.zero		1


	//   ....[12]....
        /*014c*/ 	.word	0x00000620
        /*0150*/ 	.word	0x000000ff
        /*0154*/ 	.word	0x00000030
        /*0158*/ 	.short	0x0100
        /*015a*/ 	.byte	0x08
	.zero		1


	//   ....[13]....
        /*015c*/ 	.word	0x00000630
        /*0160*/ 	.word	0x000000ff
        /*0164*/ 	.word	0x00000090
        /*0168*/ 	.short	0x0100
        /*016a*/ 	.byte	0x08
	.zero		1


	//   ....[14]....
        /*016c*/ 	.word	0x00000640
        /*0170*/ 	.word	0x000000ff
        /*0174*/ 	.word	0x00000038
        /*0178*/ 	.short	0x0100
        /*017a*/ 	.byte	0x08
	.zero		1


	//   ....[15]....
        /*017c*/ 	.word	0x00000650
        /*0180*/ 	.word	0x000000ff
        /*0184*/ 	.word	0x00000098
        /*0188*/ 	.short	0x0100
        /*018a*/ 	.byte	0x08
	.zero		1


	//   ....[16]....
        /*018c*/ 	.word	0x00000660
        /*0190*/ 	.word	0x000000ff
        /*0194*/ 	.word	0x00000040
        /*0198*/ 	.short	0x0100
        /*019a*/ 	.byte	0x08
	.zero		1


	//   ....[17]....
        /*019c*/ 	.word	0x00000670
        /*01a0*/ 	.word	0x000000ff
        /*01a4*/ 	.word	0x000000a0
        /*01a8*/ 	.short	0x0100
        /*01aa*/ 	.byte	0x08
	.zero		1


	//   ....[18]....
        /*01ac*/ 	.word	0x00000680
        /*01b0*/ 	.word	0x000000ff
        /*01b4*/ 	.word	0x00000048
        /*01b8*/ 	.short	0x0100
        /*01ba*/ 	.byte	0x08
	.zero		1


	//   ....[19]....
        /*01bc*/ 	.word	0x00000690
        /*01c0*/ 	.word	0x000000ff
        /*01c4*/ 	.word	0x000000a8
        /*01c8*/ 	.short	0x0100
        /*01ca*/ 	.byte	0x08
	.zero		1


	//   ....[20]....
        /*01cc*/ 	.word	0x000006a0
        /*01d0*/ 	.word	0x000000ff
        /*01d4*/ 	.word	0x00000050
        /*01d8*/ 	.short	0x0100
        /*01da*/ 	.byte	0x08
	.zero		1


	//   ....[21]....
        /*01dc*/ 	.word	0x000006b0
        /*01e0*/ 	.word	0x000000ff
        /*01e4*/ 	.word	0x000000b0
        /*01e8*/ 	.short	0x0100
        /*01ea*/ 	.byte	0x08
	.zero		1


	//   ....[22]....
        /*01ec*/ 	.word	0x000006c0
        /*01f0*/ 	.word	0x000000ff
        /*01f4*/ 	.word	0x00000058
        /*01f8*/ 	.short	0x0100
        /*01fa*/ 	.byte	0x08
	.zero		1


	//   ....[23]....
        /*01fc*/ 	.word	0x000006d0
        /*0200*/ 	.word	0x000000ff
        /*0204*/ 	.word	0x000000b8
        /*0208*/ 	.short	0x0100
        /*020a*/ 	.byte	0x08
	.zero		1


	//   ....[24]....
        /*020c*/ 	.word	0x00000820
        /*0210*/ 	.word	0x000000ff
        /*0214*/ 	.word	0x000000c0
        /*0218*/ 	.short	0x0100
        /*021a*/ 	.byte	0x08
	.zero		1


	//   ....[25]....
        /*021c*/ 	.word	0x00000830
        /*0220*/ 	.word	0x000000ff
        /*0224*/ 	.word	0x000000e0
        /*0228*/ 	.short	0x0100
        /*022a*/ 	.byte	0x08
	.zero		1


	//   ....[26]....
        /*022c*/ 	.word	0x00000840
        /*0230*/ 	.word	0x000000ff
        /*0234*/ 	.word	0x000000c8
        /*0238*/ 	.short	0x0100
        /*023a*/ 	.byte	0x08
	.zero		1


	//   ....[27]....
        /*023c*/ 	.word	0x00000850
        /*0240*/ 	.word	0x000000ff
        /*0244*/ 	.word	0x000000e8
        /*0248*/ 	.short	0x0100
        /*024a*/ 	.byte	0x08
	.zero		1


	//   ....[28]....
        /*024c*/ 	.word	0x00000860
        /*0250*/ 	.word	0x000000ff
        /*0254*/ 	.word	0x000000d0
        /*0258*/ 	.short	0x0100
        /*025a*/ 	.byte	0x08
	.zero		1


	//   ....[29]....
        /*025c*/ 	.word	0x00000870
        /*0260*/ 	.word	0x000000ff
        /*0264*/ 	.word	0x000000f0
        /*0268*/ 	.short	0x0100
        /*026a*/ 	.byte	0x08
	.zero		1


	//   ....[30]....
        /*026c*/ 	.word	0x00000880
        /*0270*/ 	.word	0x000000ff
        /*0274*/ 	.word	0x000000d8
        /*0278*/ 	.short	0x0100
        /*027a*/ 	.byte	0x08
	.zero		1


	//   ....[31]....
        /*027c*/ 	.word	0x00000890
        /*0280*/ 	.word	0x000000ff
        /*0284*/ 	.word	0x000000f8
        /*0288*/ 	.short	0x0100
        /*028a*/ 	.byte	0x08
	.zero		1


	//   ....[32]....
        /*028c*/ 	.word	0x00000b00
        /*0290*/ 	.word	0x000000ff
        /*0294*/ 	.word	0x00000100
        /*0298*/ 	.short	0x0100
        /*029a*/ 	.byte	0x08
	.zero		1


	//   ....[33]....
        /*029c*/ 	.word	0x00000b70
        /*02a0*/ 	.word	0x000000ff
        /*02a4*/ 	.word	0x00000108
        /*02a8*/ 	.short	0x0100
        /*02aa*/ 	.byte	0x08
	.zero		1


	//   ....[34]....
        /*02ac*/ 	.word	0x00001ac0
        /*02b0*/ 	.word	0x000000ff
        /*02b4*/ 	.word	0x00000000
        /*02b8*/ 	.short	0x010a
        /*02ba*/ 	.byte	0x05
	.zero		1


	//   ....[35]....
        /*02bc*/ 	.word	0x00001b00
        /*02c0*/ 	.word	0x000000ff
        /*02c4*/ 	.word	0x00000000
        /*02c8*/ 	.short	0x010a
        /*02ca*/ 	.byte	0x05
	.zero		1


	//   ....[36]....
        /*02cc*/ 	.word	0x00002430
        /*02d0*/ 	.word	0x000000ff
        /*02d4*/ 	.word	0x00000000
        /*02d8*/ 	.short	0x010a
        /*02da*/ 	.byte	0x08
	.zero		1


	//   ....[37]....
        /*02dc*/ 	.word	0x00002470
        /*02e0*/ 	.word	0x000000ff
        /*02e4*/ 	.word	0x00000000
        /*02e8*/ 	.short	0x010a
        /*02ea*/ 	.byte	0x08
	.zero		1


	//   ....[38]....
        /*02ec*/ 	.word	0x00002ab0
        /*02f0*/ 	.word	0x000000ff
        /*02f4*/ 	.word	0x00000000
        /*02f8*/ 	.short	0x0101
        /*02fa*/ 	.byte	0x07
	.zero		1


	//   ....[39]....
        /*02fc*/ 	.word	0x000030e0
        /*0300*/ 	.word	0x000000ff
        /*0304*/ 	.word	0x00000000
        /*0308*/ 	.short	0x0101
        /*030a*/ 	.byte	0x05
	.zero		1


	//   ....[40]....
        /*030c*/ 	.word	0x000038d0
        /*0310*/ 	.word	0x0000000d
        /*0314*/ 	.word	0x000000c0
        /*0318*/ 	.short	0x010a
        /*031a*/ 	.byte	0x3f
	.zero		1


	//   ....[41]....
        /*031c*/ 	.word	0x00003bf0
        /*0320*/ 	.word	0x00000000
        /*0324*/ 	.word	0x00000000
        /*0328*/ 	.short	0x0101
        /*032a*/ 	.byte	0x3f
	.zero		1


	//   ....[42]....
        /*032c*/ 	.word	0x00005b80
        /*0330*/ 	.word	0x0000000e
        /*0334*/ 	.word	0x000000c0
        /*0338*/ 	.short	0x010a
        /*033a*/ 	.byte	0x3f
	.zero		1


	//   ....[43]....
        /*033c*/ 	.word	0x00005dc0
        /*0340*/ 	.word	0x00000000
        /*0344*/ 	.word	0x00000000
        /*0348*/ 	.short	0x0101
        /*034a*/ 	.byte	0x3f
	.zero		1


	//   ....[44]....
        /*034c*/ 	.word	0x00007c60
        /*0350*/ 	.word	0x0000000d
        /*0354*/ 	.word	0x000000c0
        /*0358*/ 	.short	0x010a
        /*035a*/ 	.byte	0x3f
	.zero		1


	//   ....[45]....
        /*035c*/ 	.word	0x00007ea0
        /*0360*/ 	.word	0x00000000
        /*0364*/ 	.word	0x00000000
        /*0368*/ 	.short	0x0101
        /*036a*/ 	.byte	0x3f
	.zero		1


	//   ....[46]....
        /*036c*/ 	.word	0x00009d40
        /*0370*/ 	.word	0x00000003
        /*0374*/ 	.word	0x000000c0
        /*0378*/ 	.short	0x010a
        /*037a*/ 	.byte	0x3f
	.zero		1


	//   ....[47]....
        /*037c*/ 	.word	0x00009f90
        /*0380*/ 	.word	0x00000000
        /*0384*/ 	.word	0x00000000
        /*0388*/ 	.short	0x0101
        /*038a*/ 	.byte	0x3f
	.zero		1


	//   ....[48]....
        /*038c*/ 	.word	0x0000cb20
        /*0390*/ 	.word	0x000000ff
        /*0394*/ 	.word	0x00000108
        /*0398*/ 	.short	0x010a
        /*039a*/ 	.byte	0x04
	.zero		1


	//   ....[49]....
        /*039c*/ 	.word	0x0000cf30
        /*03a0*/ 	.word	0x000000ff
        /*03a4*/ 	.word	0x000000e0
        /*03a8*/ 	.short	0x010a
        /*03aa*/ 	.byte	0x05
	.zero		1


	//   ....[50]....
        /*03ac*/ 	.word	0x0000d020
        /*03b0*/ 	.word	0x000000ff
        /*03b4*/ 	.word	0x000000c0
        /*03b8*/ 	.short	0x010b
        /*03ba*/ 	.byte	0x05
	.zero		1


	//   ....[51]....
        /*03bc*/ 	.word	0x0000d080
        /*03c0*/ 	.word	0x000000ff
        /*03c4*/ 	.word	0x00000000
        /*03c8*/ 	.short	0x0101
        /*03ca*/ 	.byte	0x04
	.zero		1


	//   ....[52]....
        /*03cc*/ 	.word	0x0000d0b0
        /*03d0*/ 	.word	0x000000ff
        /*03d4*/ 	.word	0x000000e8
        /*03d8*/ 	.short	0x010a
        /*03da*/ 	.byte	0x05
	.zero		1


	//   ....[53]....
        /*03dc*/ 	.word	0x0000d1c0
        /*03e0*/ 	.word	0x000000ff
        /*03e4*/ 	.word	0x000000c8
        /*03e8*/ 	.short	0x010b
        /*03ea*/ 	.byte	0x05
	.zero		1


	//   ....[54]....
        /*03ec*/ 	.word	0x0000d220
        /*03f0*/ 	.word	0x000000ff
        /*03f4*/ 	.word	0x00000000
        /*03f8*/ 	.short	0x0101
        /*03fa*/ 	.byte	0x04
	.zero		1


	//   ....[55]....
        /*03fc*/ 	.word	0x0000d250
        /*0400*/ 	.word	0x000000ff
        /*0404*/ 	.word	0x000000f0
        /*0408*/ 	.short	0x010a
        /*040a*/ 	.byte	0x05
	.zero		1


	//   ....[56]....
        /*040c*/ 	.word	0x0000d360
        /*0410*/ 	.word	0x000000ff
        /*0414*/ 	.word	0x000000d0
        /*0418*/ 	.short	0x010b
        /*041a*/ 	.byte	0x05
	.zero		1


	//   ....[57]....
        /*041c*/ 	.word	0x0000d3c0
        /*0420*/ 	.word	0x000000ff
        /*0424*/ 	.word	0x00000000
        /*0428*/ 	.short	0x0101
        /*042a*/ 	.byte	0x04
	.zero		1


	//   ....[58]....
        /*042c*/ 	.word	0x0000d3f0
        /*0430*/ 	.word	0x000000ff
        /*0434*/ 	.word	0x000000f8
        /*0438*/ 	.short	0x010a
        /*043a*/ 	.byte	0x05
	.zero		1


	//   ....[59]....
        /*043c*/ 	.word	0x0000d500
        /*0440*/ 	.word	0x000000ff
        /*0444*/ 	.word	0x000000d8
        /*0448*/ 	.short	0x010b
        /*044a*/ 	.byte	0x05
	.zero		1


	//   ....[60]....
        /*044c*/ 	.word	0x0000d5e0
        /*0450*/ 	.word	0x000000ff
        /*0454*/ 	.word	0x00000000
        /*0458*/ 	.short	0x0101
        /*045a*/ 	.byte	0x04
	.zero		1


	//   ....[61]....
        /*045c*/ 	.word	0x0000dc40
        /*0460*/ 	.word	0x00000003
        /*0464*/ 	.word	0x000000e0
        /*0468*/ 	.short	0x010a
        /*046a*/ 	.byte	0x3f
	.zero		1


	//   ....[62]....
        /*046c*/ 	.word	0x0000dc80
        /*0470*/ 	.word	0x00000003
        /*0474*/ 	.word	0x000000e8
        /*0478*/ 	.short	0x010a
        /*047a*/ 	.byte	0x3f
	.zero		1


	//   ....[63]....
        /*047c*/ 	.word	0x0000dcc0
        /*0480*/ 	.word	0x00000003
        /*0484*/ 	.word	0x000000f0
        /*0488*/ 	.short	0x010a
        /*048a*/ 	.byte	0x3f
	.zero		1


	//   ....[64]....
        /*048c*/ 	.word	0x0000dd10
        /*0490*/ 	.word	0x00000003
        /*0494*/ 	.word	0x000000f8
        /*0498*/ 	.short	0x010a
        /*049a*/ 	.byte	0x3f
	.zero		1


	//   ....[65]....
        /*049c*/ 	.word	0x0000e050
        /*04a0*/ 	.word	0x00000015
        /*04a4*/ 	.word	0x00000060
        /*04a8*/ 	.short	0x010a
        /*04aa*/ 	.byte	0x3f
	.zero		1


	//   ....[66]....
        /*04ac*/ 	.word	0x0000e3a0
        /*04b0*/ 	.word	0x00000006
        /*04b4*/ 	.word	0x00000108
        /*04b8*/ 	.short	0x0101
        /*04ba*/ 	.byte	0x3f
	.zero		1


	//   ....[67]....
        /*04bc*/ 	.word	0x0000eaf0
        /*04c0*/ 	.word	0x00000007
        /*04c4*/ 	.word	0x00000000
        /*04c8*/ 	.short	0x010a
        /*04ca*/ 	.byte	0x3f
	.zero		1


	//   ....[68]....
        /*04cc*/ 	.word	0x0000eb70
        /*04d0*/ 	.word	0x00000009
        /*04d4*/ 	.word	0x00000000
        /*04d8*/ 	.short	0x010a
        /*04da*/ 	.byte	0x3f
	.zero		1


	//   ....[69]....
        /*04dc*/ 	.word	0x0000ec00
        /*04e0*/ 	.word	0x00000006
        /*04e4*/ 	.word	0x00000000
        /*04e8*/ 	.short	0x010a
        /*04ea*/ 	.byte	0x3f
	.zero		1


	//   ....[70]....
        /*04ec*/ 	.word	0x0000ec90
        /*04f0*/ 	.word	0x00000009
        /*04f4*/ 	.word	0x00000000
        /*04f8*/ 	.short	0x010a
        /*04fa*/ 	.byte	0x3f
	.zero		1


	//   ....[71]....
        /*04fc*/ 	.word	0x0000ed20
        /*0500*/ 	.word	0x00000006
        /*0504*/ 	.word	0x00000000
        /*0508*/ 	.short	0x010a
        /*050a*/ 	.byte	0x3f
	.zero		1


	//   ....[72]....
        /*050c*/ 	.word	0x0000edb0
        /*0510*/ 	.word	0x00000009
        /*0514*/ 	.word	0x00000000
        /*0518*/ 	.short	0x010a
        /*051a*/ 	.byte	0x3f
	.zero		1


	//   ....[73]....
        /*051c*/ 	.word	0x0000ee40
        /*0520*/ 	.word	0x00000006
        /*0524*/ 	.word	0x00000000
        /*0528*/ 	.short	0x010a
        /*052a*/ 	.byte	0x3f
	.zero		1


	//   ....[74]....
        /*052c*/ 	.word	0x0000eed0
        /*0530*/ 	.word	0x00000009
        /*0534*/ 	.word	0x00000000
        /*0538*/ 	.short	0x010a
        /*053a*/ 	.byte	0x3f
	.zero		1


	//   ....[75]....
        /*053c*/ 	.word	0x0000ef60
        /*0540*/ 	.word	0x00000006
        /*0544*/ 	.word	0x00000000
        /*0548*/ 	.short	0x010a
        /*054a*/ 	.byte	0x3f
	.zero		1


	//   ....[76]....
        /*054c*/ 	.word	0x0000eff0
        /*0550*/ 	.word	0x00000009
        /*0554*/ 	.word	0x00000000
        /*0558*/ 	.short	0x010a
        /*055a*/ 	.byte	0x3f
	.zero		1


	//   ....[77]....
        /*055c*/ 	.word	0x0000f080
        /*0560*/ 	.word	0x00000006
        /*0564*/ 	.word	0x00000000
        /*0568*/ 	.short	0x010a
        /*056a*/ 	.byte	0x3f
	.zero		1


	//   ....[78]....
        /*056c*/ 	.word	0x0000f110
        /*0570*/ 	.word	0x00000003
        /*0574*/ 	.word	0x00000000
        /*0578*/ 	.short	0x010a
        /*057a*/ 	.byte	0x3f
	.zero		1


	//   ....[79]....
        /*057c*/ 	.word	0x0000f180
        /*0580*/ 	.word	0x00000005
        /*0584*/ 	.word	0x00000000
        /*0588*/ 	.short	0x010a
        /*058a*/ 	.byte	0x3f
	.zero		1


	//   ....[80]....
        /*058c*/ 	.word	0x0000f1e0
        /*0590*/ 	.word	0x00000005
        /*0594*/ 	.word	0x00000000
        /*0598*/ 	.short	0x010a
        /*059a*/ 	.byte	0x3f
	.zero		1


	//   ....[81]....
        /*059c*/ 	.word	0x0000f230
        /*05a0*/ 	.word	0x0000000d
        /*05a4*/ 	.word	0x000000c0
        /*05a8*/ 	.short	0x010a
        /*05aa*/ 	.byte	0x3f
	.zero		1


	//   ....[82]....
        /*05ac*/ 	.word	0x0000f280
        /*05b0*/ 	.word	0x0000000e
        /*05b4*/ 	.word	0x000000c0
        /*05b8*/ 	.short	0x010a
        /*05ba*/ 	.byte	0x3f
	.zero		1


	//   ....[83]....
        /*05bc*/ 	.word	0x0000f2d0
        /*05c0*/ 	.word	0x0000000d
        /*05c4*/ 	.word	0x000000c0
        /*05c8*/ 	.short	0x010a
        /*05ca*/ 	.byte	0x3f
	.zero		1


	//   ....[84]....
        /*05cc*/ 	.word	0x0000f320
        /*05d0*/ 	.word	0x00000003
        /*05d4*/ 	.word	0x000000c0
        /*05d8*/ 	.short	0x010a
        /*05da*/ 	.byte	0x3f
	.zero		1


	//   ....[85]....
        /*05dc*/ 	.word	0x0000f380
        /*05e0*/ 	.word	0x0000000a
        /*05e4*/ 	.word	0x00000108
        /*05e8*/ 	.short	0x010a
        /*05ea*/ 	.byte	0x3f
	.zero		1


	//   ....[86]....
        /*05ec*/ 	.word	0x0000f3e0
        /*05f0*/ 	.word	0x00000005
        /*05f4*/ 	.word	0x000000e0
        /*05f8*/ 	.short	0x010a
        /*05fa*/ 	.byte	0x3f
	.zero		1


	//   ....[87]....
        /*05fc*/ 	.word	0x0000f440
        /*0600*/ 	.word	0x00000005
        /*0604*/ 	.word	0x000000e8
        /*0608*/ 	.short	0x010a
        /*060a*/ 	.byte	0x3f
	.zero		1


	//   ....[88]....
        /*060c*/ 	.word	0x0000f4a0
        /*0610*/ 	.word	0x00000005
        /*0614*/ 	.word	0x000000f0
        /*0618*/ 	.short	0x010a
        /*061a*/ 	.byte	0x3f
	.zero		1


	//   ....[89]....
        /*061c*/ 	.word	0x0000f500
        /*0620*/ 	.word	0x00000005
        /*0624*/ 	.word	0x000000f8
        /*0628*/ 	.short	0x010a
        /*062a*/ 	.byte	0x3f
	.zero		1


	//   ....[90]....
        /*062c*/ 	.word	0x0000f550
        /*0630*/ 	.word	0x00000003
        /*0634*/ 	.word	0x000000e0
        /*0638*/ 	.short	0x010a
        /*063a*/ 	.byte	0x3f
	.zero		1


	//   ....[91]....
        /*063c*/ 	.word	0x0000f5a0
        /*0640*/ 	.word	0x00000003
        /*0644*/ 	.word	0x000000e8
        /*0648*/ 	.short	0x010a
        /*064a*/ 	.byte	0x3f
	.zero		1


	//   ....[92]....
        /*064c*/ 	.word	0x0000f5f0
        /*0650*/ 	.word	0x00000003
        /*0654*/ 	.word	0x000000f0
        /*0658*/ 	.short	0x010a
        /*065a*/ 	.byte	0x3f
	.zero		1


	//   ....[93]....
        /*065c*/ 	.word	0x0000f6c0
        /*0660*/ 	.word	0x00000015
        /*0664*/ 	.word	0x00000060
        /*0668*/ 	.short	0x010a
        /*066a*/ 	.byte	0x3f
	.zero		1


	//   ....[94]....
        /*066c*/ 	.word	0x0000f790
        /*0670*/ 	.word	0x00000007
        /*0674*/ 	.word	0x00000000
        /*0678*/ 	.short	0x010a
        /*067a*/ 	.byte	0x3f
	.zero		1


	//   ....[95]....
        /*067c*/ 	.word	0x0000f7e0
        /*0680*/ 	.word	0x00000009
        /*0684*/ 	.word	0x00000000
        /*0688*/ 	.short	0x010a
        /*068a*/ 	.byte	0x3f
	.zero		1


	//   ....[96]....
        /*068c*/ 	.word	0x0000f830
        /*0690*/ 	.word	0x00000006
        /*0694*/ 	.word	0x00000000
        /*0698*/ 	.short	0x010a
        /*069a*/ 	.byte	0x3f
	.zero		1


	//   ....[97]....
        /*069c*/ 	.word	0x0000f880
        /*06a0*/ 	.word	0x00000009
        /*06a4*/ 	.word	0x00000000
        /*06a8*/ 	.short	0x010a
        /*06aa*/ 	.byte	0x3f
	.zero		1


	//   ....[98]....
        /*06ac*/ 	.word	0x0000f8d0
        /*06b0*/ 	.word	0x00000006
        /*06b4*/ 	.word	0x00000000
        /*06b8*/ 	.short	0x010a
        /*06ba*/ 	.byte	0x3f
	.zero		1


	//   ....[99]....
        /*06bc*/ 	.word	0x0000f920
        /*06c0*/ 	.word	0x00000009
        /*06c4*/ 	.word	0x00000000
        /*06c8*/ 	.short	0x010a
        /*06ca*/ 	.byte	0x3f
	.zero		1


	//   ....[100]....
        /*06cc*/ 	.word	0x0000f970
        /*06d0*/ 	.word	0x00000006
        /*06d4*/ 	.word	0x00000000
        /*06d8*/ 	.short	0x010a
        /*06da*/ 	.byte	0x3f
	.zero		1


	//   ....[101]....
        /*06dc*/ 	.word	0x0000f9c0
        /*06e0*/ 	.word	0x00000009
        /*06e4*/ 	.word	0x00000000
        /*06e8*/ 	.short	0x010a
        /*06ea*/ 	.byte	0x3f
	.zero		1


	//   ....[102]....
        /*06ec*/ 	.word	0x0000fa10
        /*06f0*/ 	.word	0x00000006
        /*06f4*/ 	.word	0x00000000
        /*06f8*/ 	.short	0x010a
        /*06fa*/ 	.byte	0x3f
	.zero		1


	//   ....[103]....
        /*06fc*/ 	.word	0x0000fa60
        /*0700*/ 	.word	0x00000009
        /*0704*/ 	.word	0x00000000
        /*0708*/ 	.short	0x010a
        /*070a*/ 	.byte	0x3f
	.zero		1


	//   ....[104]....
        /*070c*/ 	.word	0x0000fab0
        /*0710*/ 	.word	0x00000006
        /*0714*/ 	.word	0x00000000
        /*0718*/ 	.short	0x010a
        /*071a*/ 	.byte	0x3f
	.zero		1


	//----- nvinfo : EIATTR_NUM_MBARRIERS
	.align		4
.L_38:
        /*071c*/ 	.byte	0x03, 0x38
        /*071e*/ 	.short	0x0022


	//----- nvinfo : EIATTR_EXIT_INSTR_OFFSETS
	.align		4
        /*0720*/ 	.byte	0x04, 0x1c
        /*0722*/ 	.short	(.L_40 - .L_39)


	//   ....[0]....
.L_39:
        /*0724*/ 	.word	0x00000c10


	//   ....[1]....
        /*0728*/ 	.word	0x00001420


	//   ....[2]....
        /*072c*/ 	.word	0x0000c450


	//   ....[3]....
        /*0730*/ 	.word	0x0000ca80


	//   ....[4]....
        /*0734*/ 	.word	0x0000cab0


	//   ....[5]....
        /*0738*/ 	.word	0x0000dd60


	//   ....[6]....
        /*073c*/ 	.word	0x0000f160


	//----- nvinfo : EIATTR_MAX_THREADS
	.align		4
.L_40:
        /*0740*/ 	.byte	0x04, 0x05
        /*0742*/ 	.short	(.L_42 - .L_41)
.L_41:
        /*0744*/ 	.word	0x00000180
        /*0748*/ 	.word	0x00000001
        /*074c*/ 	.word	0x00000001


	//----- nvinfo : EIATTR_CRS_STACK_SIZE
	.align		4
.L_42:
        /*0750*/ 	.byte	0x04, 0x1e
        /*0752*/ 	.short	(.L_44 - .L_43)
.L_43:
        /*0754*/ 	.word	0x00000000


	//----- nvinfo : EIATTR_CBANK_PARAM_SIZE
	.align		4
.L_44:
        /*0758*/ 	.byte	0x03, 0x19
        /*075a*/ 	.short	0x0770


	//----- nvinfo : EIATTR_PARAM_CBANK
	.align		4
        /*075c*/ 	.byte	0x04, 0x0a
        /*075e*/ 	.short	(.L_46 - .L_45)
	.align		4
.L_45:
        /*0760*/ 	.word	index@(.nv.constant0._ZN7cutlass13device_kernelINS_4gemm6kernel13GemmUniversalIN4cute5tupleIJiiiiEEENS1_10collective13CollectiveMmaINS1_37MainloopSm90TmaGmmaWarpSpecializedFP8ILi12ENS5_IJNS4_1CILi1EEESB_SB_EEENS1_35KernelTmaWarpSpecializedCooperativeEEENS5_IJNSA_ILi128EEESF_NSA_ILi64EEEEEENS_12float_e4m3_tENS5_IJlSB_lEEESI_SJ_NS4_8TiledMMAINS4_8MMA_AtomIJNS4_4SM904GMMA31MMA_64x128x32_F32E4M3E4M3_SS_TNILNSN_7ScaleInE1ELSP_1EEEEEENS4_6LayoutINS5_IJNSA_ILi2EEESB_SB_EEENS5_IJSB_NSA_ILi0EEESV_EEEEENS5_IJNS4_10UnderscoreESY_SY_EEEEENS4_13SM90_TMA_LOADENS4_14ComposedLayoutINS4_7SwizzleILi2ELi4ELi3EEENS4_18smem_ptr_flag_bitsILi8EEENSS_INS5_IJNSA_ILi8EEESG_EEENS5_IJSG_SB_EEEEEEEvNS4_8identityES11_S1B_vS1C_EENS_8epilogue10collective18CollectiveEpilogueINS1E_22Sm90TmaWarpSpecializedILi4ELi2ELi16ELb0ELb0EEEJSH_NS5_IJSF_NSA_ILi32EEEEEESI_SJ_SI_SJ_NS1E_6fusion15FusionCallbacksIS1I_NS1L_13LinCombEltActINS1E_6thread4SiLuESI_fSI_fLNS_15FloatRoundStyleE2EEESH_S1K_JEEES11_NS12_INS13_ILi1ELi4ELi3EEES16_NSS_INS5_IJS17_S1J_EEENS5_IJS1J_SB_EEEEEEENS4_39AutoVectorizingCopyWithAssumedAlignmentILi128EEENS4_14SM90_TMA_STOREES1X_S1Z_NS4_9Copy_AtomIJNS4_17SM90_U32x4_STSM_NENS_6half_tEEEEvEEEvvEEEEvNT_6ParamsE)
        /*0764*/ 	.short	0x0210
        /*0766*/ 	.short	0x0770


	//----- nvinfo : EIATTR_SW_WAR
	.align		4
.L_46:
        /*0768*/ 	.byte	0x04, 0x36
        /*076a*/ 	.short	(.L_48 - .L_47)
.L_47:
        /*076c*/ 	.word	0x00000008
.L_48:


//--------------------- .nv.callgraph             --------------------------
	.section	.nv.callgraph,"",@"SHT_CUDA_CALLGRAPH"
	.align	4
	.sectionentsize	8
	.align		4
        /*0000*/ 	.word	0x00000000
	.align		4
        /*0004*/ 	.word	0xffffffff
	.align		4
        /*0008*/ 	.word	index@(_ZN7cutlass13device_kernelINS_4gemm6kernel13GemmUniversalIN4cute5tupleIJiiiiEEENS1_10collective13CollectiveMmaINS1_37MainloopSm90TmaGmmaWarpSpecializedFP8ILi12ENS5_IJNS4_1CILi1EEESB_SB_EEENS1_35KernelTmaWarpSpecializedCooperativeEEENS5_IJNSA_ILi128EEESF_NSA_ILi64EEEEEENS_12float_e4m3_tENS5_IJlSB_lEEESI_SJ_NS4_8TiledMMAINS4_8MMA_AtomIJNS4_4SM904GMMA31MMA_64x128x32_F32E4M3E4M3_SS_TNILNSN_7ScaleInE1ELSP_1EEEEEENS4_6LayoutINS5_IJNSA_ILi2EEESB_SB_EEENS5_IJSB_NSA_ILi0EEESV_EEEEENS5_IJNS4_10UnderscoreESY_SY_EEEEENS4_13SM90_TMA_LOADENS4_14ComposedLayoutINS4_7SwizzleILi2ELi4ELi3EEENS4_18smem_ptr_flag_bitsILi8EEENSS_INS5_IJNSA_ILi8EEESG_EEENS5_IJSG_SB_EEEEEEEvNS4_8identityES11_S1B_vS1C_EENS_8epilogue10collective18CollectiveEpilogueINS1E_22Sm90TmaWarpSpecializedILi4ELi2ELi16ELb0ELb0EEEJSH_NS5_IJSF_NSA_ILi32EEEEEESI_SJ_SI_SJ_NS1E_6fusion15FusionCallbacksIS1I_NS1L_13LinCombEltActINS1E_6thread4SiLuESI_fSI_fLNS_15FloatRoundStyleE2EEESH_S1K_JEEES11_NS12_INS13_ILi1ELi4ELi3EEES16_NSS_INS5_IJS17_S1J_EEENS5_IJS1J_SB_EEEEEEENS4_39AutoVectorizingCopyWithAssumedAlignmentILi128EEENS4_14SM90_TMA_STOREES1X_S1Z_NS4_9Copy_AtomIJNS4_17SM90_U32x4_STSM_NENS_6half_tEEEEvEEEvvEEEEvNT_6ParamsE)
	.align		4
        /*000c*/ 	.word	index@(__assertfail)
	.align		4
        /*0010*/ 	.word	0x00000000
	.align		4
        /*0014*/ 	.word	0xfffffffe
	.align		4
        /*0018*/ 	.word	0x00000000
	.align		4
        /*001c*/ 	.word	0xfffffffd
	.align		4
        /*0020*/ 	.word	0x00000000
	.align		4
        /*0024*/ 	.word	0xfffffffc


//--------------------- .nv.constant4             --------------------------
	.section	.nv.constant4,"a",@progbits
	.align	8
	.align		8
.nv.constant4:
        /*0000*/ 	.dword	__assertfail
	.align		8
        /*0008*/ 	.dword	__unnamed_1
	.align		8
        /*0010*/ 	.dword	__unnamed_2
	.align		8
        /*0018*/ 	.dword	_ZN39_INTERNAL_7178b318_4_k_cu_2ca9b0ad_36604cuda3std3__45__cpo5beginE
	.align		8
        /*0020*/ 	.dword	_ZN39_INTERNAL_7178b318_4_k_cu_2ca9b0ad_36604cuda3std3__45__cpo3endE
	.align		8
        /*0028*/ 	.dword	_ZN39_INTERNAL_7178b318_4_k_cu_2ca9b0ad_36604cuda3std3__45__cpo6cbeginE
	.align		8
        /*0030*/ 	.dword	_ZN39_INTERNAL_7178b318_4_k_cu_2ca9b0ad_36604cuda3std3__45__cpo4cendE
	.align		8
        /*0038*/ 	.dword	_ZN39_INTERNAL_7178b318_4_k_cu_2ca9b0ad_36604cuda3std3__441_GLOBAL__N__7178b318_4_k_cu_2ca9b0ad_36606ignoreE
	.align		8
        /*0040*/ 	.dword	_ZN39_INTERNAL_7178b318_4_k_cu_2ca9b0ad_36604cuda3std3__419piecewise_constructE
	.align		8
        /*0048*/ 	.dword	_ZN39_INTERNAL_7178b318_4_k_cu_2ca9b0ad_36604cuda3std3__48in_placeE
	.align		8
        /*0050*/ 	.dword	_ZN39_INTERNAL_7178b318_4_k_cu_2ca9b0ad_36604cuda3std6ranges3__45__cpo4swapE
	.align		8
        /*0058*/ 	.dword	_ZN39_INTERNAL_7178b318_4_k_cu_2ca9b0ad_36604cuda3std6ranges3__45__cpo9iter_moveE
	.align		8
        /*0060*/ 	.dword	_ZN39_INTERNAL_7178b318_4_k_cu_2ca9b0ad_36604cute7productE
	.align		8
        /*0068*/ 	.dword	_ZN39_INTERNAL_7178b318_4_k_cu_2ca9b0ad_36604cute1_E
	.align		8
        /*0070*/ 	.dword	$str$24
	.align		8
        /*0078*/ 	.dword	$str$25


//--------------------- .text._ZN7cutlass13device_kernelINS_4gemm6kernel13GemmUniversalIN4cute5tupleIJiiiiEEENS1_10collective13CollectiveMmaINS1_37MainloopSm90TmaGmmaWarpSpecializedFP8ILi12ENS5_IJNS4_1CILi1EEESB_SB_EEENS1_35KernelTmaWarpSpecializedCooperativeEEENS5_IJNSA_ILi128EEESF_NSA_ILi64EEEEEENS_12float_e4m3_tENS5_IJlSB_lEEESI_SJ_NS4_8TiledMMAINS4_8MMA_AtomIJNS4_4SM904GMMA31MMA_64x128x32_F32E4M3E4M3_SS_TNILNSN_7ScaleInE1ELSP_1EEEEEENS4_6LayoutINS5_IJNSA_ILi2EEESB_SB_EEENS5_IJSB_NSA_ILi0EEESV_EEEEENS5_IJNS4_10UnderscoreESY_SY_EEEEENS4_13SM90_TMA_LOADENS4_14ComposedLayoutINS4_7SwizzleILi2ELi4ELi3EEENS4_18smem_ptr_flag_bitsILi8EEENSS_INS5_IJNSA_ILi8EEESG_EEENS5_IJSG_SB_EEEEEEEvNS4_8identityES11_S1B_vS1C_EENS_8epilogue10collective18CollectiveEpilogueINS1E_22Sm90TmaWarpSpecializedILi4ELi2ELi16ELb0ELb0EEEJSH_NS5_IJSF_NSA_ILi32EEEEEESI_SJ_SI_SJ_NS1E_6fusion15FusionCallbacksIS1I_NS1L_13LinCombEltActINS1E_6thread4SiLuESI_fSI_fLNS_15FloatRoundStyleE2EEESH_S1K_JEEES11_NS12_INS13_ILi1ELi4ELi3EEES16_NSS_INS5_IJS17_S1J_EEENS5_IJS1J_SB_EEEEEEENS4_39AutoVectorizingCopyWithAssumedAlignmentILi128EEENS4_14SM90_TMA_STOREES1X_S1Z_NS4_9Copy_AtomIJNS4_17SM90_U32x4_STSM_NENS_6half_tEEEEvEEEvvEEEEvNT_6ParamsE --------------------------
	.section	.text._ZN7cutlass13device_kernelINS_4gemm6kernel13GemmUniversalIN4cute5tupleIJiiiiEEENS1_10collective13CollectiveMmaINS1_37MainloopSm90TmaGmmaWarpSpecializedFP8ILi12ENS5_IJNS4_1CILi1EEESB_SB_EEENS1_35KernelTmaWarpSpecializedCooperativeEEENS5_IJNSA_ILi128EEESF_NSA_ILi64EEEEEENS_12float_e4m3_tENS5_IJlSB_lEEESI_SJ_NS4_8TiledMMAINS4_8MMA_AtomIJNS4_4SM904GMMA31MMA_64x128x32_F32E4M3E4M3_SS_TNILNSN_7ScaleInE1ELSP_1EEEEEENS4_6LayoutINS5_IJNSA_ILi2EEESB_SB_EEENS5_IJSB_NSA_ILi0EEESV_EEEEENS5_IJNS4_10UnderscoreESY_SY_EEEEENS4_13SM90_TMA_LOADENS4_14ComposedLayoutINS4_7SwizzleILi2ELi4ELi3EEENS4_18smem_ptr_flag_bitsILi8EEENSS_INS5_IJNSA_ILi8EEESG_EEENS5_IJSG_SB_EEEEEEEvNS4_8identityES11_S1B_vS1C_EENS_8epilogue10collective18CollectiveEpilogueINS1E_22Sm90TmaWarpSpecializedILi4ELi2ELi16ELb0ELb0EEEJSH_NS5_IJSF_NSA_ILi32EEEEEESI_SJ_SI_SJ_NS1E_6fusion15FusionCallbacksIS1I_NS1L_13LinCombEltActINS1E_6thread4SiLuESI_fSI_fLNS_15FloatRoundStyleE2EEESH_S1K_JEEES11_NS12_INS13_ILi1ELi4ELi3EEES16_NSS_INS5_IJS17_S1J_EEENS5_IJS1J_SB_EEEEEEENS4_39AutoVectorizingCopyWithAssumedAlignmentILi128EEENS4_14SM90_TMA_STOREES1X_S1Z_NS4_9Copy_AtomIJNS4_17SM90_U32x4_STSM_NENS_6half_tEEEEvEEEvvEEEEvNT_6ParamsE,"ax",@progbits
	.align	128
.text._ZN7cutlass13device_kernelINS_4gemm6kernel13GemmUniversalIN4cute5tupleIJiiiiEEENS1_10collective13CollectiveMmaINS1_37MainloopSm90TmaGmmaWarpSpecializedFP8ILi12ENS5_IJNS4_1CILi1EEESB_SB_EEENS1_35KernelTmaWarpSpecializedCooperativeEEENS5_IJNSA_ILi128EEESF_NSA_ILi64EEEEEENS_12float_e4m3_tENS5_IJlSB_lEEESI_SJ_NS4_8TiledMMAINS4_8MMA_AtomIJNS4_4SM904GMMA31MMA_64x128x32_F32E4M3E4M3_SS_TNILNSN_7ScaleInE1ELSP_1EEEEEENS4_6LayoutINS5_IJNSA_ILi2EEESB_SB_EEENS5_IJSB_NSA_ILi0EEESV_EEEEENS5_IJNS4_10UnderscoreESY_SY_EEEEENS4_13SM90_TMA_LOADENS4_14ComposedLayoutINS4_7SwizzleILi2ELi4ELi3EEENS4_18smem_ptr_flag_bitsILi8EEENSS_INS5_IJNSA_ILi8EEESG_EEENS5_IJSG_SB_EEEEEEEvNS4_8identityES11_S1B_vS1C_EENS_8epilogue10collective18CollectiveEpilogueINS1E_22Sm90TmaWarpSpecializedILi4ELi2ELi16ELb0ELb0EEEJSH_NS5_IJSF_NSA_ILi32EEEEEESI_SJ_SI_SJ_NS1E_6fusion15FusionCallbacksIS1I_NS1L_13LinCombEltActINS1E_6thread4SiLuESI_fSI_fLNS_15FloatRoundStyleE2EEESH_S1K_JEEES11_NS12_INS13_ILi1ELi4ELi3EEES16_NSS_INS5_IJS17_S1J_EEENS5_IJS1J_SB_EEEEEEENS4_39AutoVectorizingCopyWithAssumedAlignmentILi128EEENS4_14SM90_TMA_STOREES1X_S1Z_NS4_9Copy_AtomIJNS4_17SM90_U32x4_STSM_NENS_6half_tEEEEvEEEvvEEEEvNT_6ParamsE:
        .type           _ZN7cutlass13device_kernelINS_4gemm6kernel13GemmUniversalIN4cute5tupleIJiiiiEEENS1_10collective13CollectiveMmaINS1_37MainloopSm90TmaGmmaWarpSpecializedFP8ILi12ENS5_IJNS4_1CILi1EEESB_SB_EEENS1_35KernelTmaWarpSpecializedCooperativeEEENS5_IJNSA_ILi128EEESF_NSA_ILi64EEEEEENS_12float_e4m3_tENS5_IJlSB_lEEESI_SJ_NS4_8TiledMMAINS4_8MMA_AtomIJNS4_4SM904GMMA31MMA_64x128x32_F32E4M3E4M3_SS_TNILNSN_7ScaleInE1ELSP_1EEEEEENS4_6LayoutINS5_IJNSA_ILi2EEESB_SB_EEENS5_IJSB_NSA_ILi0EEESV_EEEEENS5_IJNS4_10UnderscoreESY_SY_EEEEENS4_13SM90_TMA_LOADENS4_14ComposedLayoutINS4_7SwizzleILi2ELi4ELi3EEENS4_18smem_ptr_flag_bitsILi8EEENSS_INS5_IJNSA_ILi8EEESG_EEENS5_IJSG_SB_EEEEEEEvNS4_8identityES11_S1B_vS1C_EENS_8epilogue10collective18CollectiveEpilogueINS1E_22Sm90TmaWarpSpecializedILi4ELi2ELi16ELb0ELb0EEEJSH_NS5_IJSF_NSA_ILi32EEEEEESI_SJ_SI_SJ_NS1E_6fusion15FusionCallbacksIS1I_NS1L_13LinCombEltActINS1E_6thread4SiLuESI_fSI_fLNS_15FloatRoundStyleE2EEESH_S1K_JEEES11_NS12_INS13_ILi1ELi4ELi3EEES16_NSS_INS5_IJS17_S1J_EEENS5_IJS1J_SB_EEEEEEENS4_39AutoVectorizingCopyWithAssumedAlignmentILi128EEENS4_14SM90_TMA_STOREES1X_S1Z_NS4_9Copy_AtomIJNS4_17SM90_U32x4_STSM_NENS_6half_tEEEEvEEEvvEEEEvNT_6ParamsE,@function
        .size           _ZN7cutlass13device_kernelINS_4gemm6kernel13GemmUniversalIN4cute5tupleIJiiiiEEENS1_10collective13CollectiveMmaINS1_37MainloopSm90TmaGmmaWarpSpecializedFP8ILi12ENS5_IJNS4_1CILi1EEESB_SB_EEENS1_35KernelTmaWarpSpecializedCooperativeEEENS5_IJNSA_ILi128EEESF_NSA_ILi64EEEEEENS_12float_e4m3_tENS5_IJlSB_lEEESI_SJ_NS4_8TiledMMAINS4_8MMA_AtomIJNS4_4SM904GMMA31MMA_64x128x32_F32E4M3E4M3_SS_TNILNSN_7ScaleInE1ELSP_1EEEEEENS4_6LayoutINS5_IJNSA_ILi2EEESB_SB_EEENS5_IJSB_NSA_ILi0EEESV_EEEEENS5_IJNS4_10UnderscoreESY_SY_EEEEENS4_13SM90_TMA_LOADENS4_14ComposedLayoutINS4_7SwizzleILi2ELi4ELi3EEENS4_18smem_ptr_flag_bitsILi8EEENSS_INS5_IJNSA_ILi8EEESG_EEENS5_IJSG_SB_EEEEEEEvNS4_8identityES11_S1B_vS1C_EENS_8epilogue10collective18CollectiveEpilogueINS1E_22Sm90TmaWarpSpecializedILi4ELi2ELi16ELb0ELb0EEEJSH_NS5_IJSF_NSA_ILi32EEEEEESI_SJ_SI_SJ_NS1E_6fusion15FusionCallbacksIS1I_NS1L_13LinCombEltActINS1E_6thread4SiLuESI_fSI_fLNS_15FloatRoundStyleE2EEESH_S1K_JEEES11_NS12_INS13_ILi1ELi4ELi3EEES16_NSS_INS5_IJS17_S1J_EEENS5_IJS1J_SB_EEEEEEENS4_39AutoVectorizingCopyWithAssumedAlignmentILi128EEENS4_14SM90_TMA_STOREES1X_S1Z_NS4_9Copy_AtomIJNS4_17SM90_U32x4_STSM_NENS_6half_tEEEEvEEEvvEEEEvNT_6ParamsE,(.L_x_401 - _ZN7cutlass13device_kernelINS_4gemm6kernel13GemmUniversalIN4cute5tupleIJiiiiEEENS1_10collective13CollectiveMmaINS1_37MainloopSm90TmaGmmaWarpSpecializedFP8ILi12ENS5_IJNS4_1CILi1EEESB_SB_EEENS1_35KernelTmaWarpSpecializedCooperativeEEENS5_IJNSA_ILi128EEESF_NSA_ILi64EEEEEENS_12float_e4m3_tENS5_IJlSB_lEEESI_SJ_NS4_8TiledMMAINS4_8MMA_AtomIJNS4_4SM904GMMA31MMA_64x128x32_F32E4M3E4M3_SS_TNILNSN_7ScaleInE1ELSP_1EEEEEENS4_6LayoutINS5_IJNSA_ILi2EEESB_SB_EEENS5_IJSB_NSA_ILi0EEESV_EEEEENS5_IJNS4_10UnderscoreESY_SY_EEEEENS4_13SM90_TMA_LOADENS4_14ComposedLayoutINS4_7SwizzleILi2ELi4ELi3EEENS4_18smem_ptr_flag_bitsILi8EEENSS_INS5_IJNSA_ILi8EEESG_EEENS5_IJSG_SB_EEEEEEEvNS4_8identityES11_S1B_vS1C_EENS_8epilogue10collective18CollectiveEpilogueINS1E_22Sm90TmaWarpSpecializedILi4ELi2ELi16ELb0ELb0EEEJSH_NS5_IJSF_NSA_ILi32EEEEEESI_SJ_SI_SJ_NS1E_6fusion15FusionCallbacksIS1I_NS1L_13LinCombEltActINS1E_6thread4SiLuESI_fSI_fLNS_15FloatRoundStyleE2EEESH_S1K_JEEES11_NS12_INS13_ILi1ELi4ELi3EEES16_NSS_INS5_IJS17_S1J_EEENS5_IJS1J_SB_EEEEEEENS4_39AutoVectorizingCopyWithAssumedAlignmentILi128EEENS4_14SM90_TMA_STOREES1X_S1Z_NS4_9Copy_AtomIJNS4_17SM90_U32x4_STSM_NENS_6half_tEEEEvEEEvvEEEEvNT_6ParamsE)
        .other          _ZN7cutlass13device_kernelINS_4gemm6kernel13GemmUniversalIN4cute5tupleIJiiiiEEENS1_10collective13CollectiveMmaINS1_37MainloopSm90TmaGmmaWarpSpecializedFP8ILi12ENS5_IJNS4_1CILi1EEESB_SB_EEENS1_35KernelTmaWarpSpecializedCooperativeEEENS5_IJNSA_ILi128EEESF_NSA_ILi64EEEEEENS_12float_e4m3_tENS5_IJlSB_lEEESI_SJ_NS4_8TiledMMAINS4_8MMA_AtomIJNS4_4SM904GMMA31MMA_64x128x32_F32E4M3E4M3_SS_TNILNSN_7ScaleInE1ELSP_1EEEEEENS4_6LayoutINS5_IJNSA_ILi2EEESB_SB_EEENS5_IJSB_NSA_ILi0EEESV_EEEEENS5_IJNS4_10UnderscoreESY_SY_EEEEENS4_13SM90_TMA_LOADENS4_14ComposedLayoutINS4_7SwizzleILi2ELi4ELi3EEENS4_18smem_ptr_flag_bitsILi8EEENSS_INS5_IJNSA_ILi8EEESG_EEENS5_IJSG_SB_EEEEEEEvNS4_8identityES11_S1B_vS1C_EENS_8epilogue10collective18CollectiveEpilogueINS1E_22Sm90TmaWarpSpecializedILi4ELi2ELi16ELb0ELb0EEEJSH_NS5_IJSF_NSA_ILi32EEEEEESI_SJ_SI_SJ_NS1E_6fusion15FusionCallbacksIS1I_NS1L_13LinCombEltActINS1E_6thread4SiLuESI_fSI_fLNS_15FloatRoundStyleE2EEESH_S1K_JEEES11_NS12_INS13_ILi1ELi4ELi3EEES16_NSS_INS5_IJS17_S1J_EEENS5_IJS1J_SB_EEEEEEENS4_39AutoVectorizingCopyWithAssumedAlignmentILi128EEENS4_14SM90_TMA_STOREES1X_S1Z_NS4_9Copy_AtomIJNS4_17SM90_U32x4_STSM_NENS_6half_tEEEEvEEEvvEEEEvNT_6ParamsE,@"STO_CUDA_ENTRY STV_DEFAULT"
_ZN7cutlass13device_kernelINS_4gemm6kernel13GemmUniversalIN4cute5tupleIJiiiiEEENS1_10collective13CollectiveMmaINS1_37MainloopSm90TmaGmmaWarpSpecializedFP8ILi12ENS5_IJNS4_1CILi1EEESB_SB_EEENS1_35KernelTmaWarpSpecializedCooperativeEEENS5_IJNSA_ILi128EEESF_NSA_ILi64EEEEEENS_12float_e4m3_tENS5_IJlSB_lEEESI_SJ_NS4_8TiledMMAINS4_8MMA_AtomIJNS4_4SM904GMMA31MMA_64x128x32_F32E4M3E4M3_SS_TNILNSN_7ScaleInE1ELSP_1EEEEEENS4_6LayoutINS5_IJNSA_ILi2EEESB_SB_EEENS5_IJSB_NSA_ILi0EEESV_EEEEENS5_IJNS4_10UnderscoreESY_SY_EEEEENS4_13SM90_TMA_LOADENS4_14ComposedLayoutINS4_7SwizzleILi2ELi4ELi3EEENS4_18smem_ptr_flag_bitsILi8EEENSS_INS5_IJNSA_ILi8EEESG_EEENS5_IJSG_SB_EEEEEEEvNS4_8identityES11_S1B_vS1C_EENS_8epilogue10collective18CollectiveEpilogueINS1E_22Sm90TmaWarpSpecializedILi4ELi2ELi16ELb0ELb0EEEJSH_NS5_IJSF_NSA_ILi32EEEEEESI_SJ_SI_SJ_NS1E_6fusion15FusionCallbacksIS1I_NS1L_13LinCombEltActINS1E_6thread4SiLuESI_fSI_fLNS_15FloatRoundStyleE2EEESH_S1K_JEEES11_NS12_INS13_ILi1ELi4ELi3EEES16_NSS_INS5_IJS17_S1J_EEENS5_IJS1J_SB_EEEEEEENS4_39AutoVectorizingCopyWithAssumedAlignmentILi128EEENS4_14SM90_TMA_STOREES1X_S1Z_NS4_9Copy_AtomIJNS4_17SM90_U32x4_STSM_NENS_6half_tEEEEvEEEvvEEEEvNT_6ParamsE:
[----:B------:R-:W1:Y:S01]  /*0000*/  LDC R1, c[0x0][0x28] ;  /* 0x00000a00ff017b82 */ /* 0x000e620000000800 */
[----:B------:R-:W2:Y:S07]  /*0010*/  S2R R18, SR_TID.X ;  /* 0x0000000000127919 */ /* 0x000eae0000002100 */
[----:B------:R-:W3:Y:S01]  /*0020*/  LDC.64 R8, c[0x0][0x588] ;  /* 0x00016200ff087b82 */ /* 0x000ee20000000a00 */
[----:B------:R-:W-:Y:S01]  /*0030*/  ELECT P0, URZ, PT ;  /* 0x00000000003f782f */ /* 0x000fe20003800000 */
[----:B------:R-:W-:Y:S01]  /*0040*/  BSSY B0, `(.L_x_0) ;  /* 0x0000016000007945 */ /* 0x000fe20003800000 */
[----:B--2---:R-:W-:-:S02]  /*0050*/  SHF.R.U32.HI R0, RZ, 0x5, R18 ;  /* 0x00000005ff007819 */ /* 0x004fc40000011612 */
[----:B------:R-:W-:-:S03]  /*0060*/  SHF.R.U32.HI R4, RZ, 0x7, R18 ;  /* 0x00000007ff047819 */ /* 0x000fc60000011612 */
[----:B------:R-:W2:Y:S04]  /*0070*/  SHFL.IDX PT, R3, R0, RZ, 0x1f ;  /* 0x00001fff00037589 */ /* 0x000ea800000e0000 */
[----:B------:R4:W1:Y:S01]  /*0080*/  SHFL.IDX PT, R6, R4, RZ, 0x1f ;  /* 0x00001fff04067589 */ /* 0x00086200000e0000 */
[----:B--2---:R-:W-:Y:S02]  /*0090*/  ISETP.NE.OR P0, PT, R3, RZ, !P0 ;  /* 0x000000ff0300720c */ /* 0x004fe40004705670 */
[----:B------:R-:W-:-:S11]  /*00a0*/  SHF.R.S32.HI R2, RZ, 0x1f, R3 ;  /* 0x0000001fff027819 */ /* 0x000fd60000011403 */
[----:B-1-34-:R-:W-:Y:S05]  /*00b0*/  @P0 BRA `(.L_x_1) ;  /* 0x0000000000380947 */ /* 0x01afea0003800000 */
[----:B------:R-:W-:Y:S02]  /*00c0*/  ULDC.64 UR4, c[0x0][0x198] ;  /* 0x0000660000047ab9 */ /* 0x000fe40000000a00 */
[----:B------:R-:W-:Y:S02]  /*00d0*/  UIADD3 UR6, UP0, UR4, 0xf0, URZ ;  /* 0x000000f004067890 */ /* 0x000fe4000ff1e03f */
[----:B------:R-:W-:Y:S02]  /*00e0*/  UIADD3 UR8, UP1, UR4, 0x1f0, URZ ;  /* 0x000001f004087890 */ /* 0x000fe4000ff3e03f */
[----:B------:R-:W-:Y:S02]  /*00f0*/  UIADD3 UR10, UP2, UR4, 0x3f0, URZ ;  /* 0x000003f0040a7890 */ /* 0x000fe4000ff5e03f */
[----:B------:R-:W-:Y:S02]  /*0100*/  UIADD3 UR4, UP3, UR4, 0x4f0, URZ ;  /* 0x000004f004047890 */ /* 0x000fe4000ff7e03f */
[----:B------:R-:W-:-:S02]  /*0110*/  UIADD3.X UR7, URZ, UR5, URZ, UP0, !UPT ;  /* 0x000000053f077290 */ /* 0x000fc400087fe43f */
[----:B------:R-:W-:Y:S02]  /*0120*/  UIADD3.X UR9, URZ, UR5, URZ, UP1, !UPT ;  /* 0x000000053f097290 */ /* 0x000fe40008ffe43f */
[----:B------:R-:W-:Y:S02]  /*0130*/  UIADD3.X UR11, URZ, UR5, URZ, UP2, !UPT ;  /* 0x000000053f0b7290 */ /* 0x000fe400097fe43f */
[----:B------:R-:W-:-:S03]  /*0140*/  UIADD3.X UR5, URZ, UR5, URZ, UP3, !UPT ;  /* 0x000000053f057290 */ /* 0x000fc60009ffe43f */
[----:B------:R1:W-:Y:S02]  /*0150*/  UTMACCTL.PF [UR6] ;  /* 0x00000000060079b9 */ /* 0x0003e40008040000 */
[----:B------:R1:W-:Y:S02]  /*0160*/  UTMACCTL.PF [UR8] ;  /* 0x00000000080079b9 */ /* 0x0003e40008040000 */
[----:B------:R1:W-:Y:S02]  /*0170*/  UTMACCTL.PF [UR10] ;  /* 0x000000000a0079b9 */ /* 0x0003e40008040000 */
[----:B------:R1:W-:Y:S02]  /*0180*/  UTMACCTL.PF [UR4] ;  /* 0x00000000040079b9 */ /* 0x0003e40008040000 */
[----:B-1----:R-:W-:Y:S01]  /*0190*/  NOP ;  /* 0x0000000000007918 */ /* 0x002fe20000000000 */
.L_x_1:
[----:B------:R-:W-:Y:S05]  /*01a0*/  BSYNC B0 ;  /* 0x0000000000007941 */ /* 0x000fea0003800000 */
.L_x_0:
[----:B------:R-:W-:Y:S01]  /*01b0*/  ULDC.64 UR4, c[0x0][0x590] ;  /* 0x0001640000047ab9 */ /* 0x000fe20000000a00 */
[----:B------:R-:W-:Y:S01]  /*01c0*/  LEA.HI R2, R2, R3, RZ, 0x2 ;  /* 0x0000000302027211 */ /* 0x000fe200078f10ff */
[----:B------:R-:W-:Y:S01]  /*01d0*/  ULDC.64 UR40, c[0x0][0x208] ;  /* 0x0000820000287ab9 */ /* 0x000fe20000000a00 */
[----:B------:R-:W-:Y:S02]  /*01e0*/  ISETP.NE.U32.AND P2, PT, RZ, UR4, PT ;  /* 0x00000004ff007c0c */ /* 0x000fe4000bf45070 */
[----:B------:R-:W-:Y:S02]  /*01f0*/  LOP3.LUT R2, R2, 0xfffffffc, RZ, 0xc0, !PT ;  /* 0xfffffffc02027812 */ /* 0x000fe400078ec0ff */
[----:B------:R-:W-:Y:S02]  /*0200*/  ISETP.NE.AND.EX P3, PT, RZ, UR5, PT, P2 ;  /* 0x00000005ff007c0c */ /* 0x000fe4000bf65320 */
[----:B------:R-:W-:Y:S02]  /*0210*/  IADD3 R3, R3, -R2, RZ ;  /* 0x8000000203037210 */ /* 0x000fe40007ffe0ff */
[----:B------:R-:W-:-:S02]  /*0220*/  PRMT R2, RZ, 0x7610, R2 ;  /* 0x00007610ff027816 */ /* 0x000fc40000000002 */
[----:B------:R-:W-:Y:S02]  /*0230*/  MOV R4, R8 ;  /* 0x0000000800047202 */ /* 0x000fe40000000f00 */
[----:B------:R-:W-:-:S05]  /*0240*/  MOV R5, R9 ;  /* 0x0000000900057202 */ /* 0x000fca0000000f00 */
[----:B------:R-:W-:Y:S05]  /*0250*/  @P3 BRA `(.L_x_2) ;  /* 0x0000000000303947 */ /* 0x000fea0003800000 */
[----:B------:R-:W-:Y:S02]  /*0260*/  ULDC.64 UR6, c[0x0][0x588] ;  /* 0x0001620000067ab9 */ /* 0x000fe40000000a00 */
[----:B------:R-:W-:-:S04]  /*0270*/  ISETP.NE.U32.AND P0, PT, RZ, UR6, PT ;  /* 0x00000006ff007c0c */ /* 0x000fc8000bf05070 */
[----:B------:R-:W-:-:S13]  /*0280*/  ISETP.NE.AND.EX P0, PT, RZ, UR7, PT, P0 ;  /* 0x00000007ff007c0c */ /* 0x000fda000bf05300 */
[----:B------:R-:W-:Y:S05]  /*0290*/  @!P0 BRA `(.L_x_3) ;  /* 0x0000000000108947 */ /* 0x000fea0003800000 */
[----:B------:R-:W2:Y:S02]  /*02a0*/  LDG.E R2, desc[UR40][R4.64] ;  /* 0x0000002804027981 */ /* 0x000ea4000c1e1900 */
[----:B--2---:R-:W-:Y:S01]  /*02b0*/  FSETP.NEU.AND P1, PT, R2, RZ, PT ;  /* 0x000000ff0200720b */ /* 0x004fe20003f2d000 */
[----:B------:R-:W-:Y:S01]  /*02c0*/  IMAD.MOV.U32 R2, RZ, RZ, 0x1 ;  /* 0x00000001ff027424 */ /* 0x000fe200078e00ff */
[----:B------:R-:W-:Y:S11]  /*02d0*/  BRA `(.L_x_2) ;  /* 0x0000000000107947 */ /* 0x000ff60003800000 */
.L_x_3:
[----:B------:R-:W-:Y:S01]  /*02e0*/  ULDC UR6, c[0x0][0x580] ;  /* 0x0001600000067ab9 */ /* 0x000fe20000000800 */
[----:B------:R-:W-:Y:S02]  /*02f0*/  MOV R2, 0x1 ;  /* 0x0000000100027802 */ /* 0x000fe40000000f00 */
[----:B------:R-:W-:Y:S02]  /*0300*/  CS2R R4, SRZ ;  /* 0x0000000000047805 */ /* 0x000fe4000001ff00 */
[----:B------:R-:W-:-:S13]  /*0310*/  FSETP.NEU.AND P1, PT, RZ, UR6, PT ;  /* 0x00000006ff007c0b */ /* 0x000fda000bf2d000 */
.L_x_2:
[----:B------:R-:W-:Y:S02]  /*0320*/  ISETP.NE.U32.AND P4, PT, R4, RZ, PT ;  /* 0x000000ff0400720c */ /* 0x000fe40003f85070 */
[----:B------:R-:W-:Y:S02]  /*0330*/  ISETP.NE.AND.EX P5, PT, RZ, UR5, PT, P2 ;  /* 0x00000005ff007c0c */ /* 0x000fe4000bfa5320 */
[----:B------:R-:W-:Y:S02]  /*0340*/  ISETP.NE.AND.EX P2, PT, R5, RZ, PT, P4 ;  /* 0x000000ff0500720c */ /* 0x000fe40003f45340 */
[----:B------:R-:W-:-:S11]  /*0350*/  PLOP3.LUT P0, PT, PT, PT, PT, 0x8, 0x0 ;  /* 0x000000000000781c */ /* 0x000fd60003f0e170 */
[----:B------:R-:W-:Y:S05]  /*0360*/  @P2 BRA P5, `(.L_x_4) ;  /* 0x0000000000342947 */ /* 0x000fea0002800000 */
[----:B------:R-:W-:-:S04]  /*0370*/  ISETP.NE.U32.AND P0, PT, RZ, UR4, PT ;  /* 0x00000004ff007c0c */ /* 0x000fc8000bf05070 */
[----:B------:R-:W-:-:S13]  /*0380*/  ISETP.NE.AND.EX P0, PT, RZ, UR5, PT, P0 ;  /* 0x00000005ff007c0c */ /* 0x000fda000bf05300 */
[----:B------:R-:W-:Y:S05]  /*0390*/  @!P0 BRA `(.L_x_5) ;  /* 0x0000000000248947 */ /* 0x000fea0003800000 */
[----:B------:R-:W-:Y:S02]  /*03a0*/  PRMT R2, R2, 0x9910, RZ ;  /* 0x0000991002027816 */ /* 0x000fe400000000ff */
[----:B------:R-:W-:Y:S02]  /*03b0*/  ISETP.NE.U32.AND P0, PT, R4, RZ, PT ;  /* 0x000000ff0400720c */ /* 0x000fe40003f05070 */
[----:B------:R-:W-:Y:S02]  /*03c0*/  ISETP.NE.AND P2, PT, R2, RZ, PT ;  /* 0x000000ff0200720c */ /* 0x000fe40003f45270 */
[----:B------:R-:W-:Y:S02]  /*03d0*/  ISETP.NE.AND.EX P0, PT, R5, RZ, PT, P0 ;  /* 0x000000ff0500720c */ /* 0x000fe40003f05300 */
[----:B------:R-:W-:-:S09]  /*03e0*/  SEL R2, RZ, 0xffffffff, P1 ;  /* 0xffffffffff027807 */ /* 0x000fd20000800000 */
[----:B------:R-:W-:-:S04]  /*03f0*/  @!P2 SEL R2, RZ, 0xffffffff, P0 ;  /* 0xffffffffff02a807 */ /* 0x000fc80000000000 */
[----:B------:R-:W-:-:S04]  /*0400*/  LOP3.LUT R2, R2, 0x1, RZ, 0xc0, !PT ;  /* 0x0000000102027812 */ /* 0x000fc800078ec0ff */
[----:B------:R-:W-:Y:S01]  /*0410*/  ISETP.EQ.U32.AND P0, PT, R2, 0x1, PT ;  /* 0x000000010200780c */ /* 0x000fe20003f02070 */
[----:B------:R-:W-:-:S12]  /*0420*/  BRA `(.L_x_4) ;  /* 0x0000000000047947 */ /* 0x000fd80003800000 */
.L_x_5:
[----:B------:R-:W-:-:S13]  /*0430*/  PLOP3.LUT P0, PT, P1, PT, PT, 0x8, 0x0 ;  /* 0x000000000000781c */ /* 0x000fda0000f0e170 */
.L_x_4:
[----:B------:R-:W1:Y:S02]  /*0440*/  SHFL.IDX PT, R2, R0, RZ, 0x1f ;  /* 0x00001fff00027589 */ /* 0x000e6400000e0000 */
[----:B-1----:R-:W-:-:S13]  /*0450*/  ISETP.NE.AND P1, PT, R2, RZ, PT ;  /* 0x000000ff0200720c */ /* 0x002fda0003f25270 */
[----:B------:R-:W-:Y:S05]  /*0460*/  @P1 BRA `(.L_x_6) ;  /* 0x0000000000a41947 */ /* 0x000fea0003800000 */
[----:B------:R-:W-:Y:S01]  /*0470*/  ELECT P1, URZ, PT ;  /* 0x00000000003f782f */ /* 0x000fe20003820000 */
[----:B------:R-:W-:-:S12]  /*0480*/  BSSY B0, `(.L_x_6) ;  /* 0x0000027000007945 */ /* 0x000fd80003800000 */
[----:B------:R-:W-:Y:S05]  /*0490*/  @!P1 BRA `(.L_x_7) ;  /* 0x0000000000949947 */ /* 0x000fea0003800000 */
[----:B------:R-:W1:Y:S01]  /*04a0*/  S2UR UR8, SR_CgaCtaId ;  /* 0x00000000000879c3 */ /* 0x000e620000008800 */
[----:B------:R-:W-:Y:S01]  /*04b0*/  UMOV UR4, 0x400 ;  /* 0x0000040000047882 */ /* 0x000fe20000000000 */
[----:B------:R-:W-:Y:S01]  /*04c0*/  UMOV UR5, 0x1 ;  /* 0x0000000100057882 */ /* 0x000fe20000000000 */
[----:B------:R-:W-:Y:S02]  /*04d0*/  UMOV UR6, 0x100 ;  /* 0x0000010000067882 */ /* 0x000fe40000000000 */
[----:B------:R-:W-:-:S04]  /*04e0*/  UIADD3 UR6, -UR6, 0x100000, URZ ;  /* 0x0010000006067890 */ /* 0x000fc8000fffe13f */
[----:B------:R-:W-:Y:S02]  /*04f0*/  USHF.L.U32 UR7, UR6, 0xb, URZ ;  /* 0x0000000b06077899 */ /* 0x000fe4000800063f */
[----:B------:R-:W-:Y:S02]  /*0500*/  USHF.L.U32 UR6, UR6, 0x1, URZ ;  /* 0x0000000106067899 */ /* 0x000fe4000800063f */
[----:B-1----:R-:W-:Y:S02]  /*0510*/  ULEA UR8, UR8, UR4, 0x18 ;  /* 0x0000000408087291 */ /* 0x002fe4000f8ec03f */
[----:B------:R-:W-:-:S04]  /*0520*/  UIADD3 UR4, -UR5, 0x100000, URZ ;  /* 0x0010000005047890 */ /* 0x000fc8000fffe13f */
[----:B------:R-:W-:Y:S02]  /*0530*/  USHF.L.U32 UR5, UR4, 0xb, URZ ;  /* 0x0000000b04057899 */ /* 0x000fe4000800063f */
[----:B------:R-:W-:Y:S01]  /*0540*/  USHF.L.U32 UR4, UR4, 0x1, URZ ;  /* 0x0000000104047899 */ /* 0x000fe2000800063f */
[----:B------:R-:W1:Y:S11]  /*0550*/  FENCE.VIEW.ASYNC.S ;  /* 0x00000000000073c6 */ /* 0x000e760000000000 */
[----:B-1----:R1:W2:Y:S01]  /*0560*/  SYNCS.EXCH.64 URZ, [UR8], UR4 ;  /* 0x00000004083f75b2 */ /* 0x0022a20008000100 */
[----:B------:R1:W3:Y:S01]  /*0570*/  SYNCS.EXCH.64 URZ, [UR8+0x60], UR6 ;  /* 0x00006006083f75b2 */ /* 0x0002e20008000100 */
[----:B------:R1:W4:Y:S01]  /*0580*/  SYNCS.EXCH.64 URZ, [UR8+0x8], UR4 ;  /* 0x00000804083f75b2 */ /* 0x0003220008000100 */
[----:B------:R1:W1:Y:S01]  /*0590*/  SYNCS.EXCH.64 URZ, [UR8+0x68], UR6 ;  /* 0x00006806083f75b2 */ /* 0x0002620008000100 */
        /* <DEDUP_REMOVED lines=20> */
[----:B--2---:R-:W-:Y:S01]  /*06e0*/  NOP ;  /* 0x0000000000007918 */ /* 0x004fe20000000000 */
.L_x_7:
[----:B-1----:R-:W-:Y:S05]  /*06f0*/  BSYNC B0 ;  /* 0x0000000000007941 */ /* 0x002fea0003800000 */
.L_x_6:
[----:B------:R-:W1:Y:S01]  /*0700*/  SHFL.IDX PT, R4, R0, RZ, 0x1f ;  /* 0x00001fff00047589 */ /* 0x000e6200000e0000 */
[----:B------:R-:W2:Y:S01]  /*0710*/  LDC R2, c[0x0][0x904] ;  /* 0x00024100ff027b82 */ /* 0x000ea20000000800 */
[----:B------:R-:W-:Y:S01]  /*0720*/  NOP ;  /* 0x0000000000007918 */ /* 0x000fe20000000000 */
[----:B-1----:R-:W-:-:S13]  /*0730*/  ISETP.NE.AND P1, PT, R4, RZ, PT ;  /* 0x000000ff0400720c */ /* 0x002fda0003f25270 */
[----:B------:R-:W-:Y:S05]  /*0740*/  @P1 BRA `(.L_x_8) ;  /* 0x0000000000581947 */ /* 0x000fea0003800000 */
[----:B------:R-:W1:Y:S01]  /*0750*/  S2UR UR5, SR_CgaCtaId ;  /* 0x00000000000579c3 */ /* 0x000e620000008800 */
[----:B------:R-:W-:Y:S01]  /*0760*/  UMOV UR4, 0x400 ;  /* 0x0000040000047882 */ /* 0x000fe20000000000 */
[----:B------:R-:W-:Y:S01]  /*0770*/  UMOV UR6, 0x20 ;  /* 0x0000002000067882 */ /* 0x000fe20000000000 */
[----:B------:R-:W-:Y:S01]  /*0780*/  UMOV UR7, 0x100 ;  /* 0x0000010000077882 */ /* 0x000fe20000000000 */
[----:B------:R-:W-:Y:S01]  /*0790*/  ELECT P1, URZ, PT ;  /* 0x00000000003f782f */ /* 0x000fe20003820000 */
[----:B-1----:R-:W-:Y:S02]  /*07a0*/  ULEA UR8, UR5, UR4, 0x18 ;  /* 0x0000000405087291 */ /* 0x002fe4000f8ec03f */
[----:B------:R-:W-:-:S04]  /*07b0*/  UIADD3 UR4, -UR6, 0x100000, URZ ;  /* 0x0010000006047890 */ /* 0x000fc8000fffe13f */
[----:B------:R-:W-:Y:S02]  /*07c0*/  USHF.L.U32 UR5, UR4, 0xb, URZ ;  /* 0x0000000b04057899 */ /* 0x000fe4000800063f */
[----:B------:R-:W-:Y:S02]  /*07d0*/  USHF.L.U32 UR4, UR4, 0x1, URZ ;  /* 0x0000000104047899 */ /* 0x000fe4000800063f */
[----:B------:R-:W-:-:S04]  /*07e0*/  UIADD3 UR6, -UR7, 0x100000, URZ ;  /* 0x0010000007067890 */ /* 0x000fc8000fffe13f */
[----:B------:R-:W-:Y:S02]  /*07f0*/  USHF.L.U32 UR7, UR6, 0xb, URZ ;  /* 0x0000000b06077899 */ /* 0x000fe4000800063f */
[----:B------:R-:W-:Y:S01]  /*0800*/  USHF.L.U32 UR6, UR6, 0x1, URZ ;  /* 0x0000000106067899 */ /* 0x000fe2000800063f */
[----:B------:R-:W1:Y:S03]  /*0810*/  FENCE.VIEW.ASYNC.S ;  /* 0x00000000000073c6 */ /* 0x000e660000000000 */
[----:B-1----:R1:W1:Y:S08]  /*0820*/  SYNCS.EXCH.64 URZ, [UR8+0xc0], UR4 ;  /* 0x0000c004083f75b2 */ /* 0x0022700008000100 */
[----:B------:R1:W1:Y:S01]  /*0830*/  SYNCS.EXCH.64 URZ, [UR8+0xe0], UR6 ;  /* 0x0000e006083f75b2 */ /* 0x0002620008000100 */
[----:B------:R1:W1:Y:S01]  /*0840*/  SYNCS.EXCH.64 URZ, [UR8+0xc8], UR4 ;  /* 0x0000c804083f75b2 */ /* 0x0002620008000100 */
[----:B------:R1:W1:Y:S01]  /*0850*/  SYNCS.EXCH.64 URZ, [UR8+0xe8], UR6 ;  /* 0x0000e806083f75b2 */ /* 0x0002620008000100 */
[----:B------:R1:W1:Y:S01]  /*0860*/  SYNCS.EXCH.64 URZ, [UR8+0xd0], UR4 ;  /* 0x0000d004083f75b2 */ /* 0x0002620008000100 */
[----:B------:R1:W1:Y:S01]  /*0870*/  SYNCS.EXCH.64 URZ, [UR8+0xf0], UR6 ;  /* 0x0000f006083f75b2 */ /* 0x0002620008000100 */
[----:B------:R1:W1:Y:S01]  /*0880*/  SYNCS.EXCH.64 URZ, [UR8+0xd8], UR4 ;  /* 0x0000d804083f75b2 */ /* 0x0002620008000100 */
[----:B------:R1:W1:Y:S01]  /*0890*/  SYNCS.EXCH.64 URZ, [UR8+0xf8], UR6 ;  /* 0x0000f806083f75b2 */ /* 0x0002620008000100 */
[----:B------:R-:W-:Y:S01]  /*08a0*/  NOP ;  /* 0x0000000000007918 */ /* 0x000fe20000000000 */
.L_x_8:
[----:B------:R-:W5:Y:S01]  /*08b0*/  SHFL.IDX PT, R0, R0, RZ, 0x1f ;  /* 0x00001fff00007589 */ /* 0x000f6200000e0000 */
[----:B--2---:R-:W-:Y:S02]  /*08c0*/  ISETP.NE.AND P6, PT, R2, 0x1, PT ;  /* 0x000000010200780c */ /* 0x004fe40003fc5270 */
[----:B------:R-:W-:Y:S01]  /*08d0*/  ELECT P1, URZ, PT ;  /* 0x00000000003f782f */ /* 0x000fe20003820000 */
[----:B------:R-:W2:Y:S01]  /*08e0*/  S2UR UR36, SR_CgaCtaId ;  /* 0x00000000002479c3 */ /* 0x000ea20000008800 */
[----:B------:R-:W3:Y:S01]  /*08f0*/  S2R R7, SR_CTAID.Y ;  /* 0x0000000000077919 */ /* 0x000ee20000002600 */
[----:B-1----:R-:W-:Y:S01]  /*0900*/  UMOV UR4, 0x20 ;  /* 0x0000002000047882 */ /* 0x002fe20000000000 */
[----:B------:R-:W-:Y:S01]  /*0910*/  P2R R4, PR, RZ, 0x40 ;  /* 0x00000040ff047803 */ /* 0x000fe20000000000 */
[----:B------:R-:W-:Y:S01]  /*0920*/  NOP ;  /* 0x0000000000007918 */ /* 0x000fe20000000000 */
[----:B------:R-:W1:Y:S01]  /*0930*/  S2R R10, SR_CTAID.X ;  /* 0x00000000000a7919 */ /* 0x000e620000002500 */
[----:B------:R-:W-:-:S02]  /*0940*/  ISETP.NE.AND P4, PT, R3, RZ, PT ;  /* 0x000000ff0300720c */ /* 0x000fc40003f85270 */
[----:B------:R-:W-:Y:S02]  /*0950*/  MOV R11, RZ ;  /* 0x000000ff000b7202 */ /* 0x000fe40000000f00 */
[----:B------:R-:W1:Y:S01]  /*0960*/  @P6 LDC R17, c[0x0][0x10] ;  /* 0x00000400ff116b82 */ /* 0x000e620000000800 */
[----:B------:R-:W-:-:S07]  /*0970*/  @P6 MOV R5, RZ ;  /* 0x000000ff00056202 */ /* 0x000fce0000000f00 */
[----:B------:R-:W4:Y:S01]  /*0980*/  @!P6 LDC R12, c[0x0][0xc] ;  /* 0x00000300ff0ceb82 */ /* 0x000f220000000800 */
[----:B-----5:R-:W-:Y:S02]  /*0990*/  ISETP.NE.OR P2, PT, R0, RZ, !P1 ;  /* 0x000000ff0000720c */ /* 0x020fe40004f45670 */
[----:B------:R-:W-:-:S04]  /*09a0*/  ISETP.EQ.OR P1, PT, R3, 0x3, !P4 ;  /* 0x000000030300780c */ /* 0x000fc80006722670 */
[----:B------:R-:W-:-:S04]  /*09b0*/  ISETP.EQ.AND P1, PT, R6, RZ, P1 ;  /* 0x000000ff0600720c */ /* 0x000fc80000f22270 */
[----:B------:R-:W-:Y:S02]  /*09c0*/  SEL R19, RZ, 0x1, !P1 ;  /* 0x00000001ff137807 */ /* 0x000fe40004800000 */
[----:B---3--:R-:W-:Y:S01]  /*09d0*/  @P6 MOV R4, R7 ;  /* 0x0000000700046202 */ /* 0x008fe20000000f00 */
[----:B------:R-:W-:Y:S01]  /*09e0*/  VOTEU.ALL UP0, P2 ;  /* 0x00000000003f7886 */ /* 0x000fe20001000000 */
[----:B------:R-:W-:-:S03]  /*09f0*/  VOTEU.ALL UP1, P2 ;  /* 0x00000000003f7886 */ /* 0x000fc60001020000 */
[----:B-1----:R-:W-:Y:S01]  /*0a00*/  @P6 IMAD.WIDE.U32 R16, R10, R17, R4 ;  /* 0x000000110a106225 */ /* 0x002fe200078e0004 */
[----:B------:R-:W-:Y:S01]  /*0a10*/  @!UP0 UMOV UR6, 0x400 ;  /* 0x0000040000068882 */ /* 0x000fe20000000000 */
[----:B------:R-:W-:-:S04]  /*0a20*/  @!UP0 UIADD3 UR4, -UR4, 0x100000, URZ ;  /* 0x0010000004048890 */ /* 0x000fc8000fffe13f */
[----:B------:R-:W-:Y:S02]  /*0a30*/  @!UP0 USHF.L.U32 UR5, UR4, 0xb, URZ ;  /* 0x0000000b04058899 */ /* 0x000fe4000800063f */
[----:B------:R-:W-:Y:S02]  /*0a40*/  @!UP0 USHF.L.U32 UR4, UR4, 0x1, URZ ;  /* 0x0000000104048899 */ /* 0x000fe4000800063f */
[----:B--2---:R-:W-:Y:S01]  /*0a50*/  @!UP0 ULEA UR8, UR36, UR6, 0x18 ;  /* 0x0000000624088291 */ /* 0x004fe2000f8ec03f */
[----:B------:R-:W-:Y:S01]  /*0a60*/  @P6 IMAD.MOV.U32 R5, RZ, RZ, RZ ;  /* 0x000000ffff056224 */ /* 0x000fe200078e00ff */
[----:B------:R-:W-:Y:S01]  /*0a70*/  VOTEU.ALL UP0, P2 ;  /* 0x00000000003f7886 */ /* 0x000fe20001000000 */
[C---:B------:R-:W-:Y:S01]  /*0a80*/  ISETP.NE.AND P2, PT, R6.reuse, RZ, PT ;  /* 0x000000ff0600720c */ /* 0x040fe20003f45270 */
[----:B------:R-:W-:Y:S01]  /*0a90*/  ULDC UR6, c[0x0][0xc] ;  /* 0x0000030000067ab9 */ /* 0x000fe20000000800 */
[----:B------:R-:W-:Y:S01]  /*0aa0*/  ULDC UR7, c[0x0][0x10] ;  /* 0x0000040000077ab9 */ /* 0x000fe20000000800 */
[----:B------:R-:W-:-:S02]  /*0ab0*/  IADD3 R6, R6, -0x1, RZ ;  /* 0xffffffff06067810 */ /* 0x000fc40007ffe0ff */
[----:B------:R-:W-:Y:S02]  /*0ac0*/  ISETP.EQ.AND P5, PT, R3, 0x2, !P2 ;  /* 0x000000020300780c */ /* 0x000fe400057a2270 */
[----:B------:R-:W-:Y:S01]  /*0ad0*/  @P6 IADD3 R17, R17, R5, RZ ;  /* 0x0000000511116210 */ /* 0x000fe20007ffe0ff */
[----:B----4-:R-:W-:Y:S01]  /*0ae0*/  @!P6 IMAD.WIDE.U32 R4, R12, R7, R10 ;  /* 0x000000070c04e225 */ /* 0x010fe200078e000a */
[----:B------:R-:W1:Y:S02]  /*0af0*/  FENCE.VIEW.ASYNC.S ;  /* 0x00000000000073c6 */ /* 0x000e640000000000 */
[----:B-1----:R-:W1:Y:S01]  /*0b00*/  @!UP0 SYNCS.EXCH.64 URZ, [UR8+0x100], UR4 ;  /* 0x00010004083f85b2 */ /* 0x002e620008000100 */
[----:B------:R-:W-:Y:S02]  /*0b10*/  ISETP.GE.U32.AND P1, PT, R6, 0x2, PT ;  /* 0x000000020600780c */ /* 0x000fe40003f26070 */
[----:B------:R-:W-:Y:S01]  /*0b20*/  SEL R0, RZ, 0x1, !P5 ;  /* 0x00000001ff007807 */ /* 0x000fe20006800000 */
[----:B------:R-:W-:Y:S01]  /*0b30*/  @!P6 IMAD.MOV.U32 R16, RZ, RZ, R4 ;  /* 0x000000ffff10e224 */ /* 0x000fe200078e0004 */
[----:B------:R-:W-:-:S02]  /*0b40*/  @!P6 MOV R17, R5 ;  /* 0x000000050011e202 */ /* 0x000fc40000000f00 */
[----:B------:R-:W-:Y:S02]  /*0b50*/  SEL R0, R0, 0x2, P1 ;  /* 0x0000000200007807 */ /* 0x000fe40000800000 */
[----:B------:R-:W-:Y:S01]  /*0b60*/  SEL R19, R19, 0x2, P1 ;  /* 0x0000000213137807 */ /* 0x000fe20000800000 */
[----:B------:R2:W1:Y:S01]  /*0b70*/  @!UP1 SYNCS.EXCH.64 URZ, [UR8+0x108], UR4 ;  /* 0x00010804083f95b2 */ /* 0x0004620008000100 */
[----:B------:R-:W-:Y:S01]  /*0b80*/  NOP ;  /* 0x0000000000007918 */ /* 0x000fe20000000000 */
[----:B--2---:R-:W-:-:S03]  /*0b90*/  UIMAD.WIDE.U32 UR4, UR6, UR7, URZ ;  /* 0x00000007060472a5 */ /* 0x004fc6000f8e003f */
[----:B------:R-:W-:Y:S02]  /*0ba0*/  ULDC UR6, c[0x0][0x14] ;  /* 0x0000050000067ab9 */ /* 0x000fe40000000800 */
[----:B------:R-:W-:Y:S02]  /*0bb0*/  UIMAD.WIDE.U32 UR38, UR4, UR6, URZ ;  /* 0x00000006042672a5 */ /* 0x000fe4000f8e003f */
[----:B------:R-:W-:-:S04]  /*0bc0*/  UIMAD UR37, UR5, UR6, URZ ;  /* 0x00000006052572a4 */ /* 0x000fc8000f8e023f */
[----:B------:R-:W-:Y:S01]  /*0bd0*/  UIADD3 UR37, UR39, UR37, URZ ;  /* 0x0000002527257290 */ /* 0x000fe2000fffe03f */
[----:B-1----:R-:W-:Y:S06]  /*0be0*/  BAR.SYNC.DEFER_BLOCKING 0x0 ;  /* 0x0000000000007b1d */ /* 0x002fec0000010000 */
[----:B------:R-:W-:Y:S05]  /*0bf0*/  @!P2 BRA `(.L_x_9) ;  /* 0x000000b80018a947 */ /* 0x000fea0003800000 */
[----:B------:R-:W-:-:S13]  /*0c00*/  ISETP.GT.U32.AND P0, PT, R6, 0x1, PT ;  /* 0x000000010600780c */ /* 0x000fda0003f04070 */
[----:B------:R-:W-:Y:S05]  /*0c10*/  @P0 EXIT ;  /* 0x000000000000094d */ /* 0x000fea0003800000 */
[----:B------:R-:W-:Y:S01]  /*0c20*/  ULDC.64 UR4, c[0x0][0x8f8] ;  /* 0x00023e0000047ab9 */ /* 0x000fe20000000a00 */
[----:B------:R-:W-:Y:S01]  /*0c30*/  UMOV UR47, 0xffffffff ;  /* 0xffffffff002f7882 */ /* 0x000fe20000000000 */
[----:B------:R-:W-:Y:S02]  /*0c40*/  ISETP.GE.U32.AND P0, PT, R16, UR4, PT ;  /* 0x0000000410007c0c */ /* 0x000fe4000bf06070 */
[----:B------:R-:W-:Y:S02]  /*0c50*/  PRMT R22, RZ, 0x7610, R22 ;  /* 0x00007610ff167816 */ /* 0x000fe40000000016 */
[----:B------:R-:W-:Y:S02]  /*0c60*/  ISETP.GE.U32.AND.EX P0, PT, R17, UR5, PT, P0 ;  /* 0x0000000511007c0c */ /* 0x000fe4000bf06100 */
[----:B------:R-:W-:Y:S02]  /*0c70*/  MOV R3, 0xffffffff ;  /* 0xffffffff00037802 */ /* 0x000fe40000000f00 */
[----:B------:R-:W-:-:S02]  /*0c80*/  MOV R8, 0xffffffff ;  /* 0xffffffff00087802 */ /* 0x000fc40000000f00 */
[----:B------:R-:W-:-:S07]  /*0c90*/  PRMT R6, RZ, 0x7610, R6 ;  /* 0x00007610ff067816 */ /* 0x000fce0000000006 */
[----:B------:R-:W-:Y:S05]  /*0ca0*/  @P0 BRA `(.L_x_10) ;  /* 0x0000000400580947 */ /* 0x000fea0003800000 */
[----:B------:R-:W1:Y:S01]  /*0cb0*/  LDC.64 R20, c[0x0][0x8d0] ;  /* 0x00023400ff147b82 */ /* 0x000e620000000a00 */
[----:B------:R-:W-:Y:S01]  /*0cc0*/  IMAD.MOV.U32 R4, RZ, RZ, R16 ;  /* 0x000000ffff047224 */ /* 0x000fe200078e0010 */
[----:B------:R-:W-:-:S06]  /*0cd0*/  MOV R5, R17 ;  /* 0x0000001100057202 */ /* 0x000fcc0000000f00 */
[----:B------:R-:W2:Y:S08]  /*0ce0*/  LDC R6, c[0x0][0x8d8] ;  /* 0x00023600ff067b82 */ /* 0x000eb00000000800 */
[----:B------:R-:W3:Y:S01]  /*0cf0*/  LDC.64 R24, c[0x0][0x8c8] ;  /* 0x00023200ff187b82 */ /* 0x000ee20000000a00 */
[----:B-1----:R-:W-:-:S04]  /*0d00*/  ISETP.NE.U32.AND P0, PT, R20, RZ, PT ;  /* 0x000000ff1400720c */ /* 0x002fc80003f05070 */
[----:B------:R-:W-:-:S13]  /*0d10*/  ISETP.NE.AND.EX P0, PT, R21, RZ, PT, P0 ;  /* 0x000000ff1500720c */ /* 0x000fda0003f05300 */
[----:B--23--:R-:W-:Y:S05]  /*0d20*/  @!P0 BRA `(.L_x_11) ;  /* 0x0000000000288947 */ /* 0x00cfea0003800000 */
[----:B------:R-:W1:Y:S02]  /*0d30*/  LDC R3, c[0x0][0x8dc] ;  /* 0x00023700ff037b82 */ /* 0x000e640000000800 */
[----:B-1----:R-:W-:-:S04]  /*0d40*/  IADD3 R3, P0, R16, R3, RZ ;  /* 0x0000000310037210 */ /* 0x002fc80007f1e0ff */
[----:B------:R-:W-:-:S05]  /*0d50*/  IADD3.X R15, RZ, R17, RZ, P0, !PT ;  /* 0x00000011ff0f7210 */ /* 0x000fca00007fe4ff */
[----:B------:R-:W-:-:S04]  /*0d60*/  IMAD.WIDE.U32 R4, R15, R20, RZ ;  /* 0x000000140f047225 */ /* 0x000fc800078e00ff */
[----:B------:R-:W-:-:S04]  /*0d70*/  IMAD.WIDE.U32 R8, P0, R3, R21, R4 ;  /* 0x0000001503087225 */ /* 0x000fc80007800004 */
[----:B------:R-:W-:Y:S01]  /*0d80*/  IMAD.WIDE.U32 R4, R3, R20, RZ ;  /* 0x0000001403047225 */ /* 0x000fe200078e00ff */
[----:B------:R-:W-:-:S03]  /*0d90*/  IADD3.X R13, RZ, RZ, RZ, P0, !PT ;  /* 0x000000ffff0d7210 */ /* 0x000fc600007fe4ff */
[----:B------:R-:W-:Y:S01]  /*0da0*/  IMAD.MOV.U32 R12, RZ, RZ, R9 ;  /* 0x000000ffff0c7224 */ /* 0x000fe200078e0009 */
[----:B------:R-:W-:-:S05]  /*0db0*/  IADD3 RZ, P0, R5, R8, RZ ;  /* 0x0000000805ff7210 */ /* 0x000fca0007f1e0ff */
[----:B------:R-:W-:-:S08]  /*0dc0*/  IMAD.WIDE.U32.X R4, R15, R21, R12, P0 ;  /* 0x000000150f047225 */ /* 0x000fd000000e040c */
.L_x_11:
[-CC-:B------:R-:W-:Y:S01]  /*0dd0*/  SHF.R.U64 R30, R4, R6.reuse, R5.reuse ;  /* 0x00000006041e7219 */ /* 0x180fe20000001205 */
[----:B------:R-:W1:Y:S01]  /*0de0*/  LDC.64 R26, c[0x0][0x8e8] ;  /* 0x00023a00ff1a7b82 */ /* 0x000e620000000a00 */
[----:B------:R-:W-:Y:S01]  /*0df0*/  SHF.R.U32.HI R4, RZ, R6, R5 ;  /* 0x00000006ff047219 */ /* 0x000fe20000011605 */
[----:B------:R-:W-:Y:S01]  /*0e00*/  ULDC UR4, c[0x0][0x150] ;  /* 0x0000540000047ab9 */ /* 0x000fe20000000800 */
[----:B------:R-:W-:Y:S02]  /*0e10*/  IADD3 R11, P0, RZ, -R30, RZ ;  /* 0x8000001eff0b7210 */ /* 0x000fe40007f1e0ff */
[----:B------:R-:W-:Y:S02]  /*0e20*/  I2FP.F32.U32 R3, R10 ;  /* 0x0000000a00037245 */ /* 0x000fe40000201000 */
[----:B------:R-:W-:Y:S01]  /*0e30*/  IADD3.X R13, RZ, ~R4, RZ, P0, !PT ;  /* 0x80000004ff0d7210 */ /* 0x000fe200007fe4ff */
[----:B------:R-:W2:Y:S01]  /*0e40*/  LDC R8, c[0x0][0x8c0] ;  /* 0x00023000ff087b82 */ /* 0x000ea20000000800 */
[----:B------:R-:W-:-:S04]  /*0e50*/  IMAD.WIDE.U32 R4, R11, R24, R16 ;  /* 0x000000180b047225 */ /* 0x000fc800078e0010 */
[----:B------:R-:W-:Y:S01]  /*0e60*/  FMUL R3, R3, UR4 ;  /* 0x0000000403037c20 */ /* 0x000fe20008400000 */
[----:B------:R-:W-:Y:S01]  /*0e70*/  ULDC UR4, c[0x0][0x154] ;  /* 0x0000550000047ab9 */ /* 0x000fe20000000800 */
[----:B------:R-:W-:Y:S02]  /*0e80*/  IMAD R6, R13, R24, RZ ;  /* 0x000000180d067224 */ /* 0x000fe400078e02ff */
[----:B------:R-:W3:Y:S02]  /*0e90*/  LDC R13, c[0x0][0x8b0] ;  /* 0x00022c00ff0d7b82 */ /* 0x000ee40000000800 */
[----:B------:R-:W-:Y:S01]  /*0ea0*/  IMAD R11, R11, R25, R6 ;  /* 0x000000190b0b7224 */ /* 0x000fe200078e0206 */
[----:B------:R-:W4:Y:S04]  /*0eb0*/  F2I.U32.TRUNC.NTZ R3, R3 ;  /* 0x0000000300037305 */ /* 0x000f28000020f000 */
[----:B------:R-:W-:Y:S01]  /*0ec0*/  IADD3 R5, R5, R11, RZ ;  /* 0x0000000b05057210 */ /* 0x000fe20007ffe0ff */
[----:B------:R-:W5:Y:S01]  /*0ed0*/  LDC R15, c[0x0][0x900] ;  /* 0x00024000ff0f7b82 */ /* 0x000f620000000800 */
[----:B-1----:R-:W-:-:S04]  /*0ee0*/  ISETP.NE.U32.AND P0, PT, R26, RZ, PT ;  /* 0x000000ff1a00720c */ /* 0x002fc80003f05070 */
[----:B------:R-:W-:-:S03]  /*0ef0*/  ISETP.NE.AND.EX P0, PT, R27, RZ, PT, P0 ;  /* 0x000000ff1b00720c */ /* 0x000fc60003f05300 */
[----:B------:R-:W1:Y:S01]  /*0f00*/  LDC R9, c[0x0][0x144] ;  /* 0x00005100ff097b82 */ /* 0x000e620000000800 */
[-CC-:B--2---:R-:W-:Y:S02]  /*0f10*/  SHF.R.U64 R21, R4, R8.reuse, R5.reuse ;  /* 0x0000000804157219 */ /* 0x184fe40000001205 */
[----:B------:R-:W-:Y:S02]  /*0f20*/  I2FP.F32.U32 R4, R7 ;  /* 0x0000000700047245 */ /* 0x000fe40000201000 */
[----:B------:R-:W-:Y:S02]  /*0f30*/  SHF.R.U32.HI R6, RZ, R8, R5 ;  /* 0x00000008ff067219 */ /* 0x000fe40000011605 */
[----:B----4-:R-:W-:Y:S01]  /*0f40*/  IADD3 R11, -R3, RZ, RZ ;  /* 0x000000ff030b7210 */ /* 0x010fe20007ffe1ff */
[----:B------:R-:W2:Y:S01]  /*0f50*/  LDC R14, c[0x0][0x148] ;  /* 0x00005200ff0e7b82 */ /* 0x000ea20000000800 */
[----:B------:R-:W-:Y:S01]  /*0f60*/  FMUL R5, R4, UR4 ;  /* 0x0000000404057c20 */ /* 0x000fe20008400000 */
[----:B------:R-:W-:Y:S01]  /*0f70*/  IMAD.MOV.U32 R4, RZ, RZ, -0x1 ;  /* 0xffffffffff047424 */ /* 0x000fe200078e00ff */
[----:B---3--:R-:W-:-:S02]  /*0f80*/  SHF.R.U64 R29, R21, R13, R6 ;  /* 0x0000000d151d7219 */ /* 0x008fc40000001206 */
[----:B------:R-:W-:Y:S02]  /*0f90*/  SHF.R.U32.HI R6, RZ, R13, R6 ;  /* 0x0000000dff067219 */ /* 0x000fe40000011606 */
[----:B------:R-:W-:Y:S01]  /*0fa0*/  MOV R8, 0x1 ;  /* 0x0000000100087802 */ /* 0x000fe20000000f00 */
[----:B------:R-:W3:Y:S01]  /*0fb0*/  LDC R23, c[0x0][0x8a8] ;  /* 0x00022a00ff177b82 */ /* 0x000ee20000000800 */
[-C--:B-----5:R-:W-:Y:S01]  /*0fc0*/  SHF.L.U32 R4, R4, R15.reuse, RZ ;  /* 0x0000000f04047219 */ /* 0x0a0fe200000006ff */
[----:B------:R4:W1:Y:S01]  /*0fd0*/  F2I.U32.TRUNC.NTZ R13, R5 ;  /* 0x00000005000d7305 */ /* 0x000862000020f000 */
[----:B------:R-:W-:Y:S02]  /*0fe0*/  SHF.R.U64 R28, R29, R15, R6 ;  /* 0x0000000f1d1c7219 */ /* 0x000fe40000001206 */
[----:B------:R-:W-:Y:S02]  /*0ff0*/  LOP3.LUT R12, RZ, R4, RZ, 0x33, !PT ;  /* 0x00000004ff0c7212 */ /* 0x000fe400078e33ff */
[----:B------:R-:W-:Y:S01]  /*1000*/  MOV R4, R28 ;  /* 0x0000001c00047202 */ /* 0x000fe20000000f00 */
[----:B------:R-:W2:Y:S01]  /*1010*/  LDC R20, c[0x0][0x8f0] ;  /* 0x00023c00ff147b82 */ /* 0x000ea20000000800 */
[----:B-1----:R-:W-:Y:S01]  /*1020*/  IMAD R3, R9, R11, R10 ;  /* 0x0000000b09037224 */ /* 0x002fe200078e020a */
[----:B----4-:R-:W-:-:S02]  /*1030*/  SHF.R.U32.HI R5, RZ, R15, R6 ;  /* 0x0000000fff057219 */ /* 0x010fc40000011606 */
[----:B------:R-:W-:-:S04]  /*1040*/  SHF.L.U32 R6, R8, R15, RZ ;  /* 0x0000000f08067219 */ /* 0x000fc800000006ff */
[----:B------:R-:W1:Y:S08]  /*1050*/  LDC R24, c[0x0][0x8e0] ;  /* 0x00023800ff187b82 */ /* 0x000e700000000800 */
[----:B------:R-:W4:Y:S01]  /*1060*/  LDC R25, c[0x0][0x8b8] ;  /* 0x00022e00ff197b82 */ /* 0x000f220000000800 */
[----:B---3--:R-:W-:Y:S05]  /*1070*/  @!P0 BRA `(.L_x_12) ;  /* 0x0000000000288947 */ /* 0x008fea0003800000 */
[----:B------:R-:W3:Y:S02]  /*1080*/  LDC R11, c[0x0][0x8f4] ;  /* 0x00023d00ff0b7b82 */ /* 0x000ee40000000800 */
[----:B---3--:R-:W-:-:S04]  /*1090*/  IADD3 R11, P0, R28, R11, RZ ;  /* 0x0000000b1c0b7210 */ /* 0x008fc80007f1e0ff */
[----:B------:R-:W-:-:S05]  /*10a0*/  IADD3.X R15, RZ, R5, RZ, P0, !PT ;  /* 0x00000005ff0f7210 */ /* 0x000fca00007fe4ff */
[----:B------:R-:W-:-:S04]  /*10b0*/  IMAD.WIDE.U32 R4, R15, R26, RZ ;  /* 0x0000001a0f047225 */ /* 0x000fc800078e00ff */
[----:B------:R-:W-:-:S04]  /*10c0*/  IMAD.WIDE.U32 R8, P0, R11, R27, R4 ;  /* 0x0000001b0b087225 */ /* 0x000fc80007800004 */
[----:B------:R-:W-:Y:S01]  /*10d0*/  IMAD.WIDE.U32 R4, R11, R26, RZ ;  /* 0x0000001a0b047225 */ /* 0x000fe200078e00ff */
[----:B------:R-:W-:-:S03]  /*10e0*/  MOV R10, R9 ;  /* 0x00000009000a7202 */ /* 0x000fc60000000f00 */
[----:B------:R-:W-:Y:S01]  /*10f0*/  IMAD.X R11, RZ, RZ, RZ, P0 ;  /* 0x000000ffff0b7224 */ /* 0x000fe200000e06ff */
[----:B------:R-:W-:-:S05]  /*1100*/  IADD3 RZ, P0, R5, R8, RZ ;  /* 0x0000000805ff7210 */ /* 0x000fca0007f1e0ff */
[----:B------:R-:W-:-:S08]  /*1110*/  IMAD.WIDE.U32.X R4, R15, R27, R10, P0 ;  /* 0x0000001b0f047225 */ /* 0x000fd000000e040a */
.L_x_12:
[----:B--2---:R-:W-:Y:S02]  /*1120*/  SHF.R.U64 R4, R4, R20, R5 ;  /* 0x0000001404047219 */ /* 0x004fe40000001205 */
[----:B------:R-:W-:Y:S02]  /*1130*/  LOP3.LUT R5, R29, R12, RZ, 0xc0, !PT ;  /* 0x0000000c1d057212 */ /* 0x000fe400078ec0ff */
[----:B------:R-:W-:Y:S01]  /*1140*/  IADD3 R13, -R13, RZ, RZ ;  /* 0x000000ff0d0d7210 */ /* 0x000fe20007ffe1ff */
[----:B------:R-:W-:Y:S01]  /*1150*/  IMAD.MOV R9, RZ, RZ, -R4 ;  /* 0x000000ffff097224 */ /* 0x000fe200078e0a04 */
[----:B------:R-:W-:Y:S01]  /*1160*/  IADD3 R8, R23, -0x1, RZ ;  /* 0xffffffff17087810 */ /* 0x000fe20007ffe0ff */
[----:B------:R-:W-:Y:S01]  /*1170*/  IMAD R6, R6, R4, R5 ;  /* 0x0000000406067224 */ /* 0x000fe200078e0205 */
[----:B------:R-:W-:Y:S01]  /*1180*/  R2UR UR47, R30 ;  /* 0x000000001e2f72ca */ /* 0x000fe200000e0000 */
[----:B------:R-:W-:Y:S01]  /*1190*/  @P6 IMAD R3, R14, R13, R7 ;  /* 0x0000000d0e036224 */ /* 0x000fe200078e0207 */
[----:B------:R-:W-:Y:S01]  /*11a0*/  LOP3.LUT R8, R21, R8, RZ, 0xc0, !PT ;  /* 0x0000000815087212 */ /* 0x000fe200078ec0ff */
[----:B-1----:R-:W-:-:S02]  /*11b0*/  IMAD R4, R9, R24, R28 ;  /* 0x0000001809047224 */ /* 0x002fc400078e021c */
[----:B----4-:R-:W-:Y:S01]  /*11c0*/  IMAD R3, R6, R25, R3 ;  /* 0x0000001906037224 */ /* 0x010fe200078e0203 */
[----:B------:R-:W-:Y:S01]  /*11d0*/  MOV R6, 0x1 ;  /* 0x0000000100067802 */ /* 0x000fe20000000f00 */
[----:B------:R-:W-:-:S05]  /*11e0*/  IMAD R4, R4, R23, R8 ;  /* 0x0000001704047224 */ /* 0x000fca00078e0208 */
[----:B------:R-:W-:Y:S02]  /*11f0*/  SEL R8, R4, R3, !P6 ;  /* 0x0000000304087207 */ /* 0x000fe40007000000 */
[----:B------:R-:W-:-:S07]  /*1200*/  SEL R3, R3, R4, !P6 ;  /* 0x0000000403037207 */ /* 0x000fce0007000000 */
.L_x_10:
[----:B------:R-:W-:-:S08]  /*1210*/  NOP ;  /* 0x0000000000007918 */ /* 0x000fd00000000000 */
[----:B------:R-:W1:Y:S02]  /*1220*/  USETMAXREG.TRY_ALLOC.CTAPOOL UP0, 0xe8 ;  /* 0x000000e8000079c8 */ /* 0x000e640008000600 */
[----:B-1----:R-:W-:-:S13]  /*1230*/  PLOP3.LUT P0, PT, PT, PT, UP0, 0x80, 0x0 ;  /* 0x000000000000781c */ /* 0x002fda0003f0f008 */
[----:B------:R-:W-:Y:S05]  /*1240*/  @!P0 BRA `(.L_x_10) ;  /* 0xfffffffc00f08947 */ /* 0x000fea000383ffff */
[----:B------:R-:W-:Y:S02]  /*1250*/  ULDC.64 UR4, c[0x0][0x590] ;  /* 0x0001640000047ab9 */ /* 0x000fe40000000a00 */
[----:B------:R-:W-:-:S04]  /*1260*/  ISETP.NE.U32.AND P0, PT, RZ, UR4, PT ;  /* 0x00000004ff007c0c */ /* 0x000fc8000bf05070 */
[----:B------:R-:W-:-:S13]  /*1270*/  ISETP.NE.AND.EX P0, PT, RZ, UR5, PT, P0 ;  /* 0x00000005ff007c0c */ /* 0x000fda000bf05300 */
[----:B------:R-:W-:Y:S05]  /*1280*/  @P0 BRA `(.L_x_13) ;  /* 0x00000000002c0947 */ /* 0x000fea0003800000 */
[----:B------:R-:W-:Y:S02]  /*1290*/  ULDC.64 UR4, c[0x0][0x588] ;  /* 0x0001620000047ab9 */ /* 0x000fe40000000a00 */
[----:B------:R-:W-:-:S04]  /*12a0*/  ISETP.NE.U32.AND P0, PT, RZ, UR4, PT ;  /* 0x00000004ff007c0c */ /* 0x000fc8000bf05070 */
[----:B------:R-:W-:-:S13]  /*12b0*/  ISETP.NE.AND.EX P0, PT, RZ, UR5, PT, P0 ;  /* 0x00000005ff007c0c */ /* 0x000fda000bf05300 */
[----:B------:R-:W-:Y:S05]  /*12c0*/  @!P0 BRA `(.L_x_14) ;  /* 0x0000000000108947 */ /* 0x000fea0003800000 */
[----:B------:R-:W1:Y:S02]  /*12d0*/  LDC.64 R88, c[0x0][0x588] ;  /* 0x00016200ff587b82 */ /* 0x000e640000000a00 */
[----:B-1----:R1:W5:Y:S01]  /*12e0*/  LDG.E R88, desc[UR40][R88.64] ;  /* 0x0000002858587981 */ /* 0x002362000c1e1900 */
[----:B------:R-:W-:Y:S01]  /*12f0*/  MOV R22, 0x1 ;  /* 0x0000000100167802 */ /* 0x000fe20000000f00 */
[----:B------:R-:W-:Y:S06]  /*1300*/  BRA `(.L_x_13) ;  /* 0x00000000000c7947 */ /* 0x000fec0003800000 */
.L_x_14:
[----:B------:R-:W-:Y:S01]  /*1310*/  ULDC UR4, c[0x0][0x580] ;  /* 0x0001600000047ab9 */ /* 0x000fe20000000800 */
[----:B------:R-:W-:Y:S01]  /*1320*/  MOV R22, 0x1 ;  /* 0x0000000100167802 */ /* 0x000fe20000000f00 */
[----:B------:R-:W-:-:S07]  /*1330*/  IMAD.U32 R88, RZ, RZ, UR4 ;  /* 0x00000004ff587e24 */ /* 0x000fce000f8e00ff */
.L_x_13:
        /* <DEDUP_REMOVED lines=8> */
[----:B------:R-:W2:Y:S02]  /*13c0*/  LDC.64 R4, c[0x0][0x5a8] ;  /* 0x00016a00ff047b82 */ /* 0x000ea40000000a00 */
[----:B--2---:R2:W5:Y:S01]  /*13d0*/  LDG.E R23, desc[UR40][R4.64] ;  /* 0x0000002804177981 */ /* 0x004562000c1e1900 */
[----:B------:R-:W-:Y:S05]  /*13e0*/  BRA `(.L_x_15) ;  /* 0x0000000000087947 */ /* 0x000fea0003800000 */
.L_x_16:
[----:B------:R-:W-:Y:S02]  /*13f0*/  ULDC UR4, c[0x0][0x5a0] ;  /* 0x0001680000047ab9 */ /* 0x000fe40000000800 */
[----:B------:R-:W-:-:S07]  /*1400*/  MOV R23, UR4 ;  /* 0x0000000400177c02 */ /* 0x000fce0008000f00 */
.L_x_15:
[----:B------:R-:W-:-:S13]  /*1410*/  LOP3.LUT P0, RZ, R6, 0xff, RZ, 0xc0, !PT ;  /* 0x000000ff06ff7812 */ /* 0x000fda000780c0ff */
[----:B------:R-:W-:Y:S05]  /*1420*/  @!P0 EXIT ;  /* 0x000000000000894d */ /* 0x000fea0003800000 */
[----:B------:R-:W-:Y:S01]  /*1430*/  ULDC UR4, c[0x0][0x28c] ;  /* 0x0000a30000047ab9 */ /* 0x000fe20000000800 */
[----:B------:R-:W-:Y:S01]  /*1440*/  LOP3.LUT R93, R0, 0x1, RZ, 0xfc, !PT ;  /* 0x00000001005d7812 */ /* 0x000fe200078efcff */
[----:B------:R-:W-:Y:S01]  /*1450*/  UIADD3 UR4, UR4, 0x3f, URZ ;  /* 0x0000003f04047890 */ /* 0x000fe2000fffe03f */
[----:B------:R-:W-:Y:S02]  /*1460*/  LOP3.LUT R148, R19, 0x1, RZ, 0xfc, !PT ;  /* 0x0000000113947812 */ /* 0x000fe400078efcff */
[----:B------:R-:W-:Y:S01]  /*1470*/  CS2R R106, SRZ ;  /* 0x00000000006a7805 */ /* 0x000fe2000001ff00 */
[----:B------:R-:W-:Y:S01]  /*1480*/  ULDC.64 UR42, c[0x0][0x198] ;  /* 0x00006600002a7ab9 */ /* 0x000fe20000000a00 */
[----:B------:R-:W-:Y:S01]  /*1490*/  USHF.R.S32.HI UR5, URZ, 0x1f, UR4 ;  /* 0x0000001f3f057899 */ /* 0x000fe20008011404 */
[----:B------:R-:W-:-:S03]  /*14a0*/  UMOV UR48, URZ ;  /* 0x0000003f00307c82 */ /* 0x000fc60008000000 */
[----:B------:R-:W-:-:S03]  /*14b0*/  ULEA.HI UR5, UR5, UR4, URZ, 0x6 ;  /* 0x0000000405057291 */ /* 0x000fc6000f8f303f */
[----:B------:R-:W-:Y:S01]  /*14c0*/  UMOV UR4, URZ ;  /* 0x0000003f00047c82 */ /* 0x000fe20008000000 */
[----:B------:R-:W-:-:S12]  /*14d0*/  USHF.R.S32.HI UR49, URZ, 0x6, UR5 ;  /* 0x000000063f317899 */ /* 0x000fd80008011405 */
.L_x_286:
[----:B------:R-:W-:Y:S01]  /*14e0*/  LOP3.LUT R0, R18, 0x80, RZ, 0xc0, !PT ;  /* 0x0000008012007812 */ /* 0x000fe200078ec0ff */
[----:B------:R-:W3:Y:S01]  /*14f0*/  S2UR UR9, SR_CgaCtaId ;  /* 0x00000000000979c3 */ /* 0x000ee20000008800 */
[----:B------:R-:W-:Y:S01]  /*1500*/  UMOV UR50, 0x400 ;  /* 0x0000040000327882 */ /* 0x000fe20000000000 */
[----:B------:R-:W-:Y:S01]  /*1510*/  UMOV UR6, URZ ;  /* 0x0000003f00067c82 */ /* 0x000fe20008000000 */
[----:B------:R-:W-:Y:S01]  /*1520*/  SHF.R.U32.HI R0, RZ, 0x7, R0 ;  /* 0x00000007ff007819 */ /* 0x000fe20000011600 */
[----:B------:R-:W-:Y:S01]  /*1530*/  UMOV UR5, URZ ;  /* 0x0000003f00057c82 */ /* 0x000fe20008000000 */
[----:B------:R-:W-:Y:S01]  /*1540*/  UMOV UR13, UR4 ;  /* 0x00000004000d7c82 */ /* 0x000fe20008000000 */
[----:B------:R-:W-:Y:S02]  /*1550*/  CS2R R94, SRZ ;  /* 0x00000000005e7805 */ /* 0x000fe4000001ff00 */
[----:B------:R-:W-:Y:S01]  /*1560*/  CS2R R90, SRZ ;  /* 0x00000000005a7805 */ /* 0x000fe2000001ff00 */
[----:B--2---:R-:W2:Y:S01]  /*1570*/  LDC R4, c[0x0][0x28c] ;  /* 0x0000a300ff047b82 */ /* 0x004ea20000000800 */
[----:B------:R-:W4:Y:S01]  /*1580*/  SHFL.IDX PT, R0, R0, RZ, 0x1f ;  /* 0x00001fff00007589 */ /* 0x000f2200000e0000 */
[----:B------:R-:W-:-:S02]  /*1590*/  MOV R92, RZ ;  /* 0x000000ff005c7202 */ /* 0x000fc40000000f00 */
[----:B------:R-:W-:Y:S02]  /*15a0*/  CS2R R96, SRZ ;  /* 0x0000000000607805 */ /* 0x000fe4000001ff00 */
[----:B-1----:R-:W-:Y:S02]  /*15b0*/  MOV R89, RZ ;  /* 0x000000ff00597202 */ /* 0x002fe40000000f00 */
[----:B------:R-:W-:Y:S02]  /*15c0*/  CS2R R98, SRZ ;  /* 0x0000000000627805 */ /* 0x000fe4000001ff00 */
[----:B------:R-:W-:Y:S02]  /*15d0*/  CS2R R100, SRZ ;  /* 0x0000000000647805 */ /* 0x000fe4000001ff00 */
[----:B------:R-:W-:Y:S02]  /*15e0*/  CS2R R102, SRZ ;  /* 0x0000000000667805 */ /* 0x000fe4000001ff00 */
[----:B------:R-:W-:-:S02]  /*15f0*/  CS2R R104, SRZ ;  /* 0x0000000000687805 */ /* 0x000fc4000001ff00 */
[----:B------:R-:W-:Y:S02]  /*1600*/  CS2R R108, SRZ ;  /* 0x00000000006c7805 */ /* 0x000fe4000001ff00 */
[----:B------:R-:W-:Y:S02]  /*1610*/  CS2R R110, SRZ ;  /* 0x00000000006e7805 */ /* 0x000fe4000001ff00 */
[----:B------:R-:W-:Y:S02]  /*1620*/  CS2R R112, SRZ ;  /* 0x0000000000707805 */ /* 0x000fe4000001ff00 */
[----:B------:R-:W-:Y:S02]  /*1630*/  CS2R R114, SRZ ;  /* 0x0000000000727805 */ /* 0x000fe4000001ff00 */
[----:B------:R-:W-:Y:S02]  /*1640*/  CS2R R116, SRZ ;  /* 0x0000000000747805 */ /* 0x000fe4000001ff00 */
[----:B------:R-:W-:-:S02]  /*1650*/  CS2R R118, SRZ ;  /* 0x0000000000767805 */ /* 0x000fc4000001ff00 */
[----:B------:R-:W-:Y:S01]  /*1660*/  CS2R R120, SRZ ;  /* 0x0000000000787805 */ /* 0x000fe2000001ff00 */
[----:B---3--:R-:W-:Y:S01]  /*1670*/  ULEA UR50, UR9, UR50, 0x18 ;  /* 0x0000003209327291 */ /* 0x008fe2000f8ec03f */
[----:B------:R-:W-:Y:S02]  /*1680*/  CS2R R122, SRZ ;  /* 0x00000000007a7805 */ /* 0x000fe4000001ff00 */
[----:B------:R-:W-:Y:S02]  /*1690*/  CS2R R124, SRZ ;  /* 0x00000000007c7805 */ /* 0x000fe4000001ff00 */
[----:B------:R-:W-:Y:S02]  /*16a0*/  CS2R R126, SRZ ;  /* 0x00000000007e7805 */ /* 0x000fe4000001ff00 */
[----:B------:R-:W-:Y:S02]  /*16b0*/  CS2R R128, SRZ ;  /* 0x0000000000807805 */ /* 0x000fe4000001ff00 */
[----:B------:R-:W-:-:S02]  /*16c0*/  CS2R R130, SRZ ;  /* 0x0000000000827805 */ /* 0x000fc4000001ff00 */
[----:B------:R-:W-:Y:S02]  /*16d0*/  CS2R R132, SRZ ;  /* 0x0000000000847805 */ /* 0x000fe4000001ff00 */
[----:B------:R-:W-:Y:S02]  /*16e0*/  CS2R R134, SRZ ;  /* 0x0000000000867805 */ /* 0x000fe4000001ff00 */
[----:B--2---:R-:W-:Y:S02]  /*16f0*/  ISETP.GE.AND P0, PT, R4, 0x1, PT ;  /* 0x000000010400780c */ /* 0x004fe40003f06270 */
[----:B------:R-:W-:Y:S02]  /*1700*/  CS2R R136, SRZ ;  /* 0x0000000000887805 */ /* 0x000fe4000001ff00 */
[----:B----4-:R-:W-:Y:S02]  /*1710*/  R2UR UR7, R0 ;  /* 0x00000000000772ca */ /* 0x010fe400000e0000 */
[----:B------:R-:W-:-:S02]  /*1720*/  CS2R R138, SRZ ;  /* 0x00000000008a7805 */ /* 0x000fc4000001ff00 */
[----:B------:R-:W-:Y:S02]  /*1730*/  CS2R R140, SRZ ;  /* 0x00000000008c7805 */ /* 0x000fe4000001ff00 */
[----:B------:R-:W-:Y:S02]  /*1740*/  CS2R R142, SRZ ;  /* 0x00000000008e7805 */ /* 0x000fe4000001ff00 */
[----:B------:R-:W-:Y:S02]  /*1750*/  CS2R R144, SRZ ;  /* 0x0000000000907805 */ /* 0x000fe4000001ff00 */
[----:B------:R-:W-:Y:S02]  /*1760*/  CS2R R146, SRZ ;  /* 0x0000000000927805 */ /* 0x000fe4000001ff00 */
[----:B------:R-:W-:Y:S01]  /*1770*/  CS2R R150, SRZ ;  /* 0x0000000000967805 */ /* 0x000fe2000001ff00 */
[----:B------:R-:W-:Y:S01]  /*1780*/  IMAD.MOV.U32 R149, RZ, RZ, RZ ;  /* 0x000000ffff957224 */ /* 0x000fe200078e00ff */
[----:B------:R-:W-:-:S02]  /*1790*/  CS2R R152, SRZ ;  /* 0x0000000000987805 */ /* 0x000fc4000001ff00 */
[----:B------:R-:W-:Y:S02]  /*17a0*/  CS2R R154, SRZ ;  /* 0x00000000009a7805 */ /* 0x000fe4000001ff00 */
[----:B------:R-:W-:Y:S02]  /*17b0*/  MOV R156, RZ ;  /* 0x000000ff009c7202 */ /* 0x000fe40000000f00 */
[----:B------:R-:W-:Y:S02]  /*17c0*/  CS2R R24, SRZ ;  /* 0x0000000000187805 */ /* 0x000fe4000001ff00 */
[----:B------:R-:W-:Y:S01]  /*17d0*/  MOV R6, UR48 ;  /* 0x0000003000067c02 */ /* 0x000fe20008000f00 */
[----:B------:R-:W-:Y:S01]  /*17e0*/  ULEA.HI UR8, UR7, UR7, URZ, 0x1 ;  /* 0x0000000707087291 */ /* 0x000fe2000f8f083f */
[----:B------:R-:W-:Y:S02]  /*17f0*/  CS2R R26, SRZ ;  /* 0x00000000001a7805 */ /* 0x000fe4000001ff00 */
[----:B------:R-:W-:-:S02]  /*1800*/  CS2R R28, SRZ ;  /* 0x00000000001c7805 */ /* 0x000fc4000001ff00 */
[----:B------:R-:W-:Y:S01]  /*1810*/  CS2R R30, SRZ ;  /* 0x00000000001e7805 */ /* 0x000fe2000001ff00 */
[----:B------:R-:W-:Y:S01]  /*1820*/  ULOP3.LUT UR8, UR8, 0xffffe, URZ, 0xc0, !UPT ;  /* 0x000ffffe08087892 */ /* 0x000fe2000f8ec03f */
[----:B------:R-:W-:Y:S02]  /*1830*/  CS2R R32, SRZ ;  /* 0x0000000000207805 */ /* 0x000fe4000001ff00 */
[----:B------:R-:W-:Y:S02]  /*1840*/  CS2R R34, SRZ ;  /* 0x0000000000227805 */ /* 0x000fe4000001ff00 */
[----:B------:R-:W-:Y:S01]  /*1850*/  CS2R R36, SRZ ;  /* 0x0000000000247805 */ /* 0x000fe2000001ff00 */
[----:B------:R-:W-:Y:S01]  /*1860*/  UIADD3 UR8, UR7, -UR8, URZ ;  /* 0x8000000807087290 */ /* 0x000fe2000fffe03f */
[----:B------:R-:W-:Y:S02]  /*1870*/  CS2R R38, SRZ ;  /* 0x0000000000267805 */ /* 0x000fe4000001ff00 */
[----:B------:R-:W-:Y:S01]  /*1880*/  CS2R R40, SRZ ;  /* 0x0000000000287805 */ /* 0x000fe2000001ff00 */
[----:B------:R-:W-:Y:S01]  /*1890*/  UMOV UR7, URZ ;  /* 0x0000003f00077c82 */ /* 0x000fe20008000000 */
[----:B------:R-:W-:Y:S01]  /*18a0*/  ULEA UR8, UR8, UR50, 0xc ;  /* 0x0000003208087291 */ /* 0x000fe2000f8e603f */
[----:B------:R-:W-:-:S02]  /*18b0*/  CS2R R42, SRZ ;  /* 0x00000000002a7805 */ /* 0x000fc4000001ff00 */
[----:B------:R-:W-:Y:S02]  /*18c0*/  CS2R R44, SRZ ;  /* 0x00000000002c7805 */ /* 0x000fe4000001ff00 */
[----:B------:R-:W-:Y:S01]  /*18d0*/  CS2R R46, SRZ ;  /* 0x00000000002e7805 */ /* 0x000fe2000001ff00 */
[----:B------:R-:W-:Y:S01]  /*18e0*/  UIADD3 UR8, UR8, 0x6300, URZ ;  /* 0x0000630008087890 */ /* 0x000fe2000fffe03f */
[----:B------:R-:W-:Y:S02]  /*18f0*/  CS2R R48, SRZ ;  /* 0x0000000000307805 */ /* 0x000fe4000001ff00 */
[----:B------:R-:W-:Y:S02]  /*1900*/  CS2R R50, SRZ ;  /* 0x0000000000327805 */ /* 0x000fe4000001ff00 */
[----:B------:R-:W-:Y:S01]  /*1910*/  CS2R R52, SRZ ;  /* 0x0000000000347805 */ /* 0x000fe2000001ff00 */
[----:B------:R-:W-:Y:S01]  /*1920*/  USHF.R.U32.HI UR8, URZ, 0x4, UR8 ;  /* 0x000000043f087899 */ /* 0x000fe20008011608 */
[----:B------:R-:W-:-:S02]  /*1930*/  CS2R R54, SRZ ;  /* 0x0000000000367805 */ /* 0x000fc4000001ff00 */
[----:B------:R-:W-:Y:S02]  /*1940*/  CS2R R56, SRZ ;  /* 0x0000000000387805 */ /* 0x000fe4000001ff00 */
[----:B------:R-:W-:Y:S01]  /*1950*/  CS2R R58, SRZ ;  /* 0x00000000003a7805 */ /* 0x000fe2000001ff00 */
[----:B------:R-:W-:Y:S01]  /*1960*/  ULOP3.LUT UR12, UR8, 0x3fff, URZ, 0xc0, !UPT ;  /* 0x00003fff080c7892 */ /* 0x000fe2000f8ec03f */
        /* <DEDUP_REMOVED lines=10> */
[----:B------:R-:W-:Y:S02]  /*1a10*/  CS2R R80, SRZ ;  /* 0x0000000000507805 */ /* 0x000fe4000001ff00 */
[----:B------:R-:W-:Y:S02]  /*1a20*/  CS2R R82, SRZ ;  /* 0x0000000000527805 */ /* 0x000fe4000001ff00 */
[----:B------:R-:W-:Y:S02]  /*1a30*/  CS2R R84, SRZ ;  /* 0x0000000000547805 */ /* 0x000fe4000001ff00 */
[----:B------:R-:W-:Y:S01]  /*1a40*/  CS2R R86, SRZ ;  /* 0x0000000000567805 */ /* 0x000fe2000001ff00 */
[----:B------:R-:W-:Y:S06]  /*1a50*/  @!P0 BRA `(.L_x_17) ;  /* 0x00000008003c8947 */ /* 0x000fec0003800000 */
[----:B------:R-:W-:-:S13]  /*1a60*/  ISETP.NE.AND P1, PT, R148, 0x3, PT ;  /* 0x000000039400780c */ /* 0x000fda0003f25270 */
[----:B------:R-:W-:Y:S05]  /*1a70*/  @!P1 BRA `(.L_x_18) ;  /* 0x0000000000049947 */ /* 0x000fea0003800000 */
[----:B------:R-:W-:Y:S01]  /*1a80*/  BPT.TRAP 0x1 ;  /* 0x000000040000795c */ /* 0x000fe20000300000 */
.L_x_18:
[----:B------:R-:W-:Y:S01]  /*1a90*/  ULEA UR5, UR4, UR50, 0x3 ;  /* 0x0000003204057291 */ /* 0x000fe2000f8e183f */
[----:B------:R-:W-:-:S04]  /*1aa0*/  MOV R0, UR48 ;  /* 0x0000003000007c02 */ /* 0x000fc80008000f00 */
[----:B------:R-:W-:-:S04]  /*1ab0*/  SHF.L.U32 R0, R0, 0x1f, RZ ;  /* 0x0000001f00007819 */ /* 0x000fc800000006ff */
[----:B------:R1:W2:Y:S01]  /*1ac0*/  SYNCS.PHASECHK.TRANS64.TRYWAIT P0, [UR5], R0 ;  /* 0x00000000ff0075a7 */ /* 0x0002a20008000145 */
[----:B------:R-:W-:Y:S05]  /*1ad0*/  @!P1 BRA `(.L_x_19) ;  /* 0x0000000000049947 */ /* 0x000fea0003800000 */
[----:B------:R-:W-:Y:S01]  /*1ae0*/  BPT.TRAP 0x1 ;  /* 0x000000040000795c */ /* 0x000fe20000300000 */
.L_x_19:
[----:B--2---:R-:W-:Y:S05]  /*1af0*/  @P0 BRA `(.L_x_20) ;  /* 0x0000000000080947 */ /* 0x004fea0003800000 */
[----:B------:R-:W2:Y:S02]  /*1b00*/  SYNCS.PHASECHK.TRANS64.TRYWAIT P0, [UR5], R0 ;  /* 0x00000000ff0075a7 */ /* 0x000ea40008000145 */
[----:B--2---:R-:W-:Y:S05]  /*1b10*/  @!P0 BRA `(.L_x_21) ;  /* 0x000000d400948947 */ /* 0x004fea0003800000 */
.L_x_20:
[----:B------:R-:W-:Y:S01]  /*1b20*/  UIADD3 UR5, UR50, 0x1e300, URZ ;  /* 0x0001e30032057890 */ /* 0x000fe2000fffe03f */
[----:B------:R-:W-:Y:S01]  /*1b30*/  WARPGROUP.ARRIVE ;  /* 0x00000000000079c5 */ /* 0x000fe20000000000 */
[----:B------:R-:W-:Y:S01]  /*1b40*/  ULOP3.LUT UR8, UR12, 0x10000, URZ, 0xfc, !UPT ;  /* 0x000100000c087892 */ /* 0x000fe2000f8efc3f */
[----:B------:R-:W-:Y:S01]  /*1b50*/  CS2R R94, SRZ ;  /* 0x00000000005e7805 */ /* 0x000fe2000001ff00 */
[----:B------:R-:W-:Y:S01]  /*1b60*/  USHF.R.U32.HI UR5, URZ, 0x4, UR5 ;  /* 0x000000043f057899 */ /* 0x000fe20008011605 */
[----:B------:R-:W-:Y:S01]  /*1b70*/  CS2R R90, SRZ ;  /* 0x00000000005a7805 */ /* 0x000fe2000001ff00 */
[----:B------:R-:W-:Y:S01]  /*1b80*/  ULEA UR8, UR4, UR8, 0x9 ;  /* 0x0000000804087291 */ /* 0x000fe2000f8e483f */
[----:B------:R-:W-:Y:S01]  /*1b90*/  IMAD.MOV.U32 R92, RZ, RZ, RZ ;  /* 0x000000ffff5c7224 */ /* 0x000fe200078e00ff */
[----:B------:R-:W-:Y:S01]  /*1ba0*/  ULOP3.LUT UR5, UR5, 0x3fff, URZ, 0xc0, !UPT ;  /* 0x00003fff05057892 */ /* 0x000fe2000f8ec03f */
[----:B------:R-:W-:Y:S01]  /*1bb0*/  MOV R89, RZ ;  /* 0x000000ff00597202 */ /* 0x000fe20000000f00 */
[----:B------:R-:W-:Y:S01]  /*1bc0*/  UMOV UR9, 0x80000020 ;  /* 0x8000002000097882 */ /* 0x000fe20000000000 */
[----:B------:R-:W-:Y:S01]  /*1bd0*/  UMOV UR11, 0x80000020 ;  /* 0x80000020000b7882 */ /* 0x000fe20000000000 */
[----:B------:R-:W-:Y:S01]  /*1be0*/  ULOP3.LUT UR5, UR5, 0x10000, URZ, 0xfc, !UPT ;  /* 0x0001000005057892 */ /* 0x000fe2000f8efc3f */
[----:B------:R-:W-:Y:S01]  /*1bf0*/  CS2R R96, SRZ ;  /* 0x0000000000607805 */ /* 0x000fe2000001ff00 */
[----:B------:R-:W-:Y:S01]  /*1c00*/  ULDC UR6, c[0x0][0x50c] ;  /* 0x0001430000067ab9 */ /* 0x000fe20000000800 */
[----:B------:R-:W-:Y:S01]  /*1c10*/  CS2R R98, SRZ ;  /* 0x0000000000627805 */ /* 0x000fe2000001ff00 */
[----:B------:R-:W-:Y:S01]  /*1c20*/  ULEA UR10, UR4, UR5, 0x9 ;  /* 0x00000005040a7291 */ /* 0x000fe2000f8e483f */
[----:B------:R-:W-:Y:S01]  /*1c30*/  CS2R R100, SRZ ;  /* 0x0000000000647805 */ /* 0x000fe2000001ff00 */
[----:B------:R-:W-:Y:S01]  /*1c40*/  UISETP.NE.AND UP0, UPT, UR6, 0x2, UPT ;  /* 0x000000020600788c */ /* 0x000fe2000bf05270 */
[----:B------:R-:W-:Y:S01]  /*1c50*/  CS2R R102, SRZ ;  /* 0x0000000000667805 */ /* 0x000fe2000001ff00 */
[----:B------:R-:W-:Y:S01]  /*1c60*/  UMOV UR5, 0x2 ;  /* 0x0000000200057882 */ /* 0x000fe20000000000 */
[----:B------:R-:W-:Y:S01]  /*1c70*/  CS2R R104, SRZ ;  /* 0x0000000000687805 */ /* 0x000fe2000001ff00 */
[----:B------:R-:W-:Y:S01]  /*1c80*/  USEL UR6, URZ, 0x1, UP0 ;  /* 0x000000013f067887 */ /* 0x000fe20008000000 */
[----:B------:R-:W-:-:S02]  /*1c90*/  CS2R R108, SRZ ;  /* 0x00000000006c7805 */ /* 0x000fc4000001ff00 */
[----:B------:R-:W-:Y:S01]  /*1ca0*/  CS2R R110, SRZ ;  /* 0x00000000006e7805 */ /* 0x000fe2000001ff00 */
[----:B------:R-:W-:Y:S01]  /*1cb0*/  QGMMA.64x128x32.F32.E4M3.E4M3 R24, gdesc[UR8], RZ, !UPT, gsb0 ;  /* 0x01e00000081879f3 */ /* 0x000fe2000c0008ff */
[----:B------:R-:W-:Y:S01]  /*1cc0*/  UIADD3 UR8, UR8, 0x2, URZ ;  /* 0x0000000208087890 */ /* 0x000fe2000fffe03f */
[----:B------:R-:W-:Y:S01]  /*1cd0*/  CS2R R112, SRZ ;  /* 0x0000000000707805 */ /* 0x000fe2000001ff00 */
[----:B------:R-:W-:Y:S01]  /*1ce0*/  UIADD3 UR10, UR10, 0x2, URZ ;  /* 0x000000020a0a7890 */ /* 0x000fe2000fffe03f */
[----:B------:R-:W-:Y:S01]  /*1cf0*/  ISETP.NE.AND P0, PT, RZ, UR6, PT ;  /* 0x00000006ff007c0c */ /* 0x000fe2000bf05270 */
[----:B------:R-:W-:Y:S01]  /*1d00*/  UMOV UR9, 0x80000020 ;  /* 0x8000002000097882 */ /* 0x000fe20000000000 */
[----:B------:R-:W-:Y:S01]  /*1d10*/  UMOV UR11, 0x80000020 ;  /* 0x80000020000b7882 */ /* 0x000fe20000000000 */
        /* <DEDUP_REMOVED lines=18> */
[----:B------:R-:W-:Y:S02]  /*1e40*/  MOV R149, RZ ;  /* 0x000000ff00957202 */ /* 0x000fe40000000f00 */
[----:B------:R-:W-:-:S02]  /*1e50*/  CS2R R152, SRZ ;  /* 0x0000000000987805 */ /* 0x000fc4000001ff00 */
[----:B------:R-:W-:Y:S02]  /*1e60*/  CS2R R154, SRZ ;  /* 0x00000000009a7805 */ /* 0x000fe4000001ff00 */
[----:B------:R-:W-:Y:S01]  /*1e70*/  MOV R156, RZ ;  /* 0x000000ff009c7202 */ /* 0x000fe20000000f00 */
[----:B------:R-:W-:Y:S02]  /*1e80*/  WARPGROUP.DEPBAR.LE gsb0, 0x0 ;  /* 0x00008000000079c5 */ /* 0x000fe40000010000 */
[----:B------:R-:W-:-:S06]  /*1e90*/  WARPGROUP.ARRIVE ;  /* 0x00000000000079c5 */ /* 0x000fcc0000000000 */
[----:B------:R-:W-:Y:S03]  /*1ea0*/  QGMMA.64x128x32.F32.E4M3.E4M3 R24, gdesc[UR8], R24, gsb0 ;  /* 0x01e00000081879f3 */ /* 0x000fe60008000818 */
[----:B------:R-:W-:Y:S02]  /*1eb0*/  WARPGROUP.DEPBAR.LE gsb0, 0x0 ;  /* 0x00008000000079c5 */ /* 0x000fe40000010000 */
[----:B------:R-:W-:Y:S05]  /*1ec0*/  @!P0 BRA `(.L_x_22) ;  /* 0x0000000400048947 */ /* 0x000fea0003800000 */
[----:B------:R-:W-:Y:S01]  /*1ed0*/  FADD R155, RZ, R24 ;  /* 0x00000018ff9b7221 */ /* 0x000fe20000000000 */
[----:B------:R-:W-:-:S01]  /*1ee0*/  FADD R156, RZ, R25 ;  /* 0x00000019ff9c7221 */ /* 0x000fc20000000000 */
        /* <DEDUP_REMOVED lines=62> */
[----:B------:R-:W-:-:S06]  /*22d0*/  UMOV UR5, URZ ;  /* 0x0000003f00057c82 */ /* 0x000fcc0008000000 */
.L_x_22:
[----:B------:R-:W-:-:S04]  /*22e0*/  UIADD3 UR13, UR4, 0x1, URZ ;  /* 0x00000001040d7890 */ /* 0x000fc8000fffe03f */
[----:B------:R-:W-:-:S04]  /*22f0*/  UISETP.NE.AND UP0, UPT, UR13, 0xc, UPT ;  /* 0x0000000c0d00788c */ /* 0x000fc8000bf05270 */
[----:B------:R-:W-:Y:S02]  /*2300*/  USEL UR7, URZ, 0x1, UP0 ;  /* 0x000000013f077887 */ /* 0x000fe40008000000 */
[----:B------:R-:W-:Y:S02]  /*2310*/  USEL UR13, UR13, URZ, UP0 ;  /* 0x0000003f0d0d7287 */ /* 0x000fe40008000000 */
[----:B------:R-:W-:-:S06]  /*2320*/  ULOP3.LUT UR7, UR48, UR7, URZ, 0x3c, !UPT ;  /* 0x0000000730077292 */ /* 0x000fcc000f8e3c3f */
[----:B------:R-:W-:Y:S01]  /*2330*/  IMAD.U32 R6, RZ, RZ, UR7 ;  /* 0x00000007ff067e24 */ /* 0x000fe2000f8e00ff */
[----:B------:R-:W-:-:S06]  /*2340*/  UMOV UR7, 0x1 ;  /* 0x0000000100077882 */ /* 0x000fcc0000000000 */
.L_x_17:
[----:B------:R-:W-:-:S04]  /*2350*/  UISETP.LT.AND UP0, UPT, UR49, 0x1, UPT ;  /* 0x000000013100788c */ /* 0x000fc8000bf01270 */
[----:B------:R-:W-:-:S04]  /*2360*/  USEL UR8, UR49, 0x1, UP0 ;  /* 0x0000000131087887 */ /* 0x000fc80008000000 */
[----:B------:R-:W-:-:S04]  /*2370*/  UIADD3 UR8, UR49, -UR8, URZ ;  /* 0x8000000831087290 */ /* 0x000fc8000fffe03f */
[----:B------:R-:W-:-:S06]  /*2380*/  UISETP.GE.AND UP0, UPT, UR8, 0x1, UPT ;  /* 0x000000010800788c */ /* 0x000fcc000bf06270 */
[----:B------:R-:W-:-:S13]  /*2390*/  PLOP3.LUT P0, PT, PT, PT, UP0, 0x80, 0x0 ;  /* 0x000000000000781c */ /* 0x000fda0003f0f008 */
[----:B------:R-:W-:Y:S05]  /*23a0*/  @!P0 BRA `(.L_x_23) ;  /* 0x0000000400fc8947 */ /* 0x000fea0003800000 */
[----:B-12---:R-:W-:Y:S01]  /*23b0*/  MOV R0, UR8 ;  /* 0x0000000800007c02 */ /* 0x006fe20008000f00 */
[----:B------:R-:W-:Y:S01]  /*23c0*/  UMOV UR14, UR4 ;  /* 0x00000004000e7c82 */ /* 0x000fe20008000000 */
[----:B------:R-:W-:-:S05]  /*23d0*/  ULDC UR15, c[0x0][0x50c] ;  /* 0x00014300000f7ab9 */ /* 0x000fca0000000800 */
.L_x_31:
[----:B------:R-:W-:-:S13]  /*23e0*/  ISETP.NE.AND P1, PT, R148, 0x3, PT ;  /* 0x000000039400780c */ /* 0x000fda0003f25270 */
[----:B-12---:R-:W-:Y:S05]  /*23f0*/  @!P1 BRA `(.L_x_24) ;  /* 0x0000000000049947 */ /* 0x006fea0003800000 */
[----:B------:R-:W-:Y:S01]  /*2400*/  BPT.TRAP 0x1 ;  /* 0x000000040000795c */ /* 0x000fe20000300000 */
.L_x_24:
[----:B------:R-:W-:Y:S01]  /*2410*/  ULEA UR8, UR13, UR50, 0x3 ;  /* 0x000000320d087291 */ /* 0x000fe2000f8e183f */
[----:B------:R-:W-:-:S08]  /*2420*/  SHF.L.U32 R4, R6, 0x1f, RZ ;  /* 0x0000001f06047819 */ /* 0x000fd000000006ff */
[----:B------:R1:W2:Y:S01]  /*2430*/  SYNCS.PHASECHK.TRANS64.TRYWAIT P0, [UR8], R4 ;  /* 0x00000004ff0075a7 */ /* 0x0002a20008000148 */
[----:B------:R-:W-:Y:S05]  /*2440*/  @!P1 BRA `(.L_x_25) ;  /* 0x0000000000049947 */ /* 0x000fea0003800000 */
[----:B------:R-:W-:Y:S01]  /*2450*/  BPT.TRAP 0x1 ;  /* 0x000000040000795c */ /* 0x000fe20000300000 */
.L_x_25:
[----:B--2---:R-:W-:Y:S05]  /*2460*/  @P0 BRA `(.L_x_26) ;  /* 0x0000000000080947 */ /* 0x004fea0003800000 */
[----:B------:R-:W2:Y:S02]  /*2470*/  SYNCS.PHASECHK.TRANS64.TRYWAIT P0, [UR8], R4 ;  /* 0x00000004ff0075a7 */ /* 0x000ea40008000148 */
[----:B--2---:R-:W-:Y:S05]  /*2480*/  @!P0 BRA `(.L_x_27) ;  /* 0x000000cc00508947 */ /* 0x004fea0003800000 */
.L_x_26:
[----:B------:R-:W-:Y:S01]  /*2490*/  UIADD3 UR8, UR50, 0x1e300, URZ ;  /* 0x0001e30032087890 */ /* 0x000fe2000fffe03f */
[----:B------:R-:W-:Y:S01]  /*24a0*/  WARPGROUP.ARRIVE ;  /* 0x00000000000079c5 */ /* 0x000fe20000000000 */
[----:B------:R-:W-:Y:S02]  /*24b0*/  UISETP.NE.AND UP0, UPT, UR6, URZ, UPT ;  /* 0x0000003f0600728c */ /* 0x000fe4000bf05270 */
[----:B------:R-:W-:Y:S02]  /*24c0*/  USHF.R.U32.HI UR8, URZ, 0x4, UR8 ;  /* 0x000000043f087899 */ /* 0x000fe40008011608 */
[----:B------:R-:W-:Y:S02]  /*24d0*/  USEL UR7, UR7, URZ, !UP0 ;  /* 0x0000003f07077287 */ /* 0x000fe4000c000000 */
[----:B------:R-:W-:Y:S02]  /*24e0*/  ULOP3.LUT UR6, UR8, 0x3fff, URZ, 0xc0, !UPT ;  /* 0x00003fff08067892 */ /* 0x000fe4000f8ec03f */
[----:B------:R-:W-:-:S02]  /*24f0*/  ULOP3.LUT UR8, UR12, 0x10000, URZ, 0xfc, !UPT ;  /* 0x000100000c087892 */ /* 0x000fc4000f8efc3f */
[----:B------:R-:W-:Y:S02]  /*2500*/  ULOP3.LUT UR6, UR6, 0x10000, URZ, 0xfc, !UPT ;  /* 0x0001000006067892 */ /* 0x000fe4000f8efc3f */
[----:B------:R-:W-:Y:S02]  /*2510*/  UISETP.NE.U32.AND UP0, UPT, UR7, URZ, UPT ;  /* 0x0000003f0700728c */ /* 0x000fe4000bf05070 */
[----:B------:R-:W-:Y:S02]  /*2520*/  ULEA UR8, UR13, UR8, 0x9 ;  /* 0x000000080d087291 */ /* 0x000fe4000f8e483f */
[----:B------:R-:W-:Y:S01]  /*2530*/  ULEA UR10, UR13, UR6, 0x9 ;  /* 0x000000060d0a7291 */ /* 0x000fe2000f8e483f */
[----:B------:R-:W-:Y:S01]  /*2540*/  UMOV UR9, 0x80000020 ;  /* 0x8000002000097882 */ /* 0x000fe20000000000 */
[----:B------:R-:W-:Y:S01]  /*2550*/  UMOV UR11, 0x80000020 ;  /* 0x80000020000b7882 */ /* 0x000fe20000000000 */
[----:B------:R-:W-:-:S06]  /*2560*/  UIADD3 UR5, UR5, 0x2, URZ ;  /* 0x0000000205057890 */ /* 0x000fcc000fffe03f */
[----:B------:R-:W-:Y:S01]  /*2570*/  QGMMA.64x128x32.F32.E4M3.E4M3 R24, gdesc[UR8], R24, UP0, gsb0 ;  /* 0x01e00000081879f3 */ /* 0x000fe2000b800818 */
[----:B------:R-:W-:Y:S02]  /*2580*/  UIADD3 UR8, UR8, 0x2, URZ ;  /* 0x0000000208087890 */ /* 0x000fe4000fffe03f */
[----:B------:R-:W-:Y:S01]  /*2590*/  UIADD3 UR10, UR10, 0x2, URZ ;  /* 0x000000020a0a7890 */ /* 0x000fe2000fffe03f */
[----:B------:R-:W-:Y:S01]  /*25a0*/  UMOV UR9, 0x80000020 ;  /* 0x8000002000097882 */ /* 0x000fe20000000000 */
[----:B------:R-:W-:Y:S01]  /*25b0*/  UMOV UR11, 0x80000020 ;  /* 0x80000020000b7882 */ /* 0x000fe20000000000 */
[----:B------:R-:W-:-:S04]  /*25c0*/  UISETP.NE.AND UP0, UPT, UR5, UR15, UPT ;  /* 0x0000000f0500728c */ /* 0x000fc8000bf05270 */
[----:B------:R-:W-:-:S06]  /*25d0*/  USEL UR6, URZ, 0x1, UP0 ;  /* 0x000000013f067887 */ /* 0x000fcc0008000000 */
[----:B------:R-:W-:Y:S01]  /*25e0*/  ISETP.NE.AND P0, PT, RZ, UR6, PT ;  /* 0x00000006ff007c0c */ /* 0x000fe2000bf05270 */
[----:B------:R-:W-:Y:S02]  /*25f0*/  WARPGROUP.DEPBAR.LE gsb0, 0x0 ;  /* 0x00008000000079c5 */ /* 0x000fe40000010000 */
[----:B------:R-:W-:-:S06]  /*2600*/  WARPGROUP.ARRIVE ;  /* 0x00000000000079c5 */ /* 0x000fcc0000000000 */
[----:B------:R-:W-:Y:S03]  /*2610*/  QGMMA.64x128x32.F32.E4M3.E4M3 R24, gdesc[UR8], R24, gsb0 ;  /* 0x01e00000081879f3 */ /* 0x000fe60008000818 */
[----:B------:R-:W-:Y:S02]  /*2620*/  WARPGROUP.DEPBAR.LE gsb0, 0x0 ;  /* 0x00008000000079c5 */ /* 0x000fe40000010000 */
[----:B------:R-:W-:Y:S05]  /*2630*/  @!P0 BRA `(.L_x_28) ;  /* 0x0000000400048947 */ /* 0x000fea0003800000 */
[----:B------:R-:W-:Y:S01]  /*2640*/  FADD R155, R24, R155 ;  /* 0x0000009b189b7221 */ /* 0x000fe20000000000 */
[----:B------:R-:W-:-:S01]  /*2650*/  FADD R156, R25, R156 ;  /* 0x0000009c199c7221 */ /* 0x000fc20000000000 */
        /* <DEDUP_REMOVED lines=62> */
[----:B------:R-:W-:-:S06]  /*2a40*/  UMOV UR5, URZ ;  /* 0x0000003f00057c82 */ /* 0x000fcc0008000000 */
.L_x_28:
[----:B------:R-:W-:Y:S05]  /*2a50*/  @!P1 BRA `(.L_x_29) ;  /* 0x0000000000049947 */ /* 0x000fea0003800000 */
[----:B------:R-:W-:Y:S01]  /*2a60*/  BPT.TRAP 0x1 ;  /* 0x000000040000795c */ /* 0x000fe20000300000 */
.L_x_29:
[----:B------:R-:W-:Y:S01]  /*2a70*/  ULEA UR7, UR14, UR50, 0x3 ;  /* 0x000000320e077291 */ /* 0x000fe2000f8e183f */
[----:B------:R-:W-:-:S03]  /*2a80*/  ISETP.GT.U32.AND P0, PT, R19, 0x1, PT ;  /* 0x000000011300780c */ /* 0x000fc60003f04070 */
[----:B------:R-:W-:-:S04]  /*2a90*/  UIADD3 UR7, UR7, 0x60, URZ ;  /* 0x0000006007077890 */ /* 0x000fc8000fffe03f */
[----:B------:R-:W-:-:S09]  /*2aa0*/  UPRMT UR7, URZ, 0x654, UR7 ;  /* 0x000006543f077896 */ /* 0x000fd20008000007 */
[----:B------:R-:W-:Y:S01]  /*2ab0*/  SYNCS.ARRIVE.TRANS64.RED.A1T0 RZ, [UR7], RZ ;  /* 0x000000ffffff79a7 */ /* 0x000fe20008100407 */
[----:B------:R-:W-:Y:S05]  /*2ac0*/  @P0 BRA `(.L_x_30) ;  /* 0x0000000000040947 */ /* 0x000fea0003800000 */
[----:B------:R-:W-:Y:S01]  /*2ad0*/  BPT.TRAP 0x1 ;  /* 0x000000040000795c */ /* 0x000fe20000300000 */
.L_x_30:
[----:B------:R-:W-:Y:S01]  /*2ae0*/  UIADD3 UR13, UR13, 0x1, URZ ;  /* 0x000000010d0d7890 */ /* 0x000fe2000fffe03f */
[C---:B------:R-:W-:Y:S01]  /*2af0*/  ISETP.GT.AND P0, PT, R0.reuse, 0x1, PT ;  /* 0x000000010000780c */ /* 0x040fe20003f04270 */
[----:B------:R-:W-:Y:S01]  /*2b00*/  UIADD3 UR14, UR14, 0x1, URZ ;  /* 0x000000010e0e7890 */ /* 0x000fe2000fffe03f */
[----:B------:R-:W-:Y:S01]  /*2b10*/  IADD3 R0, R0, -0x1, RZ ;  /* 0xffffffff00007810 */ /* 0x000fe20007ffe0ff */
[----:B------:R-:W-:Y:S02]  /*2b20*/  UISETP.NE.AND UP0, UPT, UR13, 0xc, UPT ;  /* 0x0000000c0d00788c */ /* 0x000fe4000bf05270 */
[----:B------:R-:W-:Y:S02]  /*2b30*/  UISETP.NE.AND UP1, UPT, UR14, 0xc, UPT ;  /* 0x0000000c0e00788c */ /* 0x000fe4000bf25270 */
[----:B------:R-:W-:Y:S02]  /*2b40*/  USEL UR7, URZ, 0x1, UP0 ;  /* 0x000000013f077887 */ /* 0x000fe40008000000 */
[----:B------:R-:W-:-:S02]  /*2b50*/  USEL UR13, UR13, URZ, UP0 ;  /* 0x0000003f0d0d7287 */ /* 0x000fc40008000000 */
[----:B------:R-:W-:Y:S02]  /*2b60*/  USEL UR14, UR14, URZ, UP1 ;  /* 0x0000003f0e0e7287 */ /* 0x000fe40008800000 */
[----:B------:R-:W-:Y:S01]  /*2b70*/  LOP3.LUT R6, R6, UR7, RZ, 0x3c, !PT ;  /* 0x0000000706067c12 */ /* 0x000fe2000f8e3cff */
[----:B------:R-:W-:Y:S01]  /*2b80*/  UMOV UR7, 0x1 ;  /* 0x0000000100077882 */ /* 0x000fe20000000000 */
[----:B------:R-:W-:Y:S08]  /*2b90*/  @P0 BRA `(.L_x_31) ;  /* 0xfffffff800100947 */ /* 0x000ff0000383ffff */
.L_x_23:
[----:B------:R-:W-:Y:S01]  /*2ba0*/  UISETP.NE.AND UP0, UPT, UR5, URZ, UPT ;  /* 0x0000003f0500728c */ /* 0x000fe2000bf05270 */
[----:B-12---:R-:W1:Y:S03]  /*2bb0*/  LDC R0, c[0x0][0x28c] ;  /* 0x0000a300ff007b82 */ /* 0x006e660000000800 */
[----:B------:R-:W-:-:S06]  /*2bc0*/  USEL UR5, URZ, 0x1, !UP0 ;  /* 0x000000013f057887 */ /* 0x000fcc000c000000 */
[----:B------:R-:W-:Y:S02]  /*2bd0*/  ISETP.NE.AND P0, PT, RZ, UR5, PT ;  /* 0x00000005ff007c0c */ /* 0x000fe4000bf05270 */
[----:B-1----:R-:W-:-:S11]  /*2be0*/  ISETP.GE.AND P1, PT, R0, 0x1, PT ;  /* 0x000000010000780c */ /* 0x002fd60003f26270 */
[----:B------:R-:W-:Y:S05]  /*2bf0*/  @!P0 BRA `(.L_x_32) ;  /* 0x0000000400008947 */ /* 0x000fea0003800000 */
[----:B------:R-:W-:Y:S01]  /*2c00*/  FADD R155, R24, R155 ;  /* 0x0000009b189b7221 */ /* 0x000fe20000000000 */
        /* <DEDUP_REMOVED lines=62> */
[----:B------:R-:W-:-:S07]  /*2ff0*/  FADD R94, R94, R87 ;  /* 0x000000575e5e7221 */ /* 0x000fce0000000000 */
.L_x_32:
[----:B------:R-:W-:Y:S05]  /*3000*/  @!P1 BRA `(.L_x_33) ;  /* 0x0000000000409947 */ /* 0x000fea0003800000 */
[----:B------:R-:W-:-:S13]  /*3010*/  ISETP.NE.AND P0, PT, R148, 0x3, PT ;  /* 0x000000039400780c */ /* 0x000fda0003f05270 */
[----:B------:R-:W-:Y:S05]  /*3020*/  @!P0 BRA `(.L_x_34) ;  /* 0x0000000000048947 */ /* 0x000fea0003800000 */
[----:B------:R-:W-:Y:S01]  /*3030*/  BPT.TRAP 0x1 ;  /* 0x000000040000795c */ /* 0x000fe20000300000 */
.L_x_34:
[----:B------:R-:W-:Y:S01]  /*3040*/  UISETP.LT.AND UP0, UPT, UR49, 0x1, UPT ;  /* 0x000000013100788c */ /* 0x000fe2000bf01270 */
[----:B------:R-:W-:-:S03]  /*3050*/  ISETP.GT.U32.AND P0, PT, R19, 0x1, PT ;  /* 0x000000011300780c */ /* 0x000fc60003f04070 */
[----:B------:R-:W-:-:S04]  /*3060*/  USEL UR5, UR49, 0x1, UP0 ;  /* 0x0000000131057887 */ /* 0x000fc80008000000 */
[----:B------:R-:W-:-:S04]  /*3070*/  UIADD3 UR5, UR4, UR49, -UR5 ;  /* 0x0000003104057290 */ /* 0x000fc8000fffe805 */
[----:B------:R-:W-:-:S04]  /*3080*/  UIMAD.WIDE.U32 UR6, UR5, -0x55555555, URZ ;  /* 0xaaaaaaab050678a5 */ /* 0x000fc8000f8e003f */
[----:B------:R-:W-:-:S04]  /*3090*/  USHF.R.U32.HI UR6, URZ, 0x3, UR7 ;  /* 0x000000033f067899 */ /* 0x000fc80008011607 */
[----:B------:R-:W-:-:S04]  /*30a0*/  UIMAD UR5, UR6, -0xc, UR5 ;  /* 0xfffffff4060578a4 */ /* 0x000fc8000f8e0205 */
[----:B------:R-:W-:-:S04]  /*30b0*/  ULEA UR5, UR5, UR50, 0x3 ;  /* 0x0000003205057291 */ /* 0x000fc8000f8e183f */
[----:B------:R-:W-:-:S04]  /*30c0*/  UIADD3 UR5, UR5, 0x60, URZ ;  /* 0x0000006005057890 */ /* 0x000fc8000fffe03f */
[----:B------:R-:W-:-:S09]  /*30d0*/  UPRMT UR5, URZ, 0x654, UR5 ;  /* 0x000006543f057896 */ /* 0x000fd20008000005 */
[----:B------:R-:W-:Y:S01]  /*30e0*/  SYNCS.ARRIVE.TRANS64.RED.A1T0 RZ, [UR5], RZ ;  /* 0x000000ffffff79a7 */ /* 0x000fe20008100405 */
[----:B------:R-:W-:Y:S05]  /*30f0*/  @P0 BRA `(.L_x_33) ;  /* 0x0000000000040947 */ /* 0x000fea0003800000 */
[----:B------:R-:W-:Y:S01]  /*3100*/  BPT.TRAP 0x1 ;  /* 0x000000040000795c */ /* 0x000fe20000300000 */
.L_x_33:
[----:B------:R-:W-:Y:S01]  /*3110*/  UIADD3 UR6, UR50, 0x200, URZ ;  /* 0x0000020032067890 */ /* 0x000fe2000fffe03f */
[----:B------:R-:W-:Y:S01]  /*3120*/  R2UR UR46, R3 ;  /* 0x00000000032e72ca */ /* 0x000fe200000e0000 */
[----:B------:R-:W-:Y:S01]  /*3130*/  UIADD3 UR51, UR49, UR4, URZ ;  /* 0x0000000431337290 */ /* 0x000fe2000fffe03f */
[----:B------:R-:W-:Y:S01]  /*3140*/  R2UR UR45, R8 ;  /* 0x00000000082d72ca */ /* 0x000fe200000e0000 */
[----:B------:R-:W-:Y:S02]  /*3150*/  UISETP.GE.U32.AND UP1, UPT, UR49, 0xc, UPT ;  /* 0x0000000c3100788c */ /* 0x000fe4000bf26070 */
[----:B------:R-:W-:Y:S02]  /*3160*/  ULOP3.LUT UP2, URZ, UR6, 0x9f, URZ, 0xc0, !UPT ;  /* 0x0000009f063f7892 */ /* 0x000fe4000f84c03f */
[----:B------:R-:W-:-:S04]  /*3170*/  UISETP.GT.U32.AND UP0, UPT, UR51, 0xb, UPT ;  /* 0x0000000b3300788c */ /* 0x000fc8000bf04070 */
[----:B------:R-:W-:Y:S01]  /*3180*/  UISETP.LT.U32.AND UP0, UPT, UR49, 0xc, UP0 ;  /* 0x0000000c3100788c */ /* 0x000fe20008701070 */
[----:B------:R-:W-:Y:S01]  /*3190*/  PLOP3.LUT P0, PT, PT, PT, UP2, 0x80, 0x0 ;  /* 0x000000000000781c */ /* 0x000fe20003f0f028 */
[----:B------:R-:W-:Y:S02]  /*31a0*/  USHF.L.U32 UR46, UR46, 0x7, URZ ;  /* 0x000000072e2e7899 */ /* 0x000fe4000800063f */
[----:B------:R-:W-:Y:S02]  /*31b0*/  @UP1 UIMAD.WIDE.U32 UR4, UR51, -0x55555555, URZ ;  /* 0xaaaaaaab330418a5 */ /* 0x000fe4000f8e003f */
[----:B------:R-:W-:Y:S02]  /*31c0*/  USEL UR6, URZ, 0x1, !UP0 ;  /* 0x000000013f067887 */ /* 0x000fe4000c000000 */
[----:B------:R-:W-:Y:S02]  /*31d0*/  @UP1 USHF.R.U32.HI UR4, URZ, 0x3, UR5 ;  /* 0x000000033f041899 */ /* 0x000fe40008011605 */
[----:B------:R-:W-:-:S02]  /*31e0*/  ULOP3.LUT UR48, UR48, UR6, URZ, 0x3c, !UPT ;  /* 0x0000000630307292 */ /* 0x000fc4000f8e3c3f */
[----:B------:R-:W-:Y:S02]  /*31f0*/  USHF.L.U32 UR45, UR45, 0x7, URZ ;  /* 0x000000072d2d7899 */ /* 0x000fe4000800063f */
[----:B------:R-:W-:Y:S01]  /*3200*/  @UP1 ULOP3.LUT UR48, UR48, 0x1, UR4, 0x78, !UPT ;  /* 0x0000000130301892 */ /* 0x000fe2000f8e7804 */
[----:B------:R-:W-:Y:S11]  /*3210*/  @!P0 BRA `(.L_x_35) ;  /* 0x0000000000408947 */ /* 0x000ff60003800000 */
[----:B------:R-:W-:Y:S01]  /*3220*/  MOV R0, 0x0 ;  /* 0x0000000000007802 */ /* 0x000fe20000000f00 */
[----:B------:R-:W-:Y:S01]  /*3230*/  ULDC.64 UR4, c[0x4][0x70] ;  /* 0x01001c0000047ab9 */ /* 0x000fe20000000a00 */
[----:B------:R-:W-:Y:S01]  /*3240*/  ULDC.64 UR6, c[0x4][0x8] ;  /* 0x0100020000067ab9 */ /* 0x000fe20000000a00 */
[----:B------:R-:W-:Y:S01]  /*3250*/  MOV R4, UR4 ;  /* 0x0000000400047c02 */ /* 0x000fe20008000f00 */
[----:B------:R1:W2:Y:S01]  /*3260*/  LDC.64 R14, c[0x4][R0] ;  /* 0x01000000000e7b82 */ /* 0x0002a20000000a00 */
[----:B------:R-:W-:Y:S01]  /*3270*/  IMAD.U32 R5, RZ, RZ, UR5 ;  /* 0x00000005ff057e24 */ /* 0x000fe2000f8e00ff */
[----:B------:R-:W-:Y:S01]  /*3280*/  ULDC.64 UR4, c[0x4][0x78] ;  /* 0x01001e0000047ab9 */ /* 0x000fe20000000a00 */
[----:B------:R-:W-:Y:S01]  /*3290*/  MOV R10, UR6 ;  /* 0x00000006000a7c02 */ /* 0x000fe20008000f00 */
[----:B------:R-:W-:Y:S01]  /*32a0*/  IMAD.U32 R11, RZ, RZ, UR7 ;  /* 0x00000007ff0b7e24 */ /* 0x000fe2000f8e00ff */
[----:B------:R-:W-:Y:S02]  /*32b0*/  MOV R6, UR4 ;  /* 0x0000000400067c02 */ /* 0x000fe40008000f00 */
[----:B------:R-:W-:-:S02]  /*32c0*/  MOV R7, UR5 ;  /* 0x0000000500077c02 */ /* 0x000fc40008000f00 */
[----:B------:R-:W-:Y:S02]  /*32d0*/  MOV R8, 0x70 ;  /* 0x0000007000087802 */ /* 0x000fe40000000f00 */
[----:B------:R-:W-:Y:S02]  /*32e0*/  MOV R12, 0x1 ;  /* 0x00000001000c7802 */ /* 0x000fe40000000f00 */
[----:B-1----:R-:W-:-:S07]  /*32f0*/  MOV R13, RZ ;  /* 0x000000ff000d7202 */ /* 0x002fce0000000f00 */
[----:B------:R-:W-:-:S07]  /*3300*/  LEPC R20, `(.L_x_35) ;  /* 0x000000001014794e */ /* 0x000fce0000000000 */
[----:B--2--5:R-:W-:Y:S05]  /*3310*/  CALL.ABS.NOINC R14 ;  /* 0x000000000e007343 */ /* 0x024fea0003c00000 */
.L_x_35:
[----:B------:R-:W-:-:S04]  /*3320*/  UIADD3 UR4, UR50, 0x4200, URZ ;  /* 0x0000420032047890 */ /* 0x000fc8000fffe03f */
[----:B------:R-:W-:-:S06]  /*3330*/  ULOP3.LUT UP0, URZ, UR4, 0x9f, URZ, 0xc0, !UPT ;  /* 0x0000009f043f7892 */ /* 0x000fcc000f80c03f */
[----:B------:R-:W-:-:S13]  /*3340*/  PLOP3.LUT P0, PT, PT, PT, UP0, 0x80, 0x0 ;  /* 0x000000000000781c */ /* 0x000fda0003f0f008 */
[----:B------:R-:W-:Y:S05]  /*3350*/  @!P0 BRA `(.L_x_36) ;  /* 0x0000000000408947 */ /* 0x000fea0003800000 */
[----:B------:R-:W-:Y:S01]  /*3360*/  MOV R0, 0x0 ;  /* 0x0000000000007802 */ /* 0x000fe20000000f00 */
[----:B------:R-:W-:Y:S01]  /*3370*/  ULDC.64 UR4, c[0x4][0x70] ;  /* 0x01001c0000047ab9 */ /* 0x000fe20000000a00 */
[----:B------:R-:W-:Y:S01]  /*3380*/  ULDC.64 UR6, c[0x4][0x78] ;  /* 0x01001e0000067ab9 */ /* 0x000fe20000000a00 */
[----:B------:R-:W-:Y:S01]  /*3390*/  IMAD.U32 R4, RZ, RZ, UR4 ;  /* 0x00000004ff047e24 */ /* 0x000fe2000f8e00ff */
[----:B------:R1:W2:Y:S01]  /*33a0*/  LDC.64 R14, c[0x4][R0] ;  /* 0x01000000000e7b82 */ /* 0x0002a20000000a00 */
[----:B------:R-:W-:Y:S01]  /*33b0*/  MOV R5, UR5 ;  /* 0x0000000500057c02 */ /* 0x000fe20008000f00 */
[----:B------:R-:W-:Y:S01]  /*33c0*/  ULDC.64 UR4, c[0x4][0x10] ;  /* 0x0100040000047ab9 */ /* 0x000fe20000000a00 */
[----:B------:R-:W-:Y:S01]  /*33d0*/  MOV R6, UR6 ;  /* 0x0000000600067c02 */ /* 0x000fe20008000f00 */
[----:B------:R-:W-:Y:S01]  /*33e0*/  IMAD.U32 R10, RZ, RZ, UR4 ;  /* 0x00000004ff0a7e24 */ /* 0x000fe2000f8e00ff */
[----:B------:R-:W-:Y:S01]  /*33f0*/  MOV R7, UR7 ;  /* 0x0000000700077c02 */ /* 0x000fe20008000f00 */
[----:B------:R-:W-:Y:S01]  /*3400*/  IMAD.MOV.U32 R13, RZ, RZ, RZ ;  /* 0x000000ffff0d7224 */ /* 0x000fe200078e00ff */
[----:B------:R-:W-:-:S02]  /*3410*/  MOV R11, UR5 ;  /* 0x00000005000b7c02 */ /* 0x000fc40008000f00 */
[----:B------:R-:W-:Y:S02]  /*3420*/  MOV R8, 0x70 ;  /* 0x0000007000087802 */ /* 0x000fe40000000f00 */
[----:B-1----:R-:W-:-:S07]  /*3430*/  MOV R12, 0x1 ;  /* 0x00000001000c7802 */ /* 0x002fce0000000f00 */
[----:B------:R-:W-:-:S07]  /*3440*/  LEPC R20, `(.L_x_36) ;  /* 0x000000001014794e */ /* 0x000fce0000000000 */
[----:B--2--5:R-:W-:Y:S05]  /*3450*/  CALL.ABS.NOINC R14 ;  /* 0x000000000e007343 */ /* 0x024fea0003c00000 */
.L_x_36:
[----:B------:R-:W1:Y:S02]  /*3460*/  LDC.64 R8, c[0x0][0x590] ;  /* 0x00016400ff087b82 */ /* 0x000e640000000a00 */
[----:B-1----:R-:W-:-:S04]  /*3470*/  ISETP.NE.U32.AND P2, PT, R8, RZ, PT ;  /* 0x000000ff0800720c */ /* 0x002fc80003f45070 */
[----:B------:R-:W-:-:S13]  /*3480*/  ISETP.NE.AND.EX P2, PT, R9, RZ, PT, P2 ;  /* 0x000000ff0900720c */ /* 0x000fda0003f45320 */
[----:B------:R-:W-:Y:S05]  /*3490*/  @!P2 BRA `(.L_x_37) ;  /* 0x000000000034a947 */ /* 0x000fea0003800000 */
[----:B------:R-:W-:Y:S02]  /*34a0*/  ULDC.64 UR4, c[0x0][0x588] ;  /* 0x0001620000047ab9 */ /* 0x000fe40000000a00 */
[----:B------:R-:W-:-:S04]  /*34b0*/  ISETP.NE.U32.AND P0, PT, RZ, UR4, PT ;  /* 0x00000004ff007c0c */ /* 0x000fc8000bf05070 */
[----:B------:R-:W-:-:S13]  /*34c0*/  ISETP.NE.AND.EX P0, PT, RZ, UR5, PT, P0 ;  /* 0x00000005ff007c0c */ /* 0x000fda000bf05300 */
[----:B------:R-:W-:Y:S05]  /*34d0*/  @!P0 BRA `(.L_x_38) ;  /* 0x0000000000188947 */ /* 0x000fea0003800000 */
[----:B------:R-:W1:Y:S01]  /*34e0*/  LDC.64 R4, c[0x0][0x588] ;  /* 0x00016200ff047b82 */ /* 0x000e620000000a00 */
[----:B------:R-:W-:-:S04]  /*34f0*/  IMAD R3, R8, UR47, RZ ;  /* 0x0000002f08037c24 */ /* 0x000fc8000f8e02ff */
[----:B-1----:R-:W-:-:S05]  /*3500*/  IMAD.WIDE R4, R3, 0x4, R4 ;  /* 0x0000000403047825 */ /* 0x002fca00078e0204 */
[----:B-----5:R1:W5:Y:S01]  /*3510*/  LDG.E R88, desc[UR40][R4.64] ;  /* 0x0000002804587981 */ /* 0x020362000c1e1900 */
[----:B------:R-:W-:Y:S01]  /*3520*/  MOV R22, 0x1 ;  /* 0x0000000100167802 */ /* 0x000fe20000000f00 */
[----:B------:R-:W-:Y:S06]  /*3530*/  BRA `(.L_x_37) ;  /* 0x00000000000c7947 */ /* 0x000fec0003800000 */
.L_x_38:
[----:B------:R-:W-:Y:S01]  /*3540*/  ULDC UR4, c[0x0][0x580] ;  /* 0x0001600000047ab9 */ /* 0x000fe20000000800 */
[----:B------:R-:W-:Y:S02]  /*3550*/  MOV R22, 0x1 ;  /* 0x0000000100167802 */ /* 0x000fe40000000f00 */
[----:B-----5:R-:W-:-:S07]  /*3560*/  MOV R88, UR4 ;  /* 0x0000000400587c02 */ /* 0x020fce0008000f00 */
.L_x_37:
[----:B------:R-:W2:Y:S02]  /*3570*/  LDC.64 R6, c[0x0][0x5b0] ;  /* 0x00016c00ff067b82 */ /* 0x000ea40000000a00 */
[----:B--2---:R-:W-:-:S04]  /*3580*/  ISETP.NE.U32.AND P0, PT, R6, RZ, PT ;  /* 0x000000ff0600720c */ /* 0x004fc80003f05070 */
[----:B------:R-:W-:-:S13]  /*3590*/  ISETP.NE.AND.EX P0, PT, R7, RZ, PT, P0 ;  /* 0x000000ff0700720c */ /* 0x000fda0003f05300 */
[----:B------:R-:W-:Y:S05]  /*35a0*/  @!P0 BRA `(.L_x_39) ;  /* 0x00000000002c8947 */ /* 0x000fea0003800000 */
[----:B------:R-:W-:Y:S02]  /*35b0*/  ULDC.64 UR4, c[0x0][0x5a8] ;  /* 0x00016a0000047ab9 */ /* 0x000fe40000000a00 */
[----:B------:R-:W-:-:S04]  /*35c0*/  ISETP.NE.U32.AND P0, PT, RZ, UR4, PT ;  /* 0x00000004ff007c0c */ /* 0x000fc8000bf05070 */
[----:B------:R-:W-:-:S13]  /*35d0*/  ISETP.NE.AND.EX P0, PT, RZ, UR5, PT, P0 ;  /* 0x00000005ff007c0c */ /* 0x000fda000bf05300 */
[----:B------:R-:W-:Y:S05]  /*35e0*/  @!P0 BRA `(.L_x_40) ;  /* 0x0000000000148947 */ /* 0x000fea0003800000 */
[----:B-1----:R-:W1:Y:S01]  /*35f0*/  LDC.64 R4, c[0x0][0x5a8] ;  /* 0x00016a00ff047b82 */ /* 0x002e620000000a00 */
[----:B------:R-:W-:-:S04]  /*3600*/  IMAD R3, R6, UR47, RZ ;  /* 0x0000002f06037c24 */ /* 0x000fc8000f8e02ff */
[----:B-1----:R-:W-:-:S05]  /*3610*/  IMAD.WIDE R4, R3, 0x4, R4 ;  /* 0x0000000403047825 */ /* 0x002fca00078e0204 */
[----:B-----5:R2:W5:Y:S01]  /*3620*/  LDG.E R23, desc[UR40][R4.64] ;  /* 0x0000002804177981 */ /* 0x020562000c1e1900 */
[----:B------:R-:W-:Y:S05]  /*3630*/  BRA `(.L_x_39) ;  /* 0x0000000000087947 */ /* 0x000fea0003800000 */
.L_x_40:
[----:B------:R-:W-:Y:S02]  /*3640*/  ULDC UR4, c[0x0][0x5a0] ;  /* 0x0001680000047ab9 */ /* 0x000fe40000000800 */
[----:B-----5:R-:W-:-:S07]  /*3650*/  IMAD.U32 R23, RZ, RZ, UR4 ;  /* 0x00000004ff177e24 */ /* 0x020fce000f8e00ff */
.L_x_39:
[----:B------:R-:W-:Y:S01]  /*3660*/  ULDC.64 UR4, c[0x0][0x588] ;  /* 0x0001620000047ab9 */ /* 0x000fe20000000a00 */
[----:B------:R-:W-:Y:S01]  /*3670*/  ISETP.NE.U32.AND P3, PT, R8, RZ, PT ;  /* 0x000000ff0800720c */ /* 0x000fe20003f65070 */
[----:B------:R-:W-:Y:S02]  /*3680*/  UISETP.NE.U32.AND UP0, UPT, UR4, URZ, UPT ;  /* 0x0000003f0400728c */ /* 0x000fe4000bf05070 */
[----:B------:R-:W-:Y:S02]  /*3690*/  ISETP.NE.U32.AND P4, PT, RZ, UR4, PT ;  /* 0x00000004ff007c0c */ /* 0x000fe4000bf85070 */
[----:B------:R-:W-:Y:S01]  /*36a0*/  ISETP.NE.AND.EX P3, PT, R9, RZ, PT, P3 ;  /* 0x000000ff0900720c */ /* 0x000fe20003f65330 */
[----:B------:R-:W-:Y:S02]  /*36b0*/  UISETP.NE.AND.EX UP0, UPT, UR5, URZ, UPT, UP0 ;  /* 0x0000003f0500728c */ /* 0x000fe4000bf05300 */
[----:B------:R-:W-:Y:S02]  /*36c0*/  ISETP.NE.AND.EX P4, PT, RZ, UR5, PT, P4 ;  /* 0x00000005ff007c0c */ /* 0x000fe4000bf85340 */
[----:B------:R-:W-:-:S02]  /*36d0*/  PLOP3.LUT P0, PT, PT, PT, PT, 0x8, 0x0 ;  /* 0x000000000000781c */ /* 0x000fc40003f0e170 */
[----:B------:R-:W-:-:S04]  /*36e0*/  PLOP3.LUT P1, PT, PT, PT, UP0, 0x80, 0x0 ;  /* 0x000000000000781c */ /* 0x000fc80003f2f008 */
[----:B------:R-:W-:-:S05]  /*36f0*/  PLOP3.LUT P1, PT, P1, PT, PT, 0x8, 0x0 ;  /* 0x000000000000781c */ /* 0x000fca0000f2e170 */
[----:B------:R-:W-:Y:S08]  /*3700*/  @P4 BRA P3, `(.L_x_41) ;  /* 0x0000000000244947 */ /* 0x000ff00001800000 */
[----:B------:R-:W-:Y:S04]  /*3710*/  BSSY B0, `(.L_x_41) ;  /* 0x0000008000007945 */ /* 0x000fe80003800000 */
[----:B------:R-:W-:Y:S05]  /*3720*/  @!P2 BRA `(.L_x_42) ;  /* 0x000000000014a947 */ /* 0x000fea0003800000 */
[----:B------:R-:W-:Y:S02]  /*3730*/  LOP3.LUT P3, RZ, R22, 0xff, RZ, 0xc0, !PT ;  /* 0x000000ff16ff7812 */ /* 0x000fe4000786c0ff */
[----:B------:R-:W-:-:S11]  /*3740*/  PLOP3.LUT P0, PT, P1, PT, PT, 0x80, 0x0 ;  /* 0x000000000000781c */ /* 0x000fd60000f0f070 */
[----:B------:R-:W-:Y:S05]  /*3750*/  @!P3 BRA `(.L_x_43) ;  /* 0x00000000000cb947 */ /* 0x000fea0003800000 */
[----:B-----5:R-:W-:Y:S01]  /*3760*/  FSETP.EQ.AND P0, PT, R88, RZ, PT ;  /* 0x000000ff5800720b */ /* 0x020fe20003f02000 */
[----:B------:R-:W-:-:S12]  /*3770*/  BRA `(.L_x_43) ;  /* 0x0000000000047947 */ /* 0x000fd80003800000 */
.L_x_42:
[----:B-----5:R-:W-:-:S13]  /*3780*/  FSETP.EQ.AND P0, PT, R88, RZ, PT ;  /* 0x000000ff5800720b */ /* 0x020fda0003f02000 */
.L_x_43:
[----:B------:R-:W-:Y:S05]  /*3790*/  BSYNC B0 ;  /* 0x0000000000007941 */ /* 0x000fea0003800000 */
.L_x_41:
[----:B------:R-:W-:Y:S04]  /*37a0*/  BSSY B0, `(.L_x_44) ;  /* 0x0000007000007945 */ /* 0x000fe80003800000 */
[----:B------:R-:W-:Y:S05]  /*37b0*/  @!P2 BRA `(.L_x_45) ;  /* 0x000000000010a947 */ /* 0x000fea0003800000 */
[----:B------:R-:W-:-:S13]  /*37c0*/  LOP3.LUT P2, RZ, R22, 0xff, RZ, 0xc0, !PT ;  /* 0x000000ff16ff7812 */ /* 0x000fda000784c0ff */
[----:B------:R-:W-:Y:S05]  /*37d0*/  @!P2 BRA `(.L_x_46) ;  /* 0x00000000000ca947 */ /* 0x000fea0003800000 */
[----:B-----5:R-:W-:Y:S01]  /*37e0*/  FSETP.EQ.AND P1, PT, R88, RZ, PT ;  /* 0x000000ff5800720b */ /* 0x020fe20003f22000 */
[----:B------:R-:W-:-:S12]  /*37f0*/  BRA `(.L_x_46) ;  /* 0x0000000000047947 */ /* 0x000fd80003800000 */
.L_x_45:
[----:B-----5:R-:W-:-:S13]  /*3800*/  FSETP.EQ.AND P1, PT, R88, RZ, PT ;  /* 0x000000ff5800720b */ /* 0x020fda0003f22000 */
.L_x_46:
[----:B------:R-:W-:Y:S05]  /*3810*/  BSYNC B0 ;  /* 0x0000000000007941 */ /* 0x000fea0003800000 */
.L_x_44:
[----:B------:R-:W-:Y:S01]  /*3820*/  BSSY B0, `(.L_x_47) ;  /* 0x000003f000007945 */ /* 0x000fe20003800000 */
[----:B------:R-:W-:Y:S02]  /*3830*/  CS2R R6, SRZ ;  /* 0x0000000000067805 */ /* 0x000fe4000001ff00 */
[----:B------:R-:W-:Y:S01]  /*3840*/  CS2R R8, SRZ ;  /* 0x0000000000087805 */ /* 0x000fe2000001ff00 */
[----:B------:R-:W-:Y:S06]  /*3850*/  @P0 BRA `(.L_x_48) ;  /* 0x0000000000ec0947 */ /* 0x000fec0003800000 */
[----:B------:R-:W-:-:S13]  /*3860*/  ISETP.NE.AND P3, PT, R93, 0x3, PT ;  /* 0x000000035d00780c */ /* 0x000fda0003f65270 */
[----:B------:R-:W-:Y:S05]  /*3870*/  @!P3 BRA `(.L_x_49) ;  /* 0x000000000004b947 */ /* 0x000fea0003800000 */
[----:B------:R-:W-:Y:S01]  /*3880*/  BPT.TRAP 0x1 ;  /* 0x000000040000795c */ /* 0x000fe20000300000 */
.L_x_49:
[----:B------:R-:W-:Y:S01]  /*3890*/  LEA R13, R107, UR50, 0x3 ;  /* 0x000000326b0d7c11 */ /* 0x000fe2000f8e18ff */
[----:B------:R-:W-:Y:S01]  /*38a0*/  BSSY B1, `(.L_x_50) ;  /* 0x0000005000017945 */ /* 0x000fe20003800000 */
[----:B------:R-:W-:Y:S02]  /*38b0*/  SHF.L.U32 R0, R106, 0x1f, RZ ;  /* 0x0000001f6a007819 */ /* 0x000fe400000006ff */
[----:B------:R-:W-:Y:S02]  /*38c0*/  CS2R R6, SRZ ;  /* 0x0000000000067805 */ /* 0x000fe4000001ff00 */
[----:B------:R-:W3:Y:S02]  /*38d0*/  SYNCS.PHASECHK.TRANS64.TRYWAIT P2, [R13+URZ+0xc0], R0 ;  /* 0x0000c0000d0075a7 */ /* 0x000ee4000804017f */
[----:B---3--:R-:W-:Y:S05]  /*38e0*/  @!P2 BRA `(.L_x_51) ;  /* 0x000000b80050a947 */ /* 0x008fea0003800000 */
.L_x_367:
[----:B------:R-:W-:Y:S05]  /*38f0*/  BSYNC B1 ;  /* 0x0000000000017941 */ /* 0x000fea0003800000 */
.L_x_50:
[----:B------:R-:W-:Y:S01]  /*3900*/  BSSY B1, `(.L_x_52) ;  /* 0x000001f000017945 */ /* 0x000fe20003800000 */
[----:B------:R-:W-:-:S03]  /*3910*/  CS2R R8, SRZ ;  /* 0x0000000000087805 */ /* 0x000fc6000001ff00 */
[----:B------:R-:W-:Y:S05]  /*3920*/  @P1 BRA `(.L_x_53) ;  /* 0x0000000000701947 */ /* 0x000fea0003800000 */
[C---:B---3--:R-:W-:Y:S02]  /*3930*/  SHF.L.U32 R0, R18.reuse, 0x4, RZ ;  /* 0x0000000412007819 */ /* 0x048fe400000006ff */
[C---:B------:R-:W-:Y:S02]  /*3940*/  SHF.L.U32 R3, R18.reuse, 0x1, RZ ;  /* 0x0000000112037819 */ /* 0x040fe400000006ff */
[----:B-12---:R-:W-:Y:S02]  /*3950*/  SHF.L.U32 R5, R18, 0x3, RZ ;  /* 0x0000000312057819 */ /* 0x006fe400000006ff */
[----:B------:R-:W-:Y:S02]  /*3960*/  LOP3.LUT R0, R0, 0xe00, RZ, 0xc0, !PT ;  /* 0x00000e0000007812 */ /* 0x000fe400078ec0ff */
[----:B------:R-:W-:Y:S02]  /*3970*/  LOP3.LUT R7, R5, 0x80, RZ, 0xc0, !PT ;  /* 0x0000008005077812 */ /* 0x000fe400078ec0ff */
[----:B------:R-:W-:-:S02]  /*3980*/  LOP3.LUT R0, R0, 0x6, R3, 0xf8, !PT ;  /* 0x0000000600007812 */ /* 0x000fc400078ef803 */
[--C-:B------:R-:W-:Y:S02]  /*3990*/  LOP3.LUT R7, R7, 0x10, R18.reuse, 0xf8, !PT ;  /* 0x0000001007077812 */ /* 0x100fe400078ef812 */
[----:B------:R-:W-:Y:S02]  /*39a0*/  LOP3.LUT R0, R0, 0x60, R5, 0xf8, !PT ;  /* 0x0000006000007812 */ /* 0x000fe400078ef805 */
[----:B------:R-:W-:Y:S02]  /*39b0*/  SHF.R.U32.HI R3, RZ, 0x4, R18 ;  /* 0x00000004ff037819 */ /* 0x000fe40000011612 */
[----:B------:R-:W-:Y:S02]  /*39c0*/  LOP3.LUT R0, R0, R7, RZ, 0xfc, !PT ;  /* 0x0000000700007212 */ /* 0x000fe400078efcff */
[----:B------:R-:W-:-:S03]  /*39d0*/  LOP3.LUT P2, RZ, R3, 0x1, RZ, 0xc0, !PT ;  /* 0x0000000103ff7812 */ /* 0x000fc6000784c0ff */
[----:B------:R-:W-:-:S05]  /*39e0*/  IMAD R0, R107, 0x1000, R0 ;  /* 0x000010006b007824 */ /* 0x000fca00078e0200 */
[----:B------:R-:W-:Y:S01]  /*39f0*/  IADD3 R3, R0, UR50, RZ ;  /* 0x0000003200037c10 */ /* 0x000fe2000fffe0ff */
[----:B------:R-:W-:Y:S03]  /*3a00*/  LDS.U16 R9, [R0+UR50+0x300] ;  /* 0x0003003200097984 */ /* 0x000fe60008000400 */
[C---:B------:R-:W-:Y:S01]  /*3a10*/  IADD3 R4, R3.reuse, 0x200, RZ ;  /* 0x0000020003047810 */ /* 0x040fe20007ffe0ff */
[----:B------:R-:W-:Y:S01]  /*3a20*/  LDS.U16 R8, [R0+UR50+0x308] ;  /* 0x0003083200087984 */ /* 0x000fe20008000400 */
[----:B------:R-:W-:-:S03]  /*3a30*/  IADD3 R5, R3, 0x210, RZ ;  /* 0x0000021003057810 */ /* 0x000fc60007ffe0ff */
[----:B------:R-:W-:Y:S01]  /*3a40*/  @P2 VIADD R5, R4, 0xfffffff0 ;  /* 0xfffffff004052836 */ /* 0x000fe20000000000 */
[----:B------:R-:W1:Y:S04]  /*3a50*/  LDS.U16 R3, [R0+UR50+0x208] ;  /* 0x0002083200037984 */ /* 0x000e680008000400 */
[----:B------:R-:W-:Y:S04]  /*3a60*/  LDS.U16 R7, [R5+0x100] ;  /* 0x0001000005077984 */ /* 0x000fe80000000400 */
[----:B------:R-:W2:Y:S04]  /*3a70*/  LDS.U16 R6, [R5] ;  /* 0x0000000005067984 */ /* 0x000ea80000000400 */
[----:B------:R-:W3:Y:S04]  /*3a80*/  LDS.U16 R4, [R0+UR50+0x200] ;  /* 0x0002003200047984 */ /* 0x000ee80008000400 */
[----:B------:R-:W-:Y:S04]  /*3a90*/  LDS.U16 R10, [R5+0x108] ;  /* 0x00010800050a7984 */ /* 0x000fe80000000400 */
[----:B------:R-:W4:Y:S01]  /*3aa0*/  LDS.U16 R11, [R5+0x8] ;  /* 0x00000800050b7984 */ /* 0x000f220000000400 */
[----:B-1----:R-:W-:-:S02]  /*3ab0*/  PRMT R8, R3, 0x5410, R8 ;  /* 0x0000541003087816 */ /* 0x002fc40000000008 */
[----:B--2---:R-:W-:Y:S02]  /*3ac0*/  PRMT R7, R6, 0x5410, R7 ;  /* 0x0000541006077816 */ /* 0x004fe40000000007 */
[----:B---3--:R-:W-:Y:S02]  /*3ad0*/  PRMT R9, R4, 0x5410, R9 ;  /* 0x0000541004097816 */ /* 0x008fe40000000009 */
[----:B----4-:R-:W-:-:S07]  /*3ae0*/  PRMT R6, R11, 0x5410, R10 ;  /* 0x000054100b067816 */ /* 0x010fce000000000a */
.L_x_53:
[----:B------:R-:W-:Y:S05]  /*3af0*/  BSYNC B1 ;  /* 0x0000000000017941 */ /* 0x000fea0003800000 */
.L_x_52:
[----:B------:R-:W-:Y:S01]  /*3b00*/  @!PT LDS RZ, [RZ] ;  /* 0x00000000fffff984 */ /* 0x000fe20000000800 */
[----:B------:R-:W-:Y:S01]  /*3b10*/  @!PT LDS RZ, [RZ] ;  /* 0x00000000fffff984 */ /* 0x000fe20000000800 */
[----:B------:R-:W-:Y:S01]  /*3b20*/  @!PT LDS RZ, [RZ] ;  /* 0x00000000fffff984 */ /* 0x000fe20000000800 */
[----:B------:R-:W-:Y:S01]  /*3b30*/  @!PT LDS RZ, [RZ] ;  /* 0x00000000fffff984 */ /* 0x000fe20000000800 */
[----:B------:R4:W-:Y:S06]  /*3b40*/  MEMBAR.ALL.CTA ;  /* 0x0000000000007992 */ /* 0x0009ec0000008000 */
[----:B----4-:R-:W4:Y:S01]  /*3b50*/  FENCE.VIEW.ASYNC.S ;  /* 0x00000000000073c6 */ /* 0x010f220000000000 */
[----:B------:R-:W-:Y:S05]  /*3b60*/  @!P3 BRA `(.L_x_54) ;  /* 0x000000000004b947 */ /* 0x000fea0003800000 */
[----:B------:R-:W-:Y:S01]  /*3b70*/  BPT.TRAP 0x1 ;  /* 0x000000040000795c */ /* 0x000fe20000300000 */
.L_x_54:
[----:B------:R-:W1:Y:S01]  /*3b80*/  S2R R3, SR_CgaCtaId ;  /* 0x0000000000037919 */ /* 0x000e620000008800 */
[----:B---3--:R-:W-:Y:S02]  /*3b90*/  IADD3 R0, R13, 0xe0, RZ ;  /* 0x000000e00d007810 */ /* 0x008fe40007ffe0ff */
[----:B------:R-:W-:-:S04]  /*3ba0*/  IADD3 R107, R107, 0x1, RZ ;  /* 0x000000016b6b7810 */ /* 0x000fc80007ffe0ff */
[----:B------:R-:W-:-:S04]  /*3bb0*/  ISETP.NE.AND P2, PT, R107, 0x4, PT ;  /* 0x000000046b00780c */ /* 0x000fc80003f45270 */
[----:B------:R-:W-:Y:S02]  /*3bc0*/  SEL R107, R107, RZ, P2 ;  /* 0x000000ff6b6b7207 */ /* 0x000fe40001000000 */
[----:B-1----:R-:W-:Y:S02]  /*3bd0*/  PRMT R0, R3, 0x654, R0 ;  /* 0x0000065403007816 */ /* 0x002fe40000000000 */
[----:B------:R-:W-:Y:S02]  /*3be0*/  SEL R3, RZ, 0x1, P2 ;  /* 0x00000001ff037807 */ /* 0x000fe40001000000 */
[----:B----4-:R3:W-:Y:S02]  /*3bf0*/  SYNCS.ARRIVE.TRANS64.RED.A1T0 RZ, [R0+URZ], RZ ;  /* 0x000000ff00ff79a7 */ /* 0x0107e4000810043f */
[----:B------:R-:W-:-:S07]  /*3c00*/  LOP3.LUT R106, R106, R3, RZ, 0x3c, !PT ;  /* 0x000000036a6a7212 */ /* 0x000fce00078e3cff */
.L_x_48:
[----:B------:R-:W-:Y:S05]  /*3c10*/  BSYNC B0 ;  /* 0x0000000000007941 */ /* 0x000fea0003800000 */
.L_x_47:
[----:B---3--:R-:W-:Y:S01]  /*3c20*/  F2FP.F16.E4M3.UNPACK_B R0, R9 ;  /* 0x00000009ff00723e */ /* 0x008fe200020006ff */
[C---:B-----5:R-:W-:Y:S01]  /*3c30*/  FMUL R155, R23.reuse, R155 ;  /* 0x0000009b179b7220 */ /* 0x060fe20000400000 */
[----:B-12---:R-:W-:Y:S01]  /*3c40*/  F2FP.F16.E4M3.UNPACK_B R4, R8 ;  /* 0x00000008ff04723e */ /* 0x006fe200020006ff */
[C---:B------:R-:W-:Y:S01]  /*3c50*/  FMUL R153, R23.reuse, R153 ;  /* 0x0000009917997220 */ /* 0x040fe20000400000 */
[C---:B------:R-:W-:Y:S01]  /*3c60*/  FMUL R14, R23.reuse, R151 ;  /* 0x00000097170e7220 */ /* 0x040fe20000400000 */
[--C-:B------:R-:W-:Y:S02]  /*3c70*/  HADD2.F32 R3, -RZ, R0.reuse.H0_H0 ;  /* 0x20000000ff037230 */ /* 0x100fe40000004100 */
[----:B------:R-:W-:Y:S01]  /*3c80*/  FMUL R156, R23, R156 ;  /* 0x0000009c179c7220 */ /* 0x000fe20000400000 */
[----:B------:R-:W-:Y:S01]  /*3c90*/  HADD2.F32 R11, -RZ, R0.H1_H1 ;  /* 0x30000000ff0b7230 */ /* 0x000fe20000004100 */
[----:B------:R-:W-:Y:S01]  /*3ca0*/  F2FP.F16.E4M3.UNPACK_B R0, R9.H1 ;  /* 0x00000009ff00723e */ /* 0x000fe200030006ff */
[----:B------:R-:W-:-:S02]  /*3cb0*/  HADD2.F32 R5, -RZ, R4.H0_H0 ;  /* 0x20000004ff057230 */ /* 0x000fc40000004100 */
[C---:B------:R-:W-:Y:S01]  /*3cc0*/  FFMA R10, R88.reuse, R3, R155 ;  /* 0x00000003580a7223 */ /* 0x040fe2000000009b */
[----:B------:R-:W-:Y:S02]  /*3cd0*/  HADD2.F32 R15, -RZ, R4.H1_H1 ;  /* 0x30000004ff0f7230 */ /* 0x000fe40000004100 */
[C---:B------:R-:W-:Y:S01]  /*3ce0*/  FMUL R20, R23.reuse, R149 ;  /* 0x0000009517147220 */ /* 0x040fe20000400000 */
[--C-:B------:R-:W-:Y:S02]  /*3cf0*/  HADD2.F32 R3, -RZ, R0.reuse.H0_H0 ;  /* 0x20000000ff037230 */ /* 0x100fe40000004100 */
[C---:B------:R-:W-:Y:S01]  /*3d00*/  FFMA R14, R88.reuse, R5, R14 ;  /* 0x00000005580e7223 */ /* 0x040fe2000000000e */
[----:B------:R-:W-:Y:S01]  /*3d10*/  HADD2.F32 R13, -RZ, R0.H1_H1 ;  /* 0x30000000ff0d7230 */ /* 0x000fe20000004100 */
[----:B------:R-:W-:Y:S01]  /*3d20*/  F2FP.F16.E4M3.UNPACK_B R0, R8.H1 ;  /* 0x00000008ff00723e */ /* 0x000fe200030006ff */
[----:B------:R-:W-:Y:S01]  /*3d30*/  FMUL R5, R23, R152 ;  /* 0x0000009817057220 */ /* 0x000fe20000400000 */
[C---:B------:R-:W-:Y:S01]  /*3d40*/  FFMA R12, R88.reuse, R3, R153 ;  /* 0x00000003580c7223 */ /* 0x040fe20000000099 */
[----:B------:R-:W-:Y:S01]  /*3d50*/  MOV R59, 0x3bbb989d ;  /* 0x3bbb989d003b7802 */ /* 0x000fe20000000f00 */
[----:B------:R-:W-:Y:S01]  /*3d60*/  FFMA R11, R88, R11, R156 ;  /* 0x0000000b580b7223 */ /* 0x000fe2000000009c */
[----:B------:R-:W-:-:S02]  /*3d70*/  HADD2.F32 R3, -RZ, R0.H0_H0 ;  /* 0x20000000ff037230 */ /* 0x000fc40000004100 */
[C---:B------:R-:W-:Y:S01]  /*3d80*/  FFMA R15, R88.reuse, R15, R5 ;  /* 0x0000000f580f7223 */ /* 0x040fe20000000005 */
[----:B------:R-:W-:Y:S01]  /*3d90*/  HADD2.F32 R21, -RZ, R0.H1_H1 ;  /* 0x30000000ff157230 */ /* 0x000fe20000004100 */
[----:B------:R-:W-:Y:S01]  /*3da0*/  F2FP.F16.E4M3.UNPACK_B R0, R7 ;  /* 0x00000007ff00723e */ /* 0x000fe200020006ff */
[C---:B------:R-:W-:Y:S01]  /*3db0*/  FMUL R147, R23.reuse, R147 ;  /* 0x0000009317937220 */ /* 0x040fe20000400000 */
[----:B------:R-:W-:Y:S01]  /*3dc0*/  FFMA R20, R88, R3, R20 ;  /* 0x0000000358147223 */ /* 0x000fe20000000014 */
[----:B------:R-:W-:Y:S01]  /*3dd0*/  F2FP.F16.E4M3.UNPACK_B R3, R7.H1 ;  /* 0x00000007ff03723e */ /* 0x000fe200030006ff */
[----:B------:R-:W-:Y:S02]  /*3de0*/  IMAD.MOV.U32 R60, RZ, RZ, 0x437c0000 ;  /* 0x437c0000ff3c7424 */ /* 0x000fe400078e00ff */
[C---:B------:R-:W-:Y:S01]  /*3df0*/  FMUL R154, R23.reuse, R154 ;  /* 0x0000009a179a7220 */ /* 0x040fe20000400000 */
[--C-:B------:R-:W-:Y:S02]  /*3e00*/  HADD2.F32 R5, -RZ, R0.reuse.H0_H0 ;  /* 0x20000000ff057230 */ /* 0x100fe40000004100 */
[----:B------:R-:W-:Y:S01]  /*3e10*/  FMUL R26, R23, R145 ;  /* 0x00000091171a7220 */ /* 0x000fe20000400000 */
[----:B------:R-:W-:-:S02]  /*3e20*/  HADD2.F32 R25, -RZ, R0.H1_H1 ;  /* 0x30000000ff197230 */ /* 0x000fc40000004100 */
[----:B------:R-:W-:Y:S01]  /*3e30*/  FFMA.SAT R0, -R11, R59, 0.5 ;  /* 0x3f0000000b007423 */ /* 0x000fe2000000213b */
[C---:B------:R-:W-:Y:S01]  /*3e40*/  FFMA R13, R88.reuse, R13, R154 ;  /* 0x0000000d580d7223 */ /* 0x040fe2000000009a */
[----:B------:R-:W-:Y:S01]  /*3e50*/  FFMA R24, R88, R5, R147 ;  /* 0x0000000558187223 */ /* 0x000fe20000000093 */
[--C-:B------:R-:W-:Y:S02]  /*3e60*/  HADD2.F32 R5, -RZ, R3.reuse.H0_H0 ;  /* 0x20000003ff057230 */ /* 0x100fe40000004100 */
[----:B------:R-:W-:Y:S01]  /*3e70*/  FFMA.RM R32, R0, R60, 12582913 ;  /* 0x4b40000100207423 */ /* 0x000fe2000000403c */
[-C--:B------:R-:W-:Y:S01]  /*3e80*/  FFMA.SAT R4, -R10, R59.reuse, 0.5 ;  /* 0x3f0000000a047423 */ /* 0x080fe2000000213b */
[----:B------:R-:W-:Y:S01]  /*3e90*/  FMUL R27, R23, R146 ;  /* 0x00000092171b7220 */ /* 0x000fe20000400000 */
[----:B------:R-:W-:Y:S01]  /*3ea0*/  FFMA.SAT R33, -R13, R59, 0.5 ;  /* 0x3f0000000d217423 */ /* 0x000fe2000000213b */
[----:B------:R-:W-:Y:S01]  /*3eb0*/  FFMA R26, R88, R5, R26 ;  /* 0x00000005581a7223 */ /* 0x000fe2000000001a */
[----:B------:R-:W-:Y:S01]  /*3ec0*/  FADD R0, R32, -12583039 ;  /* 0xcb40007f20007421 */ /* 0x000fe20000000000 */
[----:B------:R-:W-:Y:S01]  /*3ed0*/  FFMA.SAT R5, -R12, R59, 0.5 ;  /* 0x3f0000000c057423 */ /* 0x000fe2000000213b */
[----:B------:R-:W-:Y:S01]  /*3ee0*/  FFMA.RM R4, R4, R60, 12582913 ;  /* 0x4b40000104047423 */ /* 0x000fe2000000403c */
[----:B------:R-:W-:Y:S01]  /*3ef0*/  FFMA R25, R88, R25, R27 ;  /* 0x0000001958197223 */ /* 0x000fe2000000001b */
[----:B------:R-:W-:-:S02]  /*3f00*/  HADD2.F32 R3, -RZ, R3.H1_H1 ;  /* 0x30000003ff037230 */ /* 0x000fc40000004100 */
[----:B------:R-:W-:Y:S01]  /*3f10*/  FFMA R28, -R11, 1.4426950216293334961, -R0 ;  /* 0x3fb8aa3b0b1c7823 */ /* 0x000fe20000000900 */
[----:B------:R-:W-:Y:S01]  /*3f20*/  FMUL R27, R23, R144 ;  /* 0x00000090171b7220 */ /* 0x000fe20000400000 */
[----:B------:R-:W-:Y:S01]  /*3f30*/  FFMA.RM R34, R5, R60, 12582913 ;  /* 0x4b40000105227423 */ /* 0x000fe2000000403c */
[----:B------:R-:W-:Y:S01]  /*3f40*/  F2FP.F16.E4M3.UNPACK_B R0, R6 ;  /* 0x00000006ff00723e */ /* 0x000fe200020006ff */
[----:B------:R-:W-:Y:S01]  /*3f50*/  FFMA.RM R36, R33, R60, 12582913 ;  /* 0x4b40000121247423 */ /* 0x000fe2000000403c */
[----:B------:R-:W-:Y:S01]  /*3f60*/  FADD R29, R4, -12583039 ;  /* 0xcb40007f041d7421 */ /* 0x000fe20000000000 */
[----:B------:R-:W-:Y:S01]  /*3f70*/  FFMA.SAT R35, -R14, R59, 0.5 ;  /* 0x3f0000000e237423 */ /* 0x000fe2000000213b */
[----:B------:R-:W-:Y:S01]  /*3f80*/  FADD R31, R34, -12583039 ;  /* 0xcb40007f221f7421 */ /* 0x000fe20000000000 */
[----:B------:R-:W-:Y:S01]  /*3f90*/  FFMA R30, -R11, 1.925963033500011079e-08, R28 ;  /* 0x32a570600b1e7823 */ /* 0x000fe2000000011c */
[----:B------:R-:W-:Y:S01]  /*3fa0*/  FFMA R27, R88, R3, R27 ;  /* 0x00000003581b7223 */ /* 0x000fe2000000001b */
[----:B------:R-:W-:-:S02]  /*3fb0*/  HADD2.F32 R3, -RZ, R0.H0_H0 ;  /* 0x20000000ff037230 */ /* 0x000fc40000004100 */
[----:B------:R-:W-:Y:S01]  /*3fc0*/  FADD R28, R36, -12583039 ;  /* 0xcb40007f241c7421 */ /* 0x000fe20000000000 */
[----:B------:R-:W-:Y:S01]  /*3fd0*/  FFMA R29, -R10, 1.4426950216293334961, -R29 ;  /* 0x3fb8aa3b0a1d7823 */ /* 0x000fe2000000091d */
[----:B------:R-:W-:Y:S01]  /*3fe0*/  FMUL R143, R23, R143 ;  /* 0x0000008f178f7220 */ /* 0x000fe20000400000 */
[-C--:B------:R-:W-:Y:S01]  /*3ff0*/  FFMA.RM R39, R35, R60.reuse, 12582913 ;  /* 0x4b40000123277423 */ /* 0x080fe2000000403c */
[----:B------:R-:W-:Y:S01]  /*4000*/  FFMA R31, -R12, 1.4426950216293334961, -R31 ;  /* 0x3fb8aa3b0c1f7823 */ /* 0x000fe2000000091f */
[----:B------:R-:W-:Y:S01]  /*4010*/  FFMA R38, -R13, 1.4426950216293334961, -R28 ;  /* 0x3fb8aa3b0d267823 */ /* 0x000fe2000000091c */
[-C--:B------:R-:W-:Y:S01]  /*4020*/  FFMA.SAT R37, -R15, R59.reuse, 0.5 ;  /* 0x3f0000000f257423 */ /* 0x080fe2000000213b */
[----:B------:R-:W-:Y:S01]  /*4030*/  FFMA.SAT R40, -R20, R59, 0.5 ;  /* 0x3f00000014287423 */ /* 0x000fe2000000213b */
[----:B------:R-:W-:Y:S01]  /*4040*/  FFMA R29, -R10, 1.925963033500011079e-08, R29 ;  /* 0x32a570600a1d7823 */ /* 0x000fe2000000011d */
[----:B------:R-:W-:Y:S01]  /*4050*/  FFMA R28, R88, R3, R143 ;  /* 0x00000003581c7223 */ /* 0x000fe2000000008f */
[----:B------:R-:W-:Y:S01]  /*4060*/  FADD R3, R39, -12583039 ;  /* 0xcb40007f27037421 */ /* 0x000fe20000000000 */
[----:B------:R-:W-:Y:S01]  /*4070*/  FFMA R31, -R12, 1.925963033500011079e-08, R31 ;  /* 0x32a570600c1f7823 */ /* 0x000fe2000000011f */
[-C--:B------:R-:W-:Y:S01]  /*4080*/  FFMA.RM R42, R37, R60.reuse, 12582913 ;  /* 0x4b400001252a7423 */ /* 0x080fe2000000403c */
[----:B------:R-:W-:Y:S01]  /*4090*/  FFMA.RM R44, R40, R60, 12582913 ;  /* 0x4b400001282c7423 */ /* 0x000fe2000000403c */
[----:B------:R1:W2:Y:S01]  /*40a0*/  MUFU.EX2 R5, R29 ;  /* 0x0000001d00057308 */ /* 0x0002a20000000800 */
[C---:B------:R-:W-:Y:S01]  /*40b0*/  FFMA R41, -R14.reuse, 1.4426950216293334961, -R3 ;  /* 0x3fb8aa3b0e297823 */ /* 0x040fe20000000903 */
[----:B------:R-:W-:Y:S01]  /*40c0*/  FMUL R3, R23, R142 ;  /* 0x0000008e17037220 */ /* 0x000fe20000400000 */
[----:B------:R-:W-:Y:S01]  /*40d0*/  FFMA R38, -R13, 1.925963033500011079e-08, R38 ;  /* 0x32a570600d267823 */ /* 0x000fe20000000126 */
[C---:B------:R-:W-:Y:S01]  /*40e0*/  FMUL R141, R23.reuse, R141 ;  /* 0x0000008d178d7220 */ /* 0x040fe20000400000 */
[----:B------:R-:W-:Y:S01]  /*40f0*/  FFMA R41, -R14, 1.925963033500011079e-08, R41 ;  /* 0x32a570600e297823 */ /* 0x000fe20000000129 */
[----:B------:R-:W-:Y:S01]  /*4100*/  FMUL R150, R23, R150 ;  /* 0x0000009617967220 */ /* 0x000fe20000400000 */
[----:B------:R-:W-:Y:S01]  /*4110*/  FFMA.SAT R47, -R24, R59, 0.5 ;  /* 0x3f000000182f7423 */ /* 0x000fe2000000213b */
[----:B------:R3:W4:Y:S01]  /*4120*/  MUFU.EX2 R33, R30 ;  /* 0x0000001e00217308 */ /* 0x0007220000000800 */
[----:B-1----:R-:W-:Y:S01]  /*4130*/  HADD2.F32 R29, -RZ, R0.H1_H1 ;  /* 0x30000000ff1d7230 */ /* 0x002fe20000004100 */
[----:B------:R-:W-:Y:S01]  /*4140*/  F2FP.F16.E4M3.UNPACK_B R0, R6.H1 ;  /* 0x00000006ff00723e */ /* 0x000fe200030006ff */
[C---:B------:R-:W-:Y:S01]  /*4150*/  FFMA R21, R88.reuse, R21, R150 ;  /* 0x0000001558157223 */ /* 0x040fe20000000096 */
[-C--:B------:R-:W-:Y:S01]  /*4160*/  FFMA.RM R47, R47, R60.reuse, 12582913 ;  /* 0x4b4000012f2f7423 */ /* 0x080fe2000000403c */
[----:B------:R-:W-:Y:S01]  /*4170*/  FFMA.SAT R52, -R27, R59, 0.5 ;  /* 0x3f0000001b347423 */ /* 0x000fe2000000213b */
[----:B------:R-:W-:Y:S01]  /*4180*/  FFMA R29, R88, R29, R3 ;  /* 0x0000001d581d7223 */ /* 0x000fe20000000003 */
[--C-:B------:R-:W-:Y:S01]  /*4190*/  HADD2.F32 R3, -RZ, R0.reuse.H0_H0 ;  /* 0x20000000ff037230 */ /* 0x100fe20000004100 */
[----:B------:R1:W4:Y:S01]  /*41a0*/  MUFU.EX2 R35, R31 ;  /* 0x0000001f00237308 */ /* 0x0003220000000800 */
[----:B---3--:R-:W-:Y:S01]  /*41b0*/  FADD R30, R42, -12583039 ;  /* 0xcb40007f2a1e7421 */ /* 0x008fe20000000000 */
[-C--:B------:R-:W-:Y:S01]  /*41c0*/  FFMA.SAT R43, -R21, R59.reuse, 0.5 ;  /* 0x3f000000152b7423 */ /* 0x080fe2000000213b */
[----:B------:R-:W-:Y:S01]  /*41d0*/  FADD R49, R47, -12583039 ;  /* 0xcb40007f2f317421 */ /* 0x000fe20000000000 */
[-C--:B------:R-:W-:Y:S01]  /*41e0*/  FFMA.RM R52, R52, R60.reuse, 12582913 ;  /* 0x4b40000134347423 */ /* 0x080fe2000000403c */
[----:B------:R-:W-:Y:S01]  /*41f0*/  FFMA R30, -R15, 1.4426950216293334961, -R30 ;  /* 0x3fb8aa3b0f1e7823 */ /* 0x000fe2000000091e */
[-C--:B------:R-:W-:Y:S01]  /*4200*/  FFMA.RM R45, R43, R60.reuse, 12582913 ;  /* 0x4b4000012b2d7423 */ /* 0x080fe2000000403c */
[----:B------:R-:W-:Y:S01]  /*4210*/  FFMA R49, -R24, 1.4426950216293334961, -R49 ;  /* 0x3fb8aa3b18317823 */ /* 0x000fe20000000931 */
[----:B------:R3:W-:Y:S01]  /*4220*/  MUFU.EX2 R37, R38 ;  /* 0x0000002600257308 */ /* 0x0007e20000000800 */
[----:B-1----:R-:W-:Y:S01]  /*4230*/  FADD R31, R44, -12583039 ;  /* 0xcb40007f2c1f7421 */ /* 0x002fe20000000000 */
[-C--:B------:R-:W-:Y:S01]  /*4240*/  FFMA.SAT R54, -R28, R59.reuse, 0.5 ;  /* 0x3f0000001c367423 */ /* 0x080fe2000000213b */
[----:B------:R-:W-:Y:S01]  /*4250*/  FFMA.SAT R56, -R29, R59, 0.5 ;  /* 0x3f0000001d387423 */ /* 0x000fe2000000213b */
[----:B------:R-:W-:Y:S01]  /*4260*/  FFMA R49, -R24, 1.925963033500011079e-08, R49 ;  /* 0x32a5706018317823 */ /* 0x000fe20000000131 */
[----:B------:R-:W-:Y:S01]  /*4270*/  FFMA R31, -R20, 1.4426950216293334961, -R31 ;  /* 0x3fb8aa3b141f7823 */ /* 0x000fe2000000091f */
[----:B------:R-:W-:Y:S01]  /*4280*/  SHF.L.U32 R4, R4, 0x17, RZ ;  /* 0x0000001704047819 */ /* 0x000fe200000006ff */
[----:B------:R-:W-:Y:S01]  /*4290*/  FFMA.RM R55, R54, R60, 12582913 ;  /* 0x4b40000136377423 */ /* 0x000fe2000000403c */
[----:B------:R1:W-:Y:S01]  /*42a0*/  MUFU.EX2 R40, R41 ;  /* 0x0000002900287308 */ /* 0x0003e20000000800 */
[----:B---3--:R-:W-:Y:S01]  /*42b0*/  FFMA R38, -R15, 1.925963033500011079e-08, R30 ;  /* 0x32a570600f267823 */ /* 0x008fe2000000011e */
[----:B------:R-:W-:Y:S01]  /*42c0*/  FFMA R30, R88, R3, R141 ;  /* 0x00000003581e7223 */ /* 0x000fe2000000008d */
[----:B------:R-:W-:Y:S01]  /*42d0*/  FMUL R3, R23, R140 ;  /* 0x0000008c17037220 */ /* 0x000fe20000400000 */
[----:B------:R-:W-:Y:S01]  /*42e0*/  SHF.L.U32 R32, R32, 0x17, RZ ;  /* 0x0000001720207819 */ /* 0x000fe200000006ff */
[----:B------:R-:W-:Y:S01]  /*42f0*/  FFMA.RM R56, R56, R60, 12582913 ;  /* 0x4b40000138387423 */ /* 0x000fe2000000403c */
[----:B------:R-:W-:Y:S01]  /*4300*/  FFMA.SAT R57, -R30, R59, 0.5 ;  /* 0x3f0000001e397423 */ /* 0x000fe2000000213b */
[----:B------:R-:W-:Y:S01]  /*4310*/  FADD R46, R45, -12583039 ;  /* 0xcb40007f2d2e7421 */ /* 0x000fe20000000000 */
[----:B------:R3:W-:Y:S01]  /*4320*/  MUFU.EX2 R43, R38 ;  /* 0x00000026002b7308 */ /* 0x0007e20000000800 */
[----:B-1----:R-:W-:Y:S01]  /*4330*/  FFMA R41, -R20, 1.925963033500011079e-08, R31 ;  /* 0x32a5706014297823 */ /* 0x002fe2000000011f */
[----:B------:R-:W-:-:S02]  /*4340*/  HADD2.F32 R31, -RZ, R0.H1_H1 ;  /* 0x30000000ff1f7230 */ /* 0x000fc40000004100 */
[----:B------:R-:W-:Y:S01]  /*4350*/  FFMA.SAT R0, -R25, R59, 0.5 ;  /* 0x3f00000019007423 */ /* 0x000fe2000000213b */
[-C--:B------:R-:W-:Y:S01]  /*4360*/  FFMA.RM R58, R57, R60.reuse, 12582913 ;  /* 0x4b400001393a7423 */ /* 0x080fe2000000403c */
[----:B------:R-:W-:Y:S02]  /*4370*/  IMAD.SHL.U32 R34, R34, 0x800000, RZ ;  /* 0x0080000022227824 */ /* 0x000fe400078e00ff */
[----:B------:R-:W-:Y:S01]  /*4380*/  FFMA R46, -R21, 1.4426950216293334961, -R46 ;  /* 0x3fb8aa3b152e7823 */ /* 0x000fe2000000092e */
[----:B------:R-:W-:Y:S01]  /*4390*/  FFMA R31, R88, R31, R3 ;  /* 0x0000001f581f7223 */ /* 0x000fe20000000003 */
[-C--:B------:R-:W-:Y:S01]  /*43a0*/  FFMA.SAT R3, -R26, R59.reuse, 0.5 ;  /* 0x3f0000001a037423 */ /* 0x080fe2000000213b */
[-C--:B------:R-:W-:Y:S01]  /*43b0*/  FFMA.RM R48, R0, R60.reuse, 12582913 ;  /* 0x4b40000100307423 */ /* 0x080fe2000000403c */
[----:B------:R-:W-:Y:S01]  /*43c0*/  LOP3.LUT R0, R18, 0xff, RZ, 0xc0, !PT ;  /* 0x000000ff12007812 */ /* 0x000fe200078ec0ff */
[----:B------:R-:W-:Y:S01]  /*43d0*/  FFMA.SAT R59, -R31, R59, 0.5 ;  /* 0x3f0000001f3b7423 */ /* 0x000fe2000000213b */
[-C--:B------:R-:W-:Y:S01]  /*43e0*/  FFMA.RM R51, R3, R60.reuse, 12582913 ;  /* 0x4b40000103337423 */ /* 0x080fe2000000403c */
[----:B---3--:R-:W-:Y:S01]  /*43f0*/  FADD R38, R48, -12583039 ;  /* 0xcb40007f30267421 */ /* 0x008fe20000000000 */
[----:B------:R-:W-:Y:S01]  /*4400*/  IADD3 R0, R0, 0x1f, RZ ;  /* 0x0000001f00007810 */ /* 0x000fe20007ffe0ff */
[----:B------:R-:W-:Y:S01]  /*4410*/  FFMA.RM R59, R59, R60, 12582913 ;  /* 0x4b4000013b3b7423 */ /* 0x000fe2000000403c */
[----:B------:R-:W-:Y:S01]  /*4420*/  FADD R3, R51, -12583039 ;  /* 0xcb40007f33037421 */ /* 0x000fe20000000000 */
[----:B------:R-:W-:Y:S01]  /*4430*/  FFMA R50, -R25, 1.4426950216293334961, -R38 ;  /* 0x3fb8aa3b19327823 */ /* 0x000fe20000000926 */
[----:B------:R-:W-:Y:S01]  /*4440*/  ISETP.GT.U32.AND P5, PT, R0, 0x3e, PT ;  /* 0x0000003e0000780c */ /* 0x000fe20003fa4070 */
[----:B------:R-:W-:Y:S01]  /*4450*/  FADD R0, R52, -12583039 ;  /* 0xcb40007f34007421 */ /* 0x000fe20000000000 */
[----:B------:R-:W-:Y:S01]  /*4460*/  FFMA R53, -R26, 1.4426950216293334961, -R3 ;  /* 0x3fb8aa3b1a357823 */ /* 0x000fe20000000903 */
[----:B------:R1:W-:Y:S01]  /*4470*/  MUFU.EX2 R38, R49 ;  /* 0x0000003100267308 */ /* 0x0003e20000000800 */
[----:B--2---:R-:W-:Y:S01]  /*4480*/  FFMA R60, R4, R5, 1 ;  /* 0x3f800000043c7423 */ /* 0x004fe20000000005 */
[----:B------:R-:W-:Y:S01]  /*4490*/  FFMA R54, -R27, 1.4426950216293334961, -R0 ;  /* 0x3fb8aa3b1b367823 */ /* 0x000fe20000000900 */
[----:B------:R-:W-:Y:S01]  /*44a0*/  FFMA R53, -R26, 1.925963033500011079e-08, R53 ;  /* 0x32a570601a357823 */ /* 0x000fe20000000135 */
[----:B------:R-:W-:Y:S01]  /*44b0*/  FADD R5, R58, -12583039 ;  /* 0xcb40007f3a057421 */ /* 0x000fe20000000000 */
[----:B------:R-:W-:Y:S01]  /*44c0*/  FFMA R50, -R25, 1.925963033500011079e-08, R50 ;  /* 0x32a5706019327823 */ /* 0x000fe20000000132 */
[----:B------:R-:W-:Y:S01]  /*44d0*/  FFMA R54, -R27, 1.925963033500011079e-08, R54 ;  /* 0x32a570601b367823 */ /* 0x000fe20000000136 */
[----:B------:R-:W-:Y:S01]  /*44e0*/  FADD R4, R56, -12583039 ;  /* 0xcb40007f38047421 */ /* 0x000fe20000000000 */
[----:B------:R4:W-:Y:S01]  /*44f0*/  MUFU.EX2 R0, R53 ;  /* 0x0000003500007308 */ /* 0x0009e20000000800 */
[----:B-1----:R-:W-:Y:S01]  /*4500*/  FADD R49, R55, -12583039 ;  /* 0xcb40007f37317421 */ /* 0x002fe20000000000 */
[----:B------:R-:W-:Y:S01]  /*4510*/  FFMA R46, -R21, 1.925963033500011079e-08, R46 ;  /* 0x32a57060152e7823 */ /* 0x000fe2000000012e */
[----:B------:R-:W-:Y:S01]  /*4520*/  SHF.L.U32 R45, R45, 0x17, RZ ;  /* 0x000000172d2d7819 */ /* 0x000fe200000006ff */
[----:B------:R-:W-:-:S02]  /*4530*/  IMAD.SHL.U32 R44, R44, 0x800000, RZ ;  /* 0x008000002c2c7824 */ /* 0x000fc400078e00ff */
[----:B------:R-:W-:Y:S01]  /*4540*/  FFMA R57, -R28, 1.4426950216293334961, -R49 ;  /* 0x3fb8aa3b1c397823 */ /* 0x000fe20000000931 */
[----:B------:R-:W-:Y:S01]  /*4550*/  SHF.L.U32 R48, R48, 0x17, RZ ;  /* 0x0000001730307819 */ /* 0x000fe200000006ff */
[----:B------:R-:W-:Y:S01]  /*4560*/  IMAD.SHL.U32 R56, R56, 0x800000, RZ ;  /* 0x0080000038387824 */ /* 0x000fe200078e00ff */
[----:B------:R1:W2:Y:S01]  /*4570*/  MUFU.EX2 R3, R50 ;  /* 0x0000003200037308 */ /* 0x0002a20000000800 */
[----:B----4-:R-:W-:Y:S01]  /*4580*/  FFMA R53, R32, R33, 1 ;  /* 0x3f80000020357423 */ /* 0x010fe20000000021 */
[----:B------:R-:W-:Y:S01]  /*4590*/  FADD R32, R59, -12583039 ;  /* 0xcb40007f3b207421 */ /* 0x000fe20000000000 */
[----:B------:R-:W-:Y:S01]  /*45a0*/  FFMA R33, -R30, 1.4426950216293334961, -R5 ;  /* 0x3fb8aa3b1e217823 */ /* 0x000fe20000000905 */
[----:B------:R-:W-:Y:S01]  /*45b0*/  FFMA R57, -R28, 1.925963033500011079e-08, R57 ;  /* 0x32a570601c397823 */ /* 0x000fe20000000139 */
[----:B------:R-:W-:Y:S01]  /*45c0*/  SHF.L.U32 R55, R55, 0x17, RZ ;  /* 0x0000001737377819 */ /* 0x000fe200000006ff */
[----:B------:R-:W-:Y:S01]  /*45d0*/  FFMA R32, -R31, 1.4426950216293334961, -R32 ;  /* 0x3fb8aa3b1f207823 */ /* 0x000fe20000000920 */
[----:B------:R-:W-:Y:S01]  /*45e0*/  FFMA R33, -R30, 1.925963033500011079e-08, R33 ;  /* 0x32a570601e217823 */ /* 0x000fe20000000121 */
[----:B------:R3:W-:Y:S01]  /*45f0*/  MUFU.EX2 R49, R54 ;  /* 0x0000003600317308 */ /* 0x0007e20000000800 */
[----:B-1----:R-:W-:Y:S01]  /*4600*/  FFMA R50, -R29, 1.4426950216293334961, -R4 ;  /* 0x3fb8aa3b1d327823 */ /* 0x002fe20000000904 */
[----:B------:R-:W-:Y:S01]  /*4610*/  FFMA R32, -R31, 1.925963033500011079e-08, R32 ;  /* 0x32a570601f207823 */ /* 0x000fe20000000120 */
[----:B------:R-:W-:Y:S01]  /*4620*/  SHF.L.U32 R36, R36, 0x17, RZ ;  /* 0x0000001724247819 */ /* 0x000fe200000006ff */
[----:B------:R-:W-:Y:S01]  /*4630*/  BSSY B1, `(.L_x_55) ;  /* 0x000002a000017945 */ /* 0x000fe20003800000 */
[----:B------:R-:W-:Y:S01]  /*4640*/  FFMA R50, -R29, 1.925963033500011079e-08, R50 ;  /* 0x32a570601d327823 */ /* 0x000fe20000000132 */
[----:B------:R-:W-:-:S02]  /*4650*/  SHF.L.U32 R39, R39, 0x17, RZ ;  /* 0x0000001727277819 */ /* 0x000fc400000006ff */
[----:B------:R-:W1:Y:S01]  /*4660*/  MUFU.EX2 R46, R46 ;  /* 0x0000002e002e7308 */ /* 0x000e620000000800 */
[----:B---3--:R-:W-:Y:S01]  /*4670*/  FFMA R54, R34, R35, 1 ;  /* 0x3f80000022367423 */ /* 0x008fe20000000023 */
[----:B------:R-:W-:Y:S01]  /*4680*/  VIADD R34, R60, 0x1800000 ;  /* 0x018000003c227836 */ /* 0x000fe20000000000 */
[----:B------:R-:W-:Y:S01]  /*4690*/  SHF.L.U32 R42, R42, 0x17, RZ ;  /* 0x000000172a2a7819 */ /* 0x000fe200000006ff */
[----:B--2---:R-:W-:Y:S01]  /*46a0*/  FFMA R65, R48, R3, 1 ;  /* 0x3f80000030417423 */ /* 0x004fe20000000003 */
[----:B------:R-:W-:Y:S01]  /*46b0*/  SHF.L.U32 R47, R47, 0x17, RZ ;  /* 0x000000172f2f7819 */ /* 0x000fe200000006ff */
[----:B------:R-:W-:Y:S01]  /*46c0*/  FFMA R61, R36, R37, 1 ;  /* 0x3f800000243d7423 */ /* 0x000fe20000000025 */
[----:B------:R-:W-:Y:S01]  /*46d0*/  LOP3.LUT R34, R34, 0x7f800000, RZ, 0xc0, !PT ;  /* 0x7f80000022227812 */ /* 0x000fe200078ec0ff */
[----:B------:R2:W3:Y:S01]  /*46e0*/  MUFU.EX2 R4, R57 ;  /* 0x0000003900047308 */ /* 0x0004e20000000800 */
[----:B------:R-:W-:Y:S01]  /*46f0*/  SHF.L.U32 R51, R51, 0x17, RZ ;  /* 0x0000001733337819 */ /* 0x000fe200000006ff */
[----:B------:R-:W-:Y:S01]  /*4700*/  FFMA R40, R39, R40, 1 ;  /* 0x3f80000027287423 */ /* 0x000fe20000000028 */
[----:B------:R-:W-:-:S02]  /*4710*/  ISETP.GT.U32.AND P2, PT, R34, 0x1ffffff, PT ;  /* 0x01ffffff2200780c */ /* 0x000fc40003f44070 */
[----:B------:R-:W-:Y:S01]  /*4720*/  SHF.L.U32 R52, R52, 0x17, RZ ;  /* 0x0000001734347819 */ /* 0x000fe200000006ff */
[----:B------:R-:W-:Y:S01]  /*4730*/  FFMA R48, R51, R0, 1 ;  /* 0x3f80000033307423 */ /* 0x000fe20000000000 */
[----:B------:R-:W-:Y:S01]  /*4740*/  SHF.L.U32 R58, R58, 0x17, RZ ;  /* 0x000000173a3a7819 */ /* 0x000fe200000006ff */
[----:B------:R-:W4:Y:S01]  /*4750*/  MUFU.EX2 R41, R41 ;  /* 0x0000002900297308 */ /* 0x000f220000000800 */
[----:B------:R-:W-:Y:S01]  /*4760*/  SHF.L.U32 R59, R59, 0x17, RZ ;  /* 0x000000173b3b7819 */ /* 0x000fe200000006ff */
[----:B-1----:R-:W-:Y:S01]  /*4770*/  FFMA R63, R45, R46, 1 ;  /* 0x3f8000002d3f7423 */ /* 0x002fe2000000002e */
[----:B--2---:R-:W-:Y:S01]  /*4780*/  FFMA R57, R42, R43, 1 ;  /* 0x3f8000002a397423 */ /* 0x004fe2000000002b */
[----:B------:R-:W-:Y:S01]  /*4790*/  FFMA R46, R47, R38, 1 ;  /* 0x3f8000002f2e7423 */ /* 0x000fe20000000026 */
[----:B------:R-:W-:-:S03]  /*47a0*/  FFMA R67, R52, R49, 1 ;  /* 0x3f80000034437423 */ /* 0x000fc60000000031 */
[----:B------:R3:W1:Y:S08]  /*47b0*/  MUFU.EX2 R5, R50 ;  /* 0x0000003200057308 */ /* 0x0006700000000800 */
[----:B------:R-:W2:Y:S01]  /*47c0*/  MUFU.EX2 R33, R33 ;  /* 0x0000002100217308 */ /* 0x000ea20000000800 */
[----:B---3--:R-:W-:Y:S01]  /*47d0*/  FFMA R50, R55, R4, 1 ;  /* 0x3f80000037327423 */ /* 0x008fe20000000004 */
[----:B----4-:R-:W-:-:S06]  /*47e0*/  FFMA R44, R44, R41, 1 ;  /* 0x3f8000002c2c7423 */ /* 0x010fcc0000000029 */
[----:B------:R-:W3:Y:S01]  /*47f0*/  MUFU.EX2 R32, R32 ;  /* 0x0000002000207308 */ /* 0x000ee20000000800 */
[----:B-1----:R-:W-:Y:S01]  /*4800*/  FFMA R55, R56, R5, 1 ;  /* 0x3f80000038377423 */ /* 0x002fe20000000005 */
[----:B--2---:R-:W-:Y:S01]  /*4810*/  FFMA R58, R58, R33, 1 ;  /* 0x3f8000003a3a7423 */ /* 0x004fe20000000021 */
[----:B---3--:R-:W-:Y:S01]  /*4820*/  FFMA R59, R59, R32, 1 ;  /* 0x3f8000003b3b7423 */ /* 0x008fe20000000020 */
[----:B------:R-:W-:Y:S06]  /*4830*/  @P2 BRA `(.L_x_56) ;  /* 0x0000000000142947 */ /* 0x000fec0003800000 */
[----:B------:R-:W-:Y:S02]  /*4840*/  MOV R0, R60 ;  /* 0x0000003c00007202 */ /* 0x000fe40000000f00 */
[----:B------:R-:W-:-:S07]  /*4850*/  MOV R4, 0x4870 ;  /* 0x0000487000047802 */ /* 0x000fce0000000f00 */
[----:B------:R-:W-:Y:S05]  /*4860*/  CALL.REL.NOINC `($__internal_0_$__cuda_sm20_rcp_rn_f32_slowpath) ;  /* 0x000000b000a47944 */ /* 0x000fea0003c00000 */
[----:B------:R-:W-:Y:S01]  /*4870*/  IMAD.MOV.U32 R33, RZ, RZ, R0 ;  /* 0x000000ffff217224 */ /* 0x000fe200078e0000 */
[----:B------:R-:W-:Y:S06]  /*4880*/  BRA `(.L_x_57) ;  /* 0x0000000000107947 */ /* 0x000fec0003800000 */
.L_x_56:
[----:B------:R-:W1:Y:S02]  /*4890*/  MUFU.RCP R33, R60 ;  /* 0x0000003c00217308 */ /* 0x000e640000001000 */
[----:B-1----:R-:W-:-:S04]  /*48a0*/  FFMA R0, R60, R33, -1 ;  /* 0xbf8000003c007423 */ /* 0x002fc80000000021 */
[----:B------:R-:W-:-:S04]  /*48b0*/  FADD.FTZ R0, -R0, -RZ ;  /* 0x800000ff00007221 */ /* 0x000fc80000010100 */
[----:B------:R-:W-:-:S07]  /*48c0*/  FFMA R33, R33, R0, R33 ;  /* 0x0000000021217223 */ /* 0x000fce0000000021 */
.L_x_57:
[----:B------:R-:W-:Y:S05]  /*48d0*/  BSYNC B1 ;  /* 0x0000000000017941 */ /* 0x000fea0003800000 */
.L_x_55:
[----:B------:R-:W-:Y:S01]  /*48e0*/  IADD3 R0, R53, 0x1800000, RZ ;  /* 0x0180000035007810 */ /* 0x000fe20007ffe0ff */
[----:B------:R-:W-:Y:S03]  /*48f0*/  BSSY B1, `(.L_x_58) ;  /* 0x000000d000017945 */ /* 0x000fe60003800000 */
[----:B------:R-:W-:-:S04]  /*4900*/  LOP3.LUT R0, R0, 0x7f800000, RZ, 0xc0, !PT ;  /* 0x7f80000000007812 */ /* 0x000fc800078ec0ff */
[----:B------:R-:W-:-:S13]  /*4910*/  ISETP.GT.U32.AND P2, PT, R0, 0x1ffffff, PT ;  /* 0x01ffffff0000780c */ /* 0x000fda0003f44070 */
[----:B------:R-:W-:Y:S05]  /*4920*/  @P2 BRA `(.L_x_59) ;  /* 0x0000000000142947 */ /* 0x000fea0003800000 */
[----:B------:R-:W-:Y:S02]  /*4930*/  MOV R0, R53 ;  /* 0x0000003500007202 */ /* 0x000fe40000000f00 */
[----:B------:R-:W-:-:S07]  /*4940*/  MOV R4, 0x4960 ;  /* 0x0000496000047802 */ /* 0x000fce0000000f00 */
[----:B------:R-:W-:Y:S05]  /*4950*/  CALL.REL.NOINC `($__internal_0_$__cuda_sm20_rcp_rn_f32_slowpath) ;  /* 0x000000b000687944 */ /* 0x000fea0003c00000 */
[----:B------:R-:W-:Y:S01]  /*4960*/  MOV R32, R0 ;  /* 0x0000000000207202 */ /* 0x000fe20000000f00 */
[----:B------:R-:W-:Y:S06]  /*4970*/  BRA `(.L_x_60) ;  /* 0x0000000000107947 */ /* 0x000fec0003800000 */
.L_x_59:
[----:B------:R-:W1:Y:S02]  /*4980*/  MUFU.RCP R32, R53 ;  /* 0x0000003500207308 */ /* 0x000e640000001000 */
[----:B-1----:R-:W-:-:S04]  /*4990*/  FFMA R0, R53, R32, -1 ;  /* 0xbf80000035007423 */ /* 0x002fc80000000020 */
[----:B------:R-:W-:-:S04]  /*49a0*/  FADD.FTZ R3, -R0, -RZ ;  /* 0x800000ff00037221 */ /* 0x000fc80000010100 */
[----:B------:R-:W-:-:S07]  /*49b0*/  FFMA R32, R32, R3, R32 ;  /* 0x0000000320207223 */ /* 0x000fce0000000020 */
.L_x_60:
[----:B------:R-:W-:Y:S05]  /*49c0*/  BSYNC B1 ;  /* 0x0000000000017941 */ /* 0x000fea0003800000 */
.L_x_58:
[----:B------:R-:W-:Y:S01]  /*49d0*/  VIADD R0, R54, 0x1800000 ;  /* 0x0180000036007836 */ /* 0x000fe20000000000 */
[----:B------:R-:W-:Y:S04]  /*49e0*/  BSSY B1, `(.L_x_61) ;  /* 0x000000d000017945 */ /* 0x000fe80003800000 */
        /* <DEDUP_REMOVED lines=8> */
.L_x_62:
[----:B------:R-:W1:Y:S02]  /*4a70*/  MUFU.RCP R43, R54 ;  /* 0x00000036002b7308 */ /* 0x000e640000001000 */
[----:B-1----:R-:W-:-:S04]  /*4a80*/  FFMA R0, R54, R43, -1 ;  /* 0xbf80000036007423 */ /* 0x002fc8000000002b */
[----:B------:R-:W-:-:S04]  /*4a90*/  FADD.FTZ R0, -R0, -RZ ;  /* 0x800000ff00007221 */ /* 0x000fc80000010100 */
[----:B------:R-:W-:-:S07]  /*4aa0*/  FFMA R43, R43, R0, R43 ;  /* 0x000000002b2b7223 */ /* 0x000fce000000002b */
.L_x_63:
[----:B------:R-:W-:Y:S05]  /*4ab0*/  BSYNC B1 ;  /* 0x0000000000017941 */ /* 0x000fea0003800000 */
.L_x_61:
[----:B------:R-:W-:Y:S01]  /*4ac0*/  IADD3 R0, R61, 0x1800000, RZ ;  /* 0x018000003d007810 */ /* 0x000fe20007ffe0ff */
[----:B------:R-:W-:Y:S03]  /*4ad0*/  BSSY B1, `(.L_x_64) ;  /* 0x000000d000017945 */ /* 0x000fe60003800000 */
[----:B------:R-:W-:-:S04]  /*4ae0*/  LOP3.LUT R0, R0, 0x7f800000, RZ, 0xc0, !PT ;  /* 0x7f80000000007812 */ /* 0x000fc800078ec0ff */
[----:B------:R-:W-:-:S13]  /*4af0*/  ISETP.GT.U32.AND P2, PT, R0, 0x1ffffff, PT ;  /* 0x01ffffff0000780c */ /* 0x000fda0003f44070 */
[----:B------:R-:W-:Y:S05]  /*4b00*/  @P2 BRA `(.L_x_65) ;  /* 0x0000000000142947 */ /* 0x000fea0003800000 */
[----:B------:R-:W-:Y:S01]  /*4b10*/  IMAD.MOV.U32 R0, RZ, RZ, R61 ;  /* 0x000000ffff007224 */ /* 0x000fe200078e003d */
[----:B------:R-:W-:-:S07]  /*4b20*/  MOV R4, 0x4b40 ;  /* 0x00004b4000047802 */ /* 0x000fce0000000f00 */
[----:B------:R-:W-:Y:S05]  /*4b30*/  CALL.REL.NOINC `($__internal_0_$__cuda_sm20_rcp_rn_f32_slowpath) ;  /* 0x000000ac00f07944 */ /* 0x000fea0003c00000 */
[----:B------:R-:W-:Y:S01]  /*4b40*/  MOV R34, R0 ;  /* 0x0000000000227202 */ /* 0x000fe20000000f00 */
[----:B------:R-:W-:Y:S06]  /*4b50*/  BRA `(.L_x_66) ;  /* 0x0000000000107947 */ /* 0x000fec0003800000 */
.L_x_65:
[----:B------:R-:W1:Y:S02]  /*4b60*/  MUFU.RCP R34, R61 ;  /* 0x0000003d00227308 */ /* 0x000e640000001000 */
[----:B-1----:R-:W-:-:S04]  /*4b70*/  FFMA R0, R61, R34, -1 ;  /* 0xbf8000003d007423 */ /* 0x002fc80000000022 */
[----:B------:R-:W-:-:S04]  /*4b80*/  FADD.FTZ R3, -R0, -RZ ;  /* 0x800000ff00037221 */ /* 0x000fc80000010100 */
[----:B------:R-:W-:-:S07]  /*4b90*/  FFMA R34, R34, R3, R34 ;  /* 0x0000000322227223 */ /* 0x000fce0000000022 */
.L_x_66:
[----:B------:R-:W-:Y:S05]  /*4ba0*/  BSYNC B1 ;  /* 0x0000000000017941 */ /* 0x000fea0003800000 */
.L_x_64:
        /* <DEDUP_REMOVED lines=8> */
[----:B------:R-:W-:Y:S01]  /*4c30*/  IMAD.MOV.U32 R45, RZ, RZ, R0 ;  /* 0x000000ffff2d7224 */ /* 0x000fe200078e0000 */
[----:B------:R-:W-:Y:S06]  /*4c40*/  BRA `(.L_x_69) ;  /* 0x0000000000107947 */ /* 0x000fec0003800000 */
.L_x_68:
[----:B------:R-:W1:Y:S02]  /*4c50*/  MUFU.RCP R45, R40 ;  /* 0x00000028002d7308 */ /* 0x000e640000001000 */
[----:B-1----:R-:W-:-:S04]  /*4c60*/  FFMA R0, R40, R45, -1 ;  /* 0xbf80000028007423 */ /* 0x002fc8000000002d */
[----:B------:R-:W-:-:S04]  /*4c70*/  FADD.FTZ R0, -R0, -RZ ;  /* 0x800000ff00007221 */ /* 0x000fc80000010100 */
[----:B------:R-:W-:-:S07]  /*4c80*/  FFMA R45, R45, R0, R45 ;  /* 0x000000002d2d7223 */ /* 0x000fce000000002d */
.L_x_69:
[----:B------:R-:W-:Y:S05]  /*4c90*/  BSYNC B1 ;  /* 0x0000000000017941 */ /* 0x000fea0003800000 */
.L_x_67:
        /* <DEDUP_REMOVED lines=10> */
.L_x_71:
[----:B------:R-:W1:Y:S02]  /*4d40*/  MUFU.RCP R40, R57 ;  /* 0x0000003900287308 */ /* 0x000e640000001000 */
[----:B-1----:R-:W-:-:S04]  /*4d50*/  FFMA R0, R57, R40, -1 ;  /* 0xbf80000039007423 */ /* 0x002fc80000000028 */
[----:B------:R-:W-:-:S04]  /*4d60*/  FADD.FTZ R3, -R0, -RZ ;  /* 0x800000ff00037221 */ /* 0x000fc80000010100 */
[----:B------:R-:W-:-:S07]  /*4d70*/  FFMA R40, R40, R3, R40 ;  /* 0x0000000328287223 */ /* 0x000fce0000000028 */
.L_x_72:
[----:B------:R-:W-:Y:S05]  /*4d80*/  BSYNC B1 ;  /* 0x0000000000017941 */ /* 0x000fea0003800000 */
.L_x_70:
        /* <DEDUP_REMOVED lines=10> */
.L_x_74:
[----:B------:R-:W1:Y:S02]  /*4e30*/  MUFU.RCP R47, R44 ;  /* 0x0000002c002f7308 */ /* 0x000e640000001000 */
[----:B-1----:R-:W-:-:S04]  /*4e40*/  FFMA R0, R44, R47, -1 ;  /* 0xbf8000002c007423 */ /* 0x002fc8000000002f */
[----:B------:R-:W-:-:S04]  /*4e50*/  FADD.FTZ R0, -R0, -RZ ;  /* 0x800000ff00007221 */ /* 0x000fc80000010100 */
[----:B------:R-:W-:-:S07]  /*4e60*/  FFMA R47, R47, R0, R47 ;  /* 0x000000002f2f7223 */ /* 0x000fce000000002f */
.L_x_75:
[----:B------:R-:W-:Y:S05]  /*4e70*/  BSYNC B1 ;  /* 0x0000000000017941 */ /* 0x000fea0003800000 */
.L_x_73:
        /* <DEDUP_REMOVED lines=10> */
.L_x_77:
[----:B------:R-:W1:Y:S02]  /*4f20*/  MUFU.RCP R42, R63 ;  /* 0x0000003f002a7308 */ /* 0x000e640000001000 */
[----:B-1----:R-:W-:-:S04]  /*4f30*/  FFMA R0, R63, R42, -1 ;  /* 0xbf8000003f007423 */ /* 0x002fc8000000002a */
[----:B------:R-:W-:-:S04]  /*4f40*/  FADD.FTZ R3, -R0, -RZ ;  /* 0x800000ff00037221 */ /* 0x000fc80000010100 */
[----:B------:R-:W-:-:S07]  /*4f50*/  FFMA R42, R42, R3, R42 ;  /* 0x000000032a2a7223 */ /* 0x000fce000000002a */
.L_x_78:
[----:B------:R-:W-:Y:S05]  /*4f60*/  BSYNC B1 ;  /* 0x0000000000017941 */ /* 0x000fea0003800000 */
.L_x_76:
        /* <DEDUP_REMOVED lines=10> */
.L_x_80:
[----:B------:R-:W1:Y:S02]  /*5010*/  MUFU.RCP R49, R46 ;  /* 0x0000002e00317308 */ /* 0x000e640000001000 */
[----:B-1----:R-:W-:-:S04]  /*5020*/  FFMA R0, R46, R49, -1 ;  /* 0xbf8000002e007423 */ /* 0x002fc80000000031 */
[----:B------:R-:W-:-:S04]  /*5030*/  FADD.FTZ R0, -R0, -RZ ;  /* 0x800000ff00007221 */ /* 0x000fc80000010100 */
[----:B------:R-:W-:-:S07]  /*5040*/  FFMA R49, R49, R0, R49 ;  /* 0x0000000031317223 */ /* 0x000fce0000000031 */
.L_x_81:
[----:B------:R-:W-:Y:S05]  /*5050*/  BSYNC B1 ;  /* 0x0000000000017941 */ /* 0x000fea0003800000 */
.L_x_79:
        /* <DEDUP_REMOVED lines=10> */
.L_x_83:
[----:B------:R-:W1:Y:S02]  /*5100*/  MUFU.RCP R44, R65 ;  /* 0x00000041002c7308 */ /* 0x000e640000001000 */
[----:B-1----:R-:W-:-:S04]  /*5110*/  FFMA R0, R65, R44, -1 ;  /* 0xbf80000041007423 */ /* 0x002fc8000000002c */
[----:B------:R-:W-:-:S04]  /*5120*/  FADD.FTZ R3, -R0, -RZ ;  /* 0x800000ff00037221 */ /* 0x000fc80000010100 */
[----:B------:R-:W-:-:S07]  /*5130*/  FFMA R44, R44, R3, R44 ;  /* 0x000000032c2c7223 */ /* 0x000fce000000002c */
.L_x_84:
[----:B------:R-:W-:Y:S05]  /*5140*/  BSYNC B1 ;  /* 0x0000000000017941 */ /* 0x000fea0003800000 */
.L_x_82:
        /* <DEDUP_REMOVED lines=10> */
.L_x_86:
[----:B------:R-:W1:Y:S02]  /*51f0*/  MUFU.RCP R51, R48 ;  /* 0x0000003000337308 */ /* 0x000e640000001000 */
[----:B-1----:R-:W-:-:S04]  /*5200*/  FFMA R0, R48, R51, -1 ;  /* 0xbf80000030007423 */ /* 0x002fc80000000033 */
[----:B------:R-:W-:-:S04]  /*5210*/  FADD.FTZ R0, -R0, -RZ ;  /* 0x800000ff00007221 */ /* 0x000fc80000010100 */
[----:B------:R-:W-:-:S07]  /*5220*/  FFMA R51, R51, R0, R51 ;  /* 0x0000000033337223 */ /* 0x000fce0000000033 */
.L_x_87:
[----:B------:R-:W-:Y:S05]  /*5230*/  BSYNC B1 ;  /* 0x0000000000017941 */ /* 0x000fea0003800000 */
.L_x_85:
        /* <DEDUP_REMOVED lines=10> */
.L_x_89:
[----:B------:R-:W1:Y:S02]  /*52e0*/  MUFU.RCP R46, R67 ;  /* 0x00000043002e7308 */ /* 0x000e640000001000 */
[----:B-1----:R-:W-:-:S04]  /*52f0*/  FFMA R0, R67, R46, -1 ;  /* 0xbf80000043007423 */ /* 0x002fc8000000002e */
[----:B------:R-:W-:-:S04]  /*5300*/  FADD.FTZ R3, -R0, -RZ ;  /* 0x800000ff00037221 */ /* 0x000fc80000010100 */
[----:B------:R-:W-:-:S07]  /*5310*/  FFMA R46, R46, R3, R46 ;  /* 0x000000032e2e7223 */ /* 0x000fce000000002e */
.L_x_90:
[----:B------:R-:W-:Y:S05]  /*5320*/  BSYNC B1 ;  /* 0x0000000000017941 */ /* 0x000fea0003800000 */
.L_x_88:
        /* <DEDUP_REMOVED lines=10> */
.L_x_92:
[----:B------:R-:W1:Y:S02]  /*53d0*/  MUFU.RCP R53, R50 ;  /* 0x0000003200357308 */ /* 0x000e640000001000 */
[----:B-1----:R-:W-:-:S04]  /*53e0*/  FFMA R0, R50, R53, -1 ;  /* 0xbf80000032007423 */ /* 0x002fc80000000035 */
[----:B------:R-:W-:-:S04]  /*53f0*/  FADD.FTZ R0, -R0, -RZ ;  /* 0x800000ff00007221 */ /* 0x000fc80000010100 */
[----:B------:R-:W-:-:S07]  /*5400*/  FFMA R53, R53, R0, R53 ;  /* 0x0000000035357223 */ /* 0x000fce0000000035 */
.L_x_93:
[----:B------:R-:W-:Y:S05]  /*5410*/  BSYNC B1 ;  /* 0x0000000000017941 */ /* 0x000fea0003800000 */
.L_x_91:
        /* <DEDUP_REMOVED lines=10> */
.L_x_95:
[----:B------:R-:W1:Y:S02]  /*54c0*/  MUFU.RCP R48, R55 ;  /* 0x0000003700307308 */ /* 0x000e640000001000 */
[----:B-1----:R-:W-:-:S04]  /*54d0*/  FFMA R0, R55, R48, -1 ;  /* 0xbf80000037007423 */ /* 0x002fc80000000030 */
[----:B------:R-:W-:-:S04]  /*54e0*/  FADD.FTZ R3, -R0, -RZ ;  /* 0x800000ff00037221 */ /* 0x000fc80000010100 */
[----:B------:R-:W-:-:S07]  /*54f0*/  FFMA R48, R48, R3, R48 ;  /* 0x0000000330307223 */ /* 0x000fce0000000030 */
.L_x_96:
[----:B------:R-:W-:Y:S05]  /*5500*/  BSYNC B1 ;  /* 0x0000000000017941 */ /* 0x000fea0003800000 */
.L_x_94:
        /* <DEDUP_REMOVED lines=10> */
.L_x_98:
[----:B------:R-:W1:Y:S02]  /*55b0*/  MUFU.RCP R55, R58 ;  /* 0x0000003a00377308 */ /* 0x000e640000001000 */
[----:B-1----:R-:W-:-:S04]  /*55c0*/  FFMA R0, R58, R55, -1 ;  /* 0xbf8000003a007423 */ /* 0x002fc80000000037 */
[----:B------:R-:W-:-:S04]  /*55d0*/  FADD.FTZ R0, -R0, -RZ ;  /* 0x800000ff00007221 */ /* 0x000fc80000010100 */
[----:B------:R-:W-:-:S07]  /*55e0*/  FFMA R55, R55, R0, R55 ;  /* 0x0000000037377223 */ /* 0x000fce0000000037 */
.L_x_99:
[----:B------:R-:W-:Y:S05]  /*55f0*/  BSYNC B1 ;  /* 0x0000000000017941 */ /* 0x000fea0003800000 */
.L_x_97:
        /* <DEDUP_REMOVED lines=8> */
[----:B------:R-:W-:Y:S05]  /*5680*/  BRA `(.L_x_102) ;  /* 0x0000000000107947 */ /* 0x000fea0003800000 */
.L_x_101:
[----:B------:R-:W1:Y:S02]  /*5690*/  MUFU.RCP R0, R59 ;  /* 0x0000003b00007308 */ /* 0x000e640000001000 */
[----:B-1----:R-:W-:-:S04]  /*56a0*/  FFMA R3, R59, R0, -1 ;  /* 0xbf8000003b037423 */ /* 0x002fc80000000000 */
[----:B------:R-:W-:-:S04]  /*56b0*/  FADD.FTZ R3, -R3, -RZ ;  /* 0x800000ff03037221 */ /* 0x000fc80000010100 */
[----:B------:R-:W-:-:S07]  /*56c0*/  FFMA R0, R0, R3, R0 ;  /* 0x0000000300007223 */ /* 0x000fce0000000000 */
.L_x_102:
[----:B------:R-:W-:Y:S05]  /*56d0*/  BSYNC B1 ;  /* 0x0000000000017941 */ /* 0x000fea0003800000 */
.L_x_100:
[----:B------:R-:W-:Y:S01]  /*56e0*/  SHF.L.U32 R3, R18, 0x4, RZ ;  /* 0x0000000412037819 */ /* 0x000fe200000006ff */
[----:B------:R-:W-:Y:S01]  /*56f0*/  FMUL R33, R10, R33 ;  /* 0x000000210a217220 */ /* 0x000fe20000400000 */
[----:B------:R-:W-:Y:S01]  /*5700*/  SHF.L.U32 R4, R18, 0x1, RZ ;  /* 0x0000000112047819 */ /* 0x000fe200000006ff */
[----:B------:R-:W-:Y:S01]  /*5710*/  FMUL R32, R11, R32 ;  /* 0x000000200b207220 */ /* 0x000fe20000400000 */
[----:B------:R-:W-:Y:S01]  /*5720*/  LOP3.LUT R3, R3, 0xe00, RZ, 0xc0, !PT ;  /* 0x00000e0003037812 */ /* 0x000fe200078ec0ff */
[----:B------:R-:W-:Y:S01]  /*5730*/  FMUL R43, R12, R43 ;  /* 0x0000002b0c2b7220 */ /* 0x000fe20000400000 */
[----:B------:R-:W-:Y:S01]  /*5740*/  SHF.L.U32 R10, R18, 0x3, RZ ;  /* 0x00000003120a7819 */ /* 0x000fe200000006ff */
[----:B------:R-:W-:Y:S01]  /*5750*/  FMUL R34, R13, R34 ;  /* 0x000000220d227220 */ /* 0x000fe20000400000 */
[----:B------:R-:W-:Y:S01]  /*5760*/  LOP3.LUT R3, R3, 0x6, R4, 0xf8, !PT ;  /* 0x0000000603037812 */ /* 0x000fe200078ef804 */
[----:B------:R-:W-:Y:S01]  /*5770*/  FMUL R45, R14, R45 ;  /* 0x0000002d0e2d7220 */ /* 0x000fe20000400000 */
[----:B------:R-:W-:Y:S01]  /*5780*/  LOP3.LUT R5, R10, 0x80, RZ, 0xc0, !PT ;  /* 0x000000800a057812 */ /* 0x000fe200078ec0ff */
[----:B------:R-:W-:Y:S01]  /*5790*/  FMUL R40, R15, R40 ;  /* 0x000000280f287220 */ /* 0x000fe20000400000 */
        /* <DEDUP_REMOVED lines=10> */
[----:B------:R-:W-:Y:S01]  /*5840*/  SHF.R.U32.HI R11, RZ, 0x4, R18 ;  /* 0x00000004ff0b7819 */ /* 0x000fe20000011612 */
[----:B------:R-:W-:Y:S01]  /*5850*/  IMAD.MOV.U32 R12, RZ, RZ, 0x10 ;  /* 0x00000010ff0c7424 */ /* 0x000fe200078e00ff */
[----:B------:R-:W-:-:S02]  /*5860*/  LOP3.LUT R10, R3, 0x60, R10, 0xf8, !PT ;  /* 0x00000060030a7812 */ /* 0x000fc400078ef80a */
[----:B------:R-:W-:Y:S02]  /*5870*/  LOP3.LUT R5, R5, 0x10, R18, 0xf8, !PT ;  /* 0x0000001005057812 */ /* 0x000fe400078ef812 */
[----:B------:R-:W-:Y:S02]  /*5880*/  F2FP.SATFINITE.E4M3.F32.PACK_AB_MERGE_C R33, R32, R33, RZ ;  /* 0x000000212021723e */ /* 0x000fe400048070ff */
[----:B------:R-:W-:Y:S02]  /*5890*/  F2FP.SATFINITE.E4M3.F32.PACK_AB_MERGE_C R43, R34, R43, RZ ;  /* 0x0000002b222b723e */ /* 0x000fe400048070ff */
[----:B------:R-:W-:Y:S02]  /*58a0*/  F2FP.SATFINITE.E4M3.F32.PACK_AB_MERGE_C R45, R40, R45, RZ ;  /* 0x0000002d282d723e */ /* 0x000fe400048070ff */
[----:B------:R-:W-:Y:S02]  /*58b0*/  F2FP.SATFINITE.E4M3.F32.PACK_AB_MERGE_C R47, R42, R47, RZ ;  /* 0x0000002f2a2f723e */ /* 0x000fe400048070ff */
[----:B------:R-:W-:-:S02]  /*58c0*/  F2FP.SATFINITE.E4M3.F32.PACK_AB_MERGE_C R44, R44, R49, RZ ;  /* 0x000000312c2c723e */ /* 0x000fc400048070ff */
[----:B------:R-:W-:Y:S02]  /*58d0*/  LOP3.LUT P2, RZ, R11, 0x1, RZ, 0xc0, !PT ;  /* 0x000000010bff7812 */ /* 0x000fe4000784c0ff */
[----:B------:R-:W-:Y:S02]  /*58e0*/  F2FP.SATFINITE.E4M3.F32.PACK_AB_MERGE_C R46, R46, R51, RZ ;  /* 0x000000332e2e723e */ /* 0x000fe400048070ff */
[----:B------:R-:W-:Y:S02]  /*58f0*/  F2FP.SATFINITE.E4M3.F32.PACK_AB_MERGE_C R48, R48, R53, RZ ;  /* 0x000000353030723e */ /* 0x000fe400048070ff */
[----:B------:R-:W-:Y:S02]  /*5900*/  F2FP.SATFINITE.E4M3.F32.PACK_AB_MERGE_C R0, R0, R55, RZ ;  /* 0x000000370000723e */ /* 0x000fe400048070ff */
[----:B------:R-:W-:Y:S01]  /*5910*/  LOP3.LUT R10, R10, R5, RZ, 0xfc, !PT ;  /* 0x000000050a0a7212 */ /* 0x000fe200078efcff */
[----:B------:R-:W-:Y:S06]  /*5920*/  @P5 BRA `(.L_x_103) ;  /* 0x0000000000045947 */ /* 0x000fec0003800000 */
[----:B------:R-:W-:-:S04]  /*5930*/  DEPBAR.LE SB0, 0x1 ;  /* 0x000080400000791a */ /* 0x000fc80000000000 */
.L_x_103:
[----:B------:R-:W-:Y:S05]  /*5940*/  WARPSYNC.ALL ;  /* 0x0000000000007948 */ /* 0x000fea0003800000 */
[----:B------:R-:W-:Y:S01]  /*5950*/  BAR.SYNC.DEFER_BLOCKING 0x1, 0x100 ;  /* 0x0044000000007b1d */ /* 0x000fe20000010000 */
[----:B------:R-:W-:Y:S02]  /*5960*/  SEL R12, R12, 0xfffffff0, !P2 ;  /* 0xfffffff00c0c7807 */ /* 0x000fe40005000000 */
[----:B------:R-:W-:-:S03]  /*5970*/  IADD3 R11, R10, UR50, RZ ;  /* 0x000000320a0b7c10 */ /* 0x000fc6000fffe0ff */
[----:B------:R-:W-:Y:S01]  /*5980*/  BSSY B0, `(.L_x_104) ;  /* 0x0000017000007945 */ /* 0x000fe20003800000 */
[----:B------:R-:W-:Y:S01]  /*5990*/  IADD3 R11, R11, R12, RZ ;  /* 0x0000000c0b0b7210 */ /* 0x000fe20007ffe0ff */
[----:B------:R1:W-:Y:S04]  /*59a0*/  STS.U16 [R10+UR50+0x4200], R33 ;  /* 0x004200210a007988 */ /* 0x0003e80008000432 */
[----:B------:R1:W-:Y:S04]  /*59b0*/  STS.U16 [R10+UR50+0x4300], R43 ;  /* 0x0043002b0a007988 */ /* 0x0003e80008000432 */
[----:B------:R1:W-:Y:S04]  /*59c0*/  STS.U16 [R10+UR50+0x4208], R45 ;  /* 0x0042082d0a007988 */ /* 0x0003e80008000432 */
[----:B------:R1:W-:Y:S04]  /*59d0*/  STS.U16 [R10+UR50+0x4308], R47 ;  /* 0x0043082f0a007988 */ /* 0x0003e80008000432 */
[----:B------:R1:W-:Y:S04]  /*59e0*/  STS.U16 [R11+0x4200], R44 ;  /* 0x0042002c0b007388 */ /* 0x0003e80000000400 */
[----:B------:R1:W-:Y:S04]  /*59f0*/  STS.U16 [R11+0x4300], R46 ;  /* 0x0043002e0b007388 */ /* 0x0003e80000000400 */
[----:B------:R1:W-:Y:S04]  /*5a00*/  STS.U16 [R11+0x4208], R48 ;  /* 0x004208300b007388 */ /* 0x0003e80000000400 */
[----:B------:R1:W-:Y:S01]  /*5a10*/  STS.U16 [R11+0x4308], R0 ;  /* 0x004308000b007388 */ /* 0x0003e20000000400 */
[----:B------:R-:W-:Y:S01]  /*5a20*/  @!PT LDS RZ, [RZ] ;  /* 0x00000000fffff984 */ /* 0x000fe20000000800 */
[----:B------:R-:W-:Y:S01]  /*5a30*/  @!PT LDS RZ, [RZ] ;  /* 0x00000000fffff984 */ /* 0x000fe20000000800 */
[----:B------:R-:W-:Y:S01]  /*5a40*/  @!PT LDS RZ, [RZ] ;  /* 0x00000000fffff984 */ /* 0x000fe20000000800 */
[----:B------:R-:W-:Y:S01]  /*5a50*/  @!PT LDS RZ, [RZ] ;  /* 0x00000000fffff984 */ /* 0x000fe20000000800 */
[----:B------:R2:W-:Y:S06]  /*5a60*/  MEMBAR.ALL.CTA ;  /* 0x0000000000007992 */ /* 0x0005ec0000008000 */
[----:B--2---:R-:W2:Y:S02]  /*5a70*/  FENCE.VIEW.ASYNC.S ;  /* 0x00000000000073c6 */ /* 0x004ea40000000000 */
[----:B--2---:R-:W-:Y:S06]  /*5a80*/  BAR.SYNC.DEFER_BLOCKING 0x1, 0x100 ;  /* 0x0044000000007b1d */ /* 0x004fec0000010000 */
[----:B-1----:R-:W-:Y:S05]  /*5a90*/  @P5 BRA `(.L_x_105) ;  /* 0x0000000000145947 */ /* 0x002fea0003800000 */
[----:B------:R-:W-:Y:S02]  /*5aa0*/  UIADD3 UR4, UP0, UR42, 0x4f0, URZ ;  /* 0x000004f02a047890 */ /* 0x000fe4000ff1e03f */
[----:B------:R-:W-:Y:S02]  /*5ab0*/  UIADD3 UR44, UR50, 0x4200, URZ ;  /* 0x00004200322c7890 */ /* 0x000fe4000fffe03f */
[----:B------:R-:W-:-:S09]  /*5ac0*/  UIADD3.X UR5, URZ, UR43, URZ, UP0, !UPT ;  /* 0x0000002b3f057290 */ /* 0x000fd200087fe43f */
[----:B------:R1:W-:Y:S02]  /*5ad0*/  UTMASTG.3D [UR44], [UR4] ;  /* 0x0000002c040073b5 */ /* 0x0003e40008010000 */
[----:B-1----:R0:W-:Y:S02]  /*5ae0*/  UTMACMDFLUSH ;  /* 0x00000000000079b7 */ /* 0x0021e40000000000 */
.L_x_105:
[----:B------:R-:W-:Y:S05]  /*5af0*/  BSYNC B0 ;  /* 0x0000000000007941 */ /* 0x000fea0003800000 */
.L_x_104:
[----:B------:R-:W-:Y:S04]  /*5b00*/  BSSY B0, `(.L_x_106) ;  /* 0x000002e000007945 */ /* 0x000fe80003800000 */
[----:B------:R-:W-:Y:S05]  /*5b10*/  @P0 BRA `(.L_x_107) ;  /* 0x0000000000b00947 */ /* 0x000fea0003800000 */
[----:B------:R-:W-:-:S13]  /*5b20*/  ISETP.NE.AND P3, PT, R93, 0x3, PT ;  /* 0x000000035d00780c */ /* 0x000fda0003f65270 */
[----:B------:R-:W-:Y:S05]  /*5b30*/  @!P3 BRA `(.L_x_108) ;  /* 0x000000000004b947 */ /* 0x000fea0003800000 */
[----:B------:R-:W-:Y:S01]  /*5b40*/  BPT.TRAP 0x1 ;  /* 0x000000040000795c */ /* 0x000fe20000300000 */
.L_x_108:
[----:B------:R-:W-:Y:S01]  /*5b50*/  LEA R14, R107, UR50, 0x3 ;  /* 0x000000326b0e7c11 */ /* 0x000fe2000f8e18ff */
[----:B------:R-:W-:Y:S01]  /*5b60*/  BSSY B1, `(.L_x_109) ;  /* 0x0000004000017945 */ /* 0x000fe20003800000 */
[----:B------:R-:W-:-:S04]  /*5b70*/  SHF.L.U32 R3, R106, 0x1f, RZ ;  /* 0x0000001f6a037819 */ /* 0x000fc800000006ff */
[----:B------:R-:W1:Y:S02]  /*5b80*/  SYNCS.PHASECHK.TRANS64.TRYWAIT P2, [R14+URZ+0xc0], R3 ;  /* 0x0000c0030e0075a7 */ /* 0x000e64000804017f */
[----:B-1----:R-:W-:Y:S05]  /*5b90*/  @!P2 BRA `(.L_x_110) ;  /* 0x0000009400b8a947 */ /* 0x002fea0003800000 */
.L_x_368:
[----:B------:R-:W-:Y:S05]  /*5ba0*/  BSYNC B1 ;  /* 0x0000000000017941 */ /* 0x000fea0003800000 */
.L_x_109:
[----:B------:R-:W-:Y:S04]  /*5bb0*/  BSSY B1, `(.L_x_111) ;  /* 0x0000011000017945 */ /* 0x000fe80003800000 */
[----:B------:R-:W-:Y:S05]  /*5bc0*/  @P1 BRA `(.L_x_112) ;  /* 0x00000000003c1947 */ /* 0x000fea0003800000 */
[----:B------:R-:W-:-:S05]  /*5bd0*/  LEA R15, R107, R10, 0xc ;  /* 0x0000000a6b0f7211 */ /* 0x000fca00078e60ff */
[----:B------:R-:W-:Y:S01]  /*5be0*/  VIADD R13, R15, UR50 ;  /* 0x000000320f0d7c36 */ /* 0x000fe20008000000 */
[----:B------:R-:W-:Y:S04]  /*5bf0*/  LDS.U16 R9, [R15+UR50+0x300] ;  /* 0x000300320f097984 */ /* 0x000fe80008000400 */
[----:B------:R-:W-:Y:S01]  /*5c00*/  IADD3 R13, R13, R12, RZ ;  /* 0x0000000c0d0d7210 */ /* 0x000fe20007ffe0ff */
[----:B------:R-:W2:Y:S04]  /*5c10*/  LDS.U16 R0, [R15+UR50+0x200] ;  /* 0x000200320f007984 */ /* 0x000ea80008000400 */
[----:B------:R-:W-:Y:S04]  /*5c20*/  LDS.U16 R8, [R15+UR50+0x308] ;  /* 0x000308320f087984 */ /* 0x000fe80008000400 */
[----:B-1----:R-:W1:Y:S04]  /*5c30*/  LDS.U16 R3, [R15+UR50+0x208] ;  /* 0x000208320f037984 */ /* 0x002e680008000400 */
[----:B------:R-:W-:Y:S04]  /*5c40*/  LDS.U16 R7, [R13+0x300] ;  /* 0x000300000d077984 */ /* 0x000fe80000000400 */
[----:B------:R-:W3:Y:S04]  /*5c50*/  LDS.U16 R4, [R13+0x200] ;  /* 0x000200000d047984 */ /* 0x000ee80000000400 */
[----:B------:R-:W-:Y:S04]  /*5c60*/  LDS.U16 R6, [R13+0x308] ;  /* 0x000308000d067984 */ /* 0x000fe80000000400 */
[----:B------:R-:W4:Y:S01]  /*5c70*/  LDS.U16 R5, [R13+0x208] ;  /* 0x000208000d057984 */ /* 0x000f220000000400 */
[----:B--2---:R-:W-:-:S02]  /*5c80*/  PRMT R9, R0, 0x5410, R9 ;  /* 0x0000541000097816 */ /* 0x004fc40000000009 */
[----:B-1----:R-:W-:Y:S02]  /*5c90*/  PRMT R8, R3, 0x5410, R8 ;  /* 0x0000541003087816 */ /* 0x002fe40000000008 */
[----:B---3--:R-:W-:Y:S02]  /*5ca0*/  PRMT R7, R4, 0x5410, R7 ;  /* 0x0000541004077816 */ /* 0x008fe40000000007 */
[----:B----4-:R-:W-:-:S07]  /*5cb0*/  PRMT R6, R5, 0x5410, R6 ;  /* 0x0000541005067816 */ /* 0x010fce0000000006 */
.L_x_112:
[----:B------:R-:W-:Y:S05]  /*5cc0*/  BSYNC B1 ;  /* 0x0000000000017941 */ /* 0x000fea0003800000 */
.L_x_111:
[----:B------:R-:W-:Y:S01]  /*5cd0*/  @!PT LDS RZ, [RZ] ;  /* 0x00000000fffff984 */ /* 0x000fe20000000800 */
[----:B------:R-:W-:Y:S01]  /*5ce0*/  @!PT LDS RZ, [RZ] ;  /* 0x00000000fffff984 */ /* 0x000fe20000000800 */
[----:B------:R-:W-:Y:S01]  /*5cf0*/  @!PT LDS RZ, [RZ] ;  /* 0x00000000fffff984 */ /* 0x000fe20000000800 */
[----:B------:R-:W-:Y:S01]  /*5d00*/  @!PT LDS RZ, [RZ] ;  /* 0x00000000fffff984 */ /* 0x000fe20000000800 */
[----:B------:R2:W-:Y:S06]  /*5d10*/  MEMBAR.ALL.CTA ;  /* 0x0000000000007992 */ /* 0x0005ec0000008000 */
[----:B--2---:R-:W2:Y:S01]  /*5d20*/  FENCE.VIEW.ASYNC.S ;  /* 0x00000000000073c6 */ /* 0x004ea20000000000 */
[----:B------:R-:W-:Y:S05]  /*5d30*/  @!P3 BRA `(.L_x_113) ;  /* 0x000000000004b947 */ /* 0x000fea0003800000 */
[----:B------:R-:W-:Y:S01]  /*5d40*/  BPT.TRAP 0x1 ;  /* 0x000000040000795c */ /* 0x000fe20000300000 */
.L_x_113:
[----:B-1----:R-:W1:Y:S01]  /*5d50*/  S2R R3, SR_CgaCtaId ;  /* 0x0000000000037919 */ /* 0x002e620000008800 */
[----:B------:R-:W-:Y:S02]  /*5d60*/  IADD3 R0, R14, 0xe0, RZ ;  /* 0x000000e00e007810 */ /* 0x000fe40007ffe0ff */
[----:B------:R-:W-:-:S04]  /*5d70*/  IADD3 R107, R107, 0x1, RZ ;  /* 0x000000016b6b7810 */ /* 0x000fc80007ffe0ff */
[----:B------:R-:W-:-:S04]  /*5d80*/  ISETP.NE.AND P2, PT, R107, 0x4, PT ;  /* 0x000000046b00780c */ /* 0x000fc80003f45270 */
[----:B------:R-:W-:Y:S02]  /*5d90*/  SEL R107, R107, RZ, P2 ;  /* 0x000000ff6b6b7207 */ /* 0x000fe40001000000 */
[----:B-1----:R-:W-:Y:S02]  /*5da0*/  PRMT R0, R3, 0x654, R0 ;  /* 0x0000065403007816 */ /* 0x002fe40000000000 */
[----:B------:R-:W-:Y:S02]  /*5db0*/  SEL R3, RZ, 0x1, P2 ;  /* 0x00000001ff037807 */ /* 0x000fe40001000000 */
[----:B--2---:R1:W-:Y:S02]  /*5dc0*/  SYNCS.ARRIVE.TRANS64.RED.A1T0 RZ, [R0+URZ], RZ ;  /* 0x000000ff00ff79a7 */ /* 0x0043e4000810043f */
[----:B------:R-:W-:-:S07]  /*5dd0*/  LOP3.LUT R106, R106, R3, RZ, 0x3c, !PT ;  /* 0x000000036a6a7212 */ /* 0x000fce00078e3cff */
.L_x_107:
[----:B------:R-:W-:Y:S05]  /*5de0*/  BSYNC B0 ;  /* 0x0000000000007941 */ /* 0x000fea0003800000 */
.L_x_106:
[----:B-1----:R-:W-:Y:S01]  /*5df0*/  F2FP.F16.E4M3.UNPACK_B R0, R9 ;  /* 0x00000009ff00723e */ /* 0x002fe200020006ff */
[C---:B------:R-:W-:Y:S01]  /*5e00*/  FMUL R13, R23.reuse, R139 ;  /* 0x0000008b170d7220 */ /* 0x040fe20000400000 */
[----:B------:R-:W-:Y:S01]  /*5e10*/  F2FP.F16.E4M3.UNPACK_B R5, R8 ;  /* 0x00000008ff05723e */ /* 0x000fe200020006ff */
[C---:B------:R-:W-:Y:S01]  /*5e20*/  FMUL R3, R23.reuse, R138 ;  /* 0x0000008a17037220 */ /* 0x040fe20000400000 */
[----:B------:R-:W-:Y:S01]  /*5e30*/  FMUL R21, R23, R135 ;  /* 0x0000008717157220 */ /* 0x000fe20000400000 */
[--C-:B------:R-:W-:Y:S01]  /*5e40*/  HADD2.F32 R4, -RZ, R0.reuse.H0_H0 ;  /* 0x20000000ff047230 */ /* 0x100fe20000004100 */
[----:B------:R-:W-:Y:S01]  /*5e50*/  F2FP.F16.E4M3.UNPACK_B R25, R8.H1 ;  /* 0x00000008ff19723e */ /* 0x000fe200030006ff */
[----:B------:R-:W-:Y:S01]  /*5e60*/  HADD2.F32 R14, -RZ, R0.H1_H1 ;  /* 0x30000000ff0e7230 */ /* 0x000fe20000004100 */
[----:B------:R-:W-:Y:S01]  /*5e70*/  F2FP.F16.E4M3.UNPACK_B R0, R9.H1 ;  /* 0x00000009ff00723e */ /* 0x000fe200030006ff */
[--C-:B------:R-:W-:Y:S02]  /*5e80*/  HADD2.F32 R24, -RZ, R5.reuse.H0_H0 ;  /* 0x20000005ff187230 */ /* 0x100fe40000004100 */
[----:B------:R-:W-:Y:S01]  /*5e90*/  FFMA R13, R88, R4, R13 ;  /* 0x00000004580d7223 */ /* 0x000fe2000000000d */
[----:B------:R-:W-:-:S02]  /*5ea0*/  HADD2.F32 R26, -RZ, R5.H1_H1 ;  /* 0x30000005ff1a7230 */ /* 0x000fc40000004100 */
[C---:B------:R-:W-:Y:S01]  /*5eb0*/  FFMA R14, R88.reuse, R14, R3 ;  /* 0x0000000e580e7223 */ /* 0x040fe20000000003 */
[--C-:B------:R-:W-:Y:S02]  /*5ec0*/  HADD2.F32 R4, -RZ, R0.reuse.H0_H0 ;  /* 0x20000000ff047230 */ /* 0x100fe40000004100 */
[C---:B------:R-:W-:Y:S01]  /*5ed0*/  FMUL R3, R23.reuse, R136 ;  /* 0x0000008817037220 */ /* 0x040fe20000400000 */
[----:B------:R-:W-:Y:S02]  /*5ee0*/  HADD2.F32 R0, -RZ, R0.H1_H1 ;  /* 0x30000000ff007230 */ /* 0x000fe40000004100 */
[C---:B------:R-:W-:Y:S01]  /*5ef0*/  FMUL R5, R23.reuse, R134 ;  /* 0x0000008617057220 */ /* 0x040fe20000400000 */
[----:B------:R-:W-:Y:S01]  /*5f00*/  FMUL R15, R23, R137 ;  /* 0x00000089170f7220 */ /* 0x000fe20000400000 */
[C---:B------:R-:W-:Y:S01]  /*5f10*/  FFMA R21, R88.reuse, R24, R21 ;  /* 0x0000001858157223 */ /* 0x040fe20000000015 */
[----:B------:R-:W-:Y:S02]  /*5f20*/  IMAD.MOV.U32 R62, RZ, RZ, 0x3bbb989d ;  /* 0x3bbb989dff3e7424 */ /* 0x000fe400078e00ff */
[C---:B------:R-:W-:Y:S01]  /*5f30*/  FFMA R20, R88.reuse, R0, R3 ;  /* 0x0000000058147223 */ /* 0x040fe20000000003 */
[C---:B------:R-:W-:Y:S01]  /*5f40*/  FFMA R24, R88.reuse, R26, R5 ;  /* 0x0000001a58187223 */ /* 0x040fe20000000005 */
[----:B------:R-:W-:Y:S01]  /*5f50*/  FFMA R15, R88, R4, R15 ;  /* 0x00000004580f7223 */ /* 0x000fe2000000000f */
[--C-:B------:R-:W-:Y:S01]  /*5f60*/  HADD2.F32 R0, -RZ, R25.reuse.H0_H0 ;  /* 0x20000019ff007230 */ /* 0x100fe20000004100 */
[----:B------:R-:W-:Y:S01]  /*5f70*/  F2FP.F16.E4M3.UNPACK_B R4, R7 ;  /* 0x00000007ff04723e */ /* 0x000fe200020006ff */
[----:B------:R-:W-:-:S02]  /*5f80*/  HADD2.F32 R26, -RZ, R25.H1_H1 ;  /* 0x30000019ff1a7230 */ /* 0x000fc40000004100 */
[C---:B------:R-:W-:Y:S01]  /*5f90*/  FMUL R25, R23.reuse, R133 ;  /* 0x0000008517197220 */ /* 0x040fe20000400000 */
[----:B------:R-:W-:Y:S01]  /*5fa0*/  FMUL R3, R23, R132 ;  /* 0x0000008417037220 */ /* 0x000fe20000400000 */
[----:B------:R-:W-:Y:S01]  /*5fb0*/  MOV R64, 0x437c0000 ;  /* 0x437c000000407802 */ /* 0x000fe20000000f00 */
[--C-:B------:R-:W-:Y:S02]  /*5fc0*/  HADD2.F32 R28, -RZ, R4.reuse.H0_H0 ;  /* 0x20000004ff1c7230 */ /* 0x100fe40000004100 */
[----:B------:R-:W-:Y:S01]  /*5fd0*/  FFMA R25, R88, R0, R25 ;  /* 0x0000000058197223 */ /* 0x000fe20000000019 */
[-C--:B------:R-:W-:Y:S01]  /*5fe0*/  FFMA.SAT R0, -R13, R62.reuse, 0.5 ;  /* 0x3f0000000d007423 */ /* 0x080fe2000000213e */
[----:B------:R-:W-:Y:S01]  /*5ff0*/  FFMA.SAT R5, -R14, R62, 0.5 ;  /* 0x3f0000000e057423 */ /* 0x000fe2000000213e */
[----:B------:R-:W-:Y:S01]  /*6000*/  FFMA R26, R88, R26, R3 ;  /* 0x0000001a581a7223 */ /* 0x000fe20000000003 */
[----:B------:R-:W-:Y:S02]  /*6010*/  HADD2.F32 R30, -RZ, R4.H1_H1 ;  /* 0x30000004ff1e7230 */ /* 0x000fe40000004100 */
[C---:B------:R-:W-:Y:S01]  /*6020*/  FMUL R27, R23.reuse, R131 ;  /* 0x00000083171b7220 */ /* 0x040fe20000400000 */
[----:B------:R-:W-:Y:S01]  /*6030*/  FMUL R3, R23, R130 ;  /* 0x0000008217037220 */ /* 0x000fe20000400000 */
[----:B------:R-:W-:Y:S01]  /*6040*/  F2FP.F16.E4M3.UNPACK_B R33, R7.H1 ;  /* 0x00000007ff21723e */ /* 0x000fe200030006ff */
[-C--:B------:R-:W-:Y:S01]  /*6050*/  FFMA.RM R0, R0, R64.reuse, 12582913 ;  /* 0x4b40000100007423 */ /* 0x080fe20000004040 */
[----:B------:R-:W-:Y:S01]  /*6060*/  FFMA.RM R35, R5, R64, 12582913 ;  /* 0x4b40000105237423 */ /* 0x000fe20000004040 */
[C---:B------:R-:W-:Y:S01]  /*6070*/  FFMA R27, R88.reuse, R28, R27 ;  /* 0x0000001c581b7223 */ /* 0x040fe2000000001b */
[----:B------:R-:W-:Y:S01]  /*6080*/  FFMA.SAT R5, -R15, R62, 0.5 ;  /* 0x3f0000000f057423 */ /* 0x000fe2000000213e */
[----:B------:R-:W-:Y:S01]  /*6090*/  FFMA R28, R88, R30, R3 ;  /* 0x0000001e581c7223 */ /* 0x000fe20000000003 */
[----:B------:R-:W-:-:S02]  /*60a0*/  HADD2.F32 R30, -RZ, R33.H0_H0 ;  /* 0x20000021ff1e7230 */ /* 0x000fc40000004100 */
[----:B------:R-:W-:Y:S01]  /*60b0*/  FADD R4, R0, -12583039 ;  /* 0xcb40007f00047421 */ /* 0x000fe20000000000 */
[----:B------:R-:W-:Y:S01]  /*60c0*/  FMUL R29, R23, R129 ;  /* 0x00000081171d7220 */ /* 0x000fe20000400000 */
[----:B------:R-:W-:Y:S01]  /*60d0*/  FADD R3, R35, -12583039 ;  /* 0xcb40007f23037421 */ /* 0x000fe20000000000 */
[----:B------:R-:W-:Y:S01]  /*60e0*/  FFMA.RM R37, R5, R64, 12582913 ;  /* 0x4b40000105257423 */ /* 0x000fe20000004040 */
[----:B------:R-:W-:Y:S01]  /*60f0*/  FFMA R4, -R13, 1.4426950216293334961, -R4 ;  /* 0x3fb8aa3b0d047823 */ /* 0x000fe20000000904 */
[----:B------:R-:W-:Y:S01]  /*6100*/  FFMA R29, R88, R30, R29 ;  /* 0x0000001e581d7223 */ /* 0x000fe2000000001d */
[C---:B------:R-:W-:Y:S01]  /*6110*/  FFMA R3, -R14.reuse, 1.4426950216293334961, -R3 ;  /* 0x3fb8aa3b0e037823 */ /* 0x040fe20000000903 */
[----:B------:R-:W-:Y:S01]  /*6120*/  FADD R30, R37, -12583039 ;  /* 0xcb40007f251e7421 */ /* 0x000fe20000000000 */
[----:B------:R-:W-:Y:S01]  /*6130*/  FFMA R4, -R13, 1.925963033500011079e-08, R4 ;  /* 0x32a570600d047823 */ /* 0x000fe20000000104 */
[----:B------:R-:W-:Y:S02]  /*6140*/  HADD2.F32 R34, -RZ, R33.H1_H1 ;  /* 0x30000021ff227230 */ /* 0x000fe40000004100 */
[----:B------:R-:W-:Y:S01]  /*6150*/  FFMA R31, -R14, 1.925963033500011079e-08, R3 ;  /* 0x32a570600e1f7823 */ /* 0x000fe20000000103 */
[----:B------:R-:W-:Y:S01]  /*6160*/  FFMA R30, -R15, 1.4426950216293334961, -R30 ;  /* 0x3fb8aa3b0f1e7823 */ /* 0x000fe2000000091e */
[----:B------:R-:W-:Y:S01]  /*6170*/  FFMA.SAT R32, -R20, R62, 0.5 ;  /* 0x3f00000014207423 */ /* 0x000fe2000000213e */
[----:B------:R-:W-:Y:S01]  /*6180*/  FMUL R3, R23, R128 ;  /* 0x0000008017037220 */ /* 0x000fe20000400000 */
[----:B------:R1:W2:Y:S01]  /*6190*/  MUFU.EX2 R5, R4 ;  /* 0x0000000400057308 */ /* 0x0002a20000000800 */
[----:B------:R-:W-:Y:S01]  /*61a0*/  F2FP.F16.E4M3.UNPACK_B R43, R6 ;  /* 0x00000006ff2b723e */ /* 0x000fe200020006ff */
[----:B------:R-:W-:Y:S01]  /*61b0*/  FFMA.RM R38, R32, R64, 12582913 ;  /* 0x4b40000120267423 */ /* 0x000fe20000004040 */
[-C--:B------:R-:W-:Y:S01]  /*61c0*/  FFMA.SAT R32, -R21, R62.reuse, 0.5 ;  /* 0x3f00000015207423 */ /* 0x080fe2000000213e */
[----:B------:R-:W-:Y:S01]  /*61d0*/  FFMA.SAT R49, -R28, R62, 0.5 ;  /* 0x3f0000001c317423 */ /* 0x000fe2000000213e */
[----:B------:R-:W-:Y:S01]  /*61e0*/  F2FP.F16.E4M3.UNPACK_B R52, R6.H1 ;  /* 0x00000006ff34723e */ /* 0x000fe200030006ff */
[----:B------:R-:W-:Y:S01]  /*61f0*/  FADD R33, R38, -12583039 ;  /* 0xcb40007f26217421 */ /* 0x000fe20000000000 */
[----:B------:R-:W-:Y:S01]  /*6200*/  FFMA.RM R40, R32, R64, 12582913 ;  /* 0x4b40000120287423 */ /* 0x000fe20000004040 */
[----:B------:R-:W-:-:S02]  /*6210*/  HADD2.F32 R41, -RZ, R43.H0_H0 ;  /* 0x2000002bff297230 */ /* 0x000fc40000004100 */
[----:B-1----:R-:W-:Y:S01]  /*6220*/  FFMA R4, -R15, 1.925963033500011079e-08, R30 ;  /* 0x32a570600f047823 */ /* 0x002fe2000000011e */
[----:B------:R-:W-:Y:S01]  /*6230*/  FFMA R30, R88, R34, R3 ;  /* 0x00000022581e7223 */ /* 0x000fe20000000003 */
[----:B------:R-:W-:Y:S01]  /*6240*/  FFMA.SAT R3, -R24, R62, 0.5 ;  /* 0x3f00000018037423 */ /* 0x000fe2000000213e */
[----:B------:R-:W-:Y:S01]  /*6250*/  FFMA R33, -R20, 1.4426950216293334961, -R33 ;  /* 0x3fb8aa3b14217823 */ /* 0x000fe20000000921 */
[----:B------:R-:W-:Y:S01]  /*6260*/  FADD R32, R40, -12583039 ;  /* 0xcb40007f28207421 */ /* 0x000fe20000000000 */
[----:B------:R-:W-:Y:S02]  /*6270*/  HADD2.F32 R48, -RZ, R43.H1_H1 ;  /* 0x3000002bff307230 */ /* 0x000fe40000004100 */
[----:B------:R-:W-:Y:S01]  /*6280*/  FFMA.RM R42, R3, R64, 12582913 ;  /* 0x4b400001032a7423 */ /* 0x000fe20000004040 */
[-C--:B------:R-:W-:Y:S01]  /*6290*/  FFMA.SAT R34, -R25, R62.reuse, 0.5 ;  /* 0x3f00000019227423 */ /* 0x080fe2000000213e */
[----:B------:R-:W-:Y:S01]  /*62a0*/  FFMA.SAT R43, -R26, R62, 0.5 ;  /* 0x3f0000001a2b7423 */ /* 0x000fe2000000213e */
[----:B------:R-:W-:Y:S01]  /*62b0*/  FFMA R33, -R20, 1.925963033500011079e-08, R33 ;  /* 0x32a5706014217823 */ /* 0x000fe20000000121 */
[----:B------:R-:W-:Y:S01]  /*62c0*/  FADD R3, R42, -12583039 ;  /* 0xcb40007f2a037421 */ /* 0x000fe20000000000 */
[----:B------:R-:W-:Y:S01]  /*62d0*/  FFMA R32, -R21, 1.4426950216293334961, -R32 ;  /* 0x3fb8aa3b15207823 */ /* 0x000fe20000000920 */
[----:B------:R1:W3:Y:S01]  /*62e0*/  MUFU.EX2 R36, R31 ;  /* 0x0000001f00247308 */ /* 0x0002e20000000800 */
[-C--:B------:R-:W-:Y:S01]  /*62f0*/  FFMA.RM R44, R34, R64.reuse, 12582913 ;  /* 0x4b400001222c7423 */ /* 0x080fe20000004040 */
[----:B------:R-:W-:Y:S01]  /*6300*/  FFMA R3, -R24, 1.4426950216293334961, -R3 ;  /* 0x3fb8aa3b18037823 */ /* 0x000fe20000000903 */
[----:B------:R-:W-:Y:S01]  /*6310*/  FFMA.RM R46, R43, R64, 12582913 ;  /* 0x4b4000012b2e7423 */ /* 0x000fe20000004040 */
[----:B------:R-:W-:Y:S01]  /*6320*/  FFMA R32, -R21, 1.925963033500011079e-08, R32 ;  /* 0x32a5706015207823 */ /* 0x000fe20000000120 */
[----:B------:R-:W-:Y:S01]  /*6330*/  FADD R34, R44, -12583039 ;  /* 0xcb40007f2c227421 */ /* 0x000fe20000000000 */
[----:B------:R-:W-:Y:S01]  /*6340*/  FFMA.SAT R47, -R27, R62, 0.5 ;  /* 0x3f0000001b2f7423 */ /* 0x000fe2000000213e */
[----:B------:R-:W-:Y:S01]  /*6350*/  FADD R45, R46, -12583039 ;  /* 0xcb40007f2e2d7421 */ /* 0x000fe20000000000 */
[----:B------:R4:W-:Y:S01]  /*6360*/  MUFU.EX2 R39, R33 ;  /* 0x0000002100277308 */ /* 0x0009e20000000800 */
[----:B-1----:R-:W-:Y:S01]  /*6370*/  FMUL R31, R23, R127 ;  /* 0x0000007f171f7220 */ /* 0x002fe20000400000 */
[----:B------:R-:W-:Y:S01]  /*6380*/  FFMA R34, -R25, 1.4426950216293334961, -R34 ;  /* 0x3fb8aa3b19227823 */ /* 0x000fe20000000922 */
[----:B------:R-:W-:Y:S01]  /*6390*/  FFMA.RM R51, R49, R64, 12582913 ;  /* 0x4b40000131337423 */ /* 0x000fe20000004040 */
[----:B------:R-:W-:-:S02]  /*63a0*/  HADD2.F32 R53, -RZ, R52.H0_H0 ;  /* 0x20000034ff357230 */ /* 0x000fc40000004100 */
[----:B------:R-:W-:Y:S01]  /*63b0*/  FFMA R31, R88, R41, R31 ;  /* 0x00000029581f7223 */ /* 0x000fe2000000001f */
[----:B------:R-:W-:Y:S01]  /*63c0*/  FFMA R34, -R25, 1.925963033500011079e-08, R34 ;  /* 0x32a5706019227823 */ /* 0x000fe20000000122 */
[----:B------:R-:W-:Y:S01]  /*63d0*/  FFMA.SAT R49, -R29, R62, 0.5 ;  /* 0x3f0000001d317423 */ /* 0x000fe2000000213e */
[----:B------:R1:W-:Y:S01]  /*63e0*/  MUFU.EX2 R41, R32 ;  /* 0x0000002000297308 */ /* 0x0003e20000000800 */
[----:B----4-:R-:W-:Y:S01]  /*63f0*/  FFMA R33, -R24, 1.925963033500011079e-08, R3 ;  /* 0x32a5706018217823 */ /* 0x010fe20000000103 */
[----:B------:R-:W-:Y:S01]  /*6400*/  FMUL R3, R23, R126 ;  /* 0x0000007e17037220 */ /* 0x000fe20000400000 */
[----:B------:R-:W-:Y:S01]  /*6410*/  FFMA.RM R54, R49, R64, 12582913 ;  /* 0x4b40000131367423 */ /* 0x000fe20000004040 */
[-C--:B------:R-:W-:Y:S01]  /*6420*/  FFMA.SAT R55, -R30, R62.reuse, 0.5 ;  /* 0x3f0000001e377423 */ /* 0x080fe2000000213e */
[----:B------:R-:W-:Y:S01]  /*6430*/  FFMA.SAT R57, -R31, R62, 0.5 ;  /* 0x3f0000001f397423 */ /* 0x000fe2000000213e */
[----:B------:R-:W-:Y:S01]  /*6440*/  SHF.L.U32 R0, R0, 0x17, RZ ;  /* 0x0000001700007819 */ /* 0x000fe200000006ff */
[----:B------:R-:W-:Y:S01]  /*6450*/  IMAD.SHL.U32 R37, R37, 0x800000, RZ ;  /* 0x0080000025257824 */ /* 0x000fe200078e00ff */
[----:B------:R4:W-:Y:S01]  /*6460*/  MUFU.EX2 R43, R33 ;  /* 0x00000021002b7308 */ /* 0x0009e20000000800 */
[----:B-1----:R-:W-:Y:S01]  /*6470*/  FFMA R32, R88, R48, R3 ;  /* 0x0000003058207223 */ /* 0x002fe20000000003 */
[----:B------:R-:W-:Y:S01]  /*6480*/  FFMA R3, -R26, 1.4426950216293334961, -R45 ;  /* 0x3fb8aa3b1a037823 */ /* 0x000fe2000000092d */
[-C--:B------:R-:W-:Y:S01]  /*6490*/  FFMA.RM R48, R47, R64.reuse, 12582913 ;  /* 0x4b4000012f307423 */ /* 0x080fe20000004040 */
[----:B------:R-:W-:Y:S01]  /*64a0*/  FFMA.RM R55, R55, R64, 12582913 ;  /* 0x4b40000137377423 */ /* 0x000fe20000004040 */
[----:B------:R-:W-:Y:S01]  /*64b0*/  FFMA.SAT R59, -R32, R62, 0.5 ;  /* 0x3f000000203b7423 */ /* 0x000fe2000000213e */
[----:B------:R-:W-:Y:S01]  /*64c0*/  FFMA R47, -R26, 1.925963033500011079e-08, R3 ;  /* 0x32a570601a2f7823 */ /* 0x000fe20000000103 */
[----:B------:R-:W-:Y:S01]  /*64d0*/  FADD R3, R51, -12583039 ;  /* 0xcb40007f33037421 */ /* 0x000fe20000000000 */
[----:B------:R1:W-:Y:S01]  /*64e0*/  MUFU.EX2 R45, R34 ;  /* 0x00000022002d7308 */ /* 0x0003e20000000800 */
[----:B----4-:R-:W-:Y:S01]  /*64f0*/  FMUL R33, R23, R125 ;  /* 0x0000007d17217220 */ /* 0x010fe20000400000 */
[----:B------:R-:W-:Y:S01]  /*6500*/  FADD R50, R48, -12583039 ;  /* 0xcb40007f30327421 */ /* 0x000fe20000000000 */
[----:B------:R-:W-:Y:S01]  /*6510*/  FFMA.RM R58, R57, R64, 12582913 ;  /* 0x4b400001393a7423 */ /* 0x000fe20000004040 */
[----:B------:R-:W-:Y:S01]  /*6520*/  SHF.L.U32 R35, R35, 0x17, RZ ;  /* 0x0000001723237819 */ /* 0x000fe200000006ff */
[----:B------:R-:W-:Y:S01]  /*6530*/  FFMA R33, R88, R53, R33 ;  /* 0x0000003558217223 */ /* 0x000fe20000000021 */
[----:B------:R-:W-:Y:S01]  /*6540*/  FFMA R53, -R28, 1.4426950216293334961, -R3 ;  /* 0x3fb8aa3b1c357823 */ /* 0x000fe20000000903 */
[----:B------:R-:W-:Y:S01]  /*6550*/  FMUL R3, R23, R124 ;  /* 0x0000007c17037220 */ /* 0x000fe20000400000 */
[----:B------:R-:W4:Y:S01]  /*6560*/  MUFU.EX2 R4, R4 ;  /* 0x0000000400047308 */ /* 0x000f220000000800 */
[----:B-1----:R-:W-:-:S02]  /*6570*/  HADD2.F32 R34, -RZ, R52.H1_H1 ;  /* 0x30000034ff227230 */ /* 0x002fc40000004100 */
[----:B------:R-:W-:Y:S01]  /*6580*/  FADD R52, R54, -12583039 ;  /* 0xcb40007f36347421 */ /* 0x000fe20000000000 */
[----:B------:R-:W-:Y:S01]  /*6590*/  FFMA R50, -R27, 1.4426950216293334961, -R50 ;  /* 0x3fb8aa3b1b327823 */ /* 0x000fe20000000932 */
[----:B------:R-:W-:Y:S01]  /*65a0*/  FFMA.SAT R60, -R33, R62, 0.5 ;  /* 0x3f000000213c7423 */ /* 0x000fe2000000213e */
[----:B------:R-:W-:Y:S01]  /*65b0*/  FFMA.RM R59, R59, R64, 12582913 ;  /* 0x4b4000013b3b7423 */ /* 0x000fe20000004040 */
[----:B------:R-:W-:Y:S01]  /*65c0*/  FFMA R34, R88, R34, R3 ;  /* 0x0000002258227223 */ /* 0x000fe20000000003 */
[----:B------:R-:W-:Y:S01]  /*65d0*/  FFMA R56, -R29, 1.4426950216293334961, -R52 ;  /* 0x3fb8aa3b1d387823 */ /* 0x000fe20000000934 */
[----:B------:R-:W-:Y:S01]  /*65e0*/  FADD R3, R55, -12583039 ;  /* 0xcb40007f37037421 */ /* 0x000fe20000000000 */
[----:B------:R-:W-:Y:S01]  /*65f0*/  FFMA R50, -R27, 1.925963033500011079e-08, R50 ;  /* 0x32a570601b327823 */ /* 0x000fe20000000132 */
[----:B------:R-:W-:Y:S01]  /*6600*/  FFMA.SAT R62, -R34, R62, 0.5 ;  /* 0x3f000000223e7423 */ /* 0x000fe2000000213e */
[----:B------:R-:W-:Y:S01]  /*6610*/  FFMA R56, -R29, 1.925963033500011079e-08, R56 ;  /* 0x32a570601d387823 */ /* 0x000fe20000000138 */
[----:B------:R-:W-:Y:S01]  /*6620*/  FFMA R57, -R30, 1.4426950216293334961, -R3 ;  /* 0x3fb8aa3b1e397823 */ /* 0x000fe20000000903 */
[----:B------:R1:W-:Y:S01]  /*6630*/  MUFU.EX2 R49, R50 ;  /* 0x0000003200317308 */ /* 0x0003e20000000800 */
[-C--:B------:R-:W-:Y:S01]  /*6640*/  FFMA.RM R61, R60, R64.reuse, 12582913 ;  /* 0x4b4000013c3d7423 */ /* 0x080fe20000004040 */
[----:B------:R-:W-:Y:S01]  /*6650*/  FFMA.RM R62, R62, R64, 12582913 ;  /* 0x4b4000013e3e7423 */ /* 0x000fe20000004040 */
[----:B------:R-:W-:Y:S01]  /*6660*/  FFMA R57, -R30, 1.925963033500011079e-08, R57 ;  /* 0x32a570601e397823 */ /* 0x000fe20000000139 */
[----:B--2---:R-:W-:Y:S01]  /*6670*/  FFMA R63, R0, R5, 1 ;  /* 0x3f800000003f7423 */ /* 0x004fe20000000005 */
[----:B------:R-:W-:Y:S01]  /*6680*/  FFMA R53, -R28, 1.925963033500011079e-08, R53 ;  /* 0x32a570601c357823 */ /* 0x000fe20000000135 */
[----:B------:R-:W-:Y:S01]  /*6690*/  FADD R0, R61, -12583039 ;  /* 0xcb40007f3d007421 */ /* 0x000fe20000000000 */
[C---:B------:R-:W-:Y:S01]  /*66a0*/  FADD R5, R59.reuse, -12583039 ;  /* 0xcb40007f3b057421 */ /* 0x040fe20000000000 */
[----:B------:R3:W2:Y:S01]  /*66b0*/  MUFU.EX2 R3, R56 ;  /* 0x0000003800037308 */ /* 0x0006a20000000800 */
[----:B-1----:R-:W-:Y:S01]  /*66c0*/  FADD R50, R58, -12583039 ;  /* 0xcb40007f3a327421 */ /* 0x002fe20000000000 */
[----:B------:R-:W-:Y:S01]  /*66d0*/  SHF.L.U32 R54, R54, 0x17, RZ ;  /* 0x0000001736367819 */ /* 0x000fe200000006ff */
[----:B------:R-:W-:Y:S01]  /*66e0*/  IMAD.SHL.U32 R59, R59, 0x800000, RZ ;  /* 0x008000003b3b7824 */ /* 0x000fe200078e00ff */
[----:B------:R-:W-:Y:S01]  /*66f0*/  SHF.L.U32 R55, R55, 0x17, RZ ;  /* 0x0000001737377819 */ /* 0x000fe200000006ff */
[----:B------:R-:W-:Y:S01]  /*6700*/  FFMA R60, -R31, 1.4426950216293334961, -R50 ;  /* 0x3fb8aa3b1f3c7823 */ /* 0x000fe20000000932 */
[----:B------:R-:W-:Y:S01]  /*6710*/  SHF.L.U32 R58, R58, 0x17, RZ ;  /* 0x000000173a3a7819 */ /* 0x000fe200000006ff */
[----:B------:R-:W-:Y:S01]  /*6720*/  IMAD.SHL.U32 R44, R44, 0x800000, RZ ;  /* 0x008000002c2c7824 */ /* 0x000fe200078e00ff */
[----:B------:R4:W1:Y:S01]  /*6730*/  MUFU.EX2 R50, R57 ;  /* 0x0000003900327308 */ /* 0x0008620000000800 */
[----:B---3--:R-:W-:Y:S01]  /*6740*/  FFMA R56, R35, R36, 1 ;  /* 0x3f80000023387423 */ /* 0x008fe20000000024 */
[----:B------:R-:W-:Y:S01]  /*6750*/  FADD R35, R62, -12583039 ;  /* 0xcb40007f3e237421 */ /* 0x000fe20000000000 */
[----:B------:R-:W-:-:S02]  /*6760*/  VIADD R36, R63, 0x1800000 ;  /* 0x018000003f247836 */ /* 0x000fc40000000000 */
[----:B------:R-:W-:Y:S01]  /*6770*/  FFMA R60, -R31, 1.925963033500011079e-08, R60 ;  /* 0x32a570601f3c7823 */ /* 0x000fe2000000013c */
[----:B------:R-:W-:Y:S01]  /*6780*/  SHF.L.U32 R38, R38, 0x17, RZ ;  /* 0x0000001726267819 */ /* 0x000fe200000006ff */
[----:B------:R-:W-:Y:S01]  /*6790*/  FFMA R35, -R34, 1.4426950216293334961, -R35 ;  /* 0x3fb8aa3b22237823 */ /* 0x000fe20000000923 */
[----:B------:R-:W-:Y:S01]  /*67a0*/  SHF.L.U32 R40, R40, 0x17, RZ ;  /* 0x0000001728287819 */ /* 0x000fe200000006ff */
[----:B------:R3:W5:Y:S01]  /*67b0*/  MUFU.EX2 R52, R53 ;  /* 0x0000003500347308 */ /* 0x0007620000000800 */
[----:B----4-:R-:W-:Y:S01]  /*67c0*/  FFMA R57, R37, R4, 1 ;  /* 0x3f80000025397423 */ /* 0x010fe20000000004 */
[C---:B------:R-:W-:Y:S01]  /*67d0*/  FFMA R4, -R33.reuse, 1.4426950216293334961, -R0 ;  /* 0x3fb8aa3b21047823 */ /* 0x040fe20000000900 */
[----:B------:R-:W-:Y:S01]  /*67e0*/  FFMA R35, -R34, 1.925963033500011079e-08, R35 ;  /* 0x32a5706022237823 */ /* 0x000fe20000000123 */
[----:B------:R-:W-:Y:S01]  /*67f0*/  LOP3.LUT R36, R36, 0x7f800000, RZ, 0xc0, !PT ;  /* 0x7f80000024247812 */ /* 0x000fe200078ec0ff */
[----:B--2---:R-:W-:Y:S01]  /*6800*/  FFMA R69, R54, R3, 1 ;  /* 0x3f80000036457423 */ /* 0x004fe20000000003 */
[----:B------:R-:W-:Y:S01]  /*6810*/  FFMA R4, -R33, 1.925963033500011079e-08, R4 ;  /* 0x32a5706021047823 */ /* 0x000fe20000000104 */
[----:B------:R-:W-:Y:S01]  /*6820*/  SHF.L.U32 R42, R42, 0x17, RZ ;  /* 0x000000172a2a7819 */ /* 0x000fe200000006ff */
[----:B------:R-:W2:Y:S01]  /*6830*/  MUFU.EX2 R47, R47 ;  /* 0x0000002f002f7308 */ /* 0x000ea20000000800 */
[----:B---3--:R-:W-:Y:S01]  /*6840*/  FFMA R53, -R32, 1.4426950216293334961, -R5 ;  /* 0x3fb8aa3b20357823 */ /* 0x008fe20000000905 */
[----:B------:R-:W-:Y:S01]  /*6850*/  ISETP.GT.U32.AND P2, PT, R36, 0x1ffffff, PT ;  /* 0x01ffffff2400780c */ /* 0x000fe20003f44070 */
[----:B-1----:R-:W-:Y:S01]  /*6860*/  FFMA R54, R55, R50, 1 ;  /* 0x3f80000037367423 */ /* 0x002fe20000000032 */
[----:B------:R-:W-:Y:S01]  /*6870*/  SHF.L.U32 R46, R46, 0x17, RZ ;  /* 0x000000172e2e7819 */ /* 0x000fe200000006ff */
[----:B------:R-:W-:Y:S01]  /*6880*/  FFMA R53, -R32, 1.925963033500011079e-08, R53 ;  /* 0x32a5706020357823 */ /* 0x000fe20000000135 */
[----:B------:R-:W-:Y:S01]  /*6890*/  SHF.L.U32 R48, R48, 0x17, RZ ;  /* 0x0000001730307819 */ /* 0x000fe200000006ff */
[----:B------:R-:W-:Y:S01]  /*68a0*/  BSSY B1, `(.L_x_114) ;  /* 0x000001d000017945 */ /* 0x000fe20003800000 */
[----:B------:R1:W3:Y:S01]  /*68b0*/  MUFU.EX2 R5, R60 ;  /* 0x0000003c00057308 */ /* 0x0002e20000000800 */
[----:B------:R-:W-:Y:S01]  /*68c0*/  SHF.L.U32 R51, R51, 0x17, RZ ;  /* 0x0000001733337819 */ /* 0x000fe200000006ff */
[----:B------:R-:W-:Y:S01]  /*68d0*/  FFMA R64, R38, R39, 1 ;  /* 0x3f80000026407423 */ /* 0x000fe20000000027 */
[----:B------:R-:W-:Y:S01]  /*68e0*/  SHF.L.U32 R61, R61, 0x17, RZ ;  /* 0x000000173d3d7819 */ /* 0x000fe200000006ff */
[----:B------:R-:W-:Y:S01]  /*68f0*/  FFMA R65, R40, R41, 1 ;  /* 0x3f80000028417423 */ /* 0x000fe20000000029 */
[----:B------:R-:W-:Y:S01]  /*6900*/  SHF.L.U32 R62, R62, 0x17, RZ ;  /* 0x000000173e3e7819 */ /* 0x000fe200000006ff */
[----:B------:R-:W-:Y:S01]  /*6910*/  FFMA R67, R44, R45, 1 ;  /* 0x3f8000002c437423 */ /* 0x000fe2000000002d */
[----:B-----5:R-:W-:Y:S01]  /*6920*/  FFMA R52, R51, R52, 1 ;  /* 0x3f80000033347423 */ /* 0x020fe20000000034 */
[----:B------:R4:W5:Y:S01]  /*6930*/  MUFU.EX2 R0, R53 ;  /* 0x0000003500007308 */ /* 0x0009620000000800 */
[----:B-1----:R-:W-:Y:S01]  /*6940*/  FFMA R60, R42, R43, 1 ;  /* 0x3f8000002a3c7423 */ /* 0x002fe2000000002b */
[----:B--2---:R-:W-:-:S06]  /*6950*/  FFMA R66, R46, R47, 1 ;  /* 0x3f8000002e427423 */ /* 0x004fcc000000002f */
[----:B------:R-:W1:Y:S01]  /*6960*/  MUFU.EX2 R4, R4 ;  /* 0x0000000400047308 */ /* 0x000e620000000800 */
[----:B---3--:R-:W-:Y:S01]  /*6970*/  FFMA R55, R58, R5, 1 ;  /* 0x3f8000003a377423 */ /* 0x008fe20000000005 */
[----:B----4-:R-:W-:-:S06]  /*6980*/  FFMA R53, R48, R49, 1 ;  /* 0x3f80000030357423 */ /* 0x010fcc0000000031 */
[----:B------:R-:W2:Y:S01]  /*6990*/  MUFU.EX2 R35, R35 ;  /* 0x0000002300237308 */ /* 0x000ea20000000800 */
[----:B-----5:R-:W-:Y:S01]  /*69a0*/  FFMA R58, R59, R0, 1 ;  /* 0x3f8000003b3a7423 */ /* 0x020fe20000000000 */
[----:B-1----:R-:W-:Y:S01]  /*69b0*/  FFMA R61, R61, R4, 1 ;  /* 0x3f8000003d3d7423 */ /* 0x002fe20000000004 */
[----:B--2---:R-:W-:Y:S01]  /*69c0*/  FFMA R59, R62, R35, 1 ;  /* 0x3f8000003e3b7423 */ /* 0x004fe20000000023 */
[----:B------:R-:W-:Y:S06]  /*69d0*/  @P2 BRA `(.L_x_115) ;  /* 0x0000000000142947 */ /* 0x000fec0003800000 */
[----:B------:R-:W-:Y:S02]  /*69e0*/  MOV R0, R63 ;  /* 0x0000003f00007202 */ /* 0x000fe40000000f00 */
[----:B------:R-:W-:-:S07]  /*69f0*/  MOV R4, 0x6a10 ;  /* 0x00006a1000047802 */ /* 0x000fce0000000f00 */
[----:B------:R-:W-:Y:S05]  /*6a00*/  CALL.REL.NOINC `($__internal_0_$__cuda_sm20_rcp_rn_f32_slowpath) ;  /* 0x00000090003c7944 */ /* 0x000fea0003c00000 */
[----:B------:R-:W-:Y:S01]  /*6a10*/  IMAD.MOV.U32 R40, RZ, RZ, R0 ;  /* 0x000000ffff287224 */ /* 0x000fe200078e0000 */
[----:B------:R-:W-:Y:S06]  /*6a20*/  BRA `(.L_x_116) ;  /* 0x0000000000107947 */ /* 0x000fec0003800000 */
.L_x_115:
[----:B------:R-:W1:Y:S02]  /*6a30*/  MUFU.RCP R40, R63 ;  /* 0x0000003f00287308 */ /* 0x000e640000001000 */
[----:B-1----:R-:W-:-:S04]  /*6a40*/  FFMA R0, R63, R40, -1 ;  /* 0xbf8000003f007423 */ /* 0x002fc80000000028 */
[----:B------:R-:W-:-:S04]  /*6a50*/  FADD.FTZ R3, -R0, -RZ ;  /* 0x800000ff00037221 */ /* 0x000fc80000010100 */
[----:B------:R-:W-:-:S07]  /*6a60*/  FFMA R40, R40, R3, R40 ;  /* 0x0000000328287223 */ /* 0x000fce0000000028 */
.L_x_116:
[----:B------:R-:W-:Y:S05]  /*6a70*/  BSYNC B1 ;  /* 0x0000000000017941 */ /* 0x000fea0003800000 */
.L_x_114:
        /* <DEDUP_REMOVED lines=10> */
.L_x_118:
[----:B------:R-:W1:Y:S02]  /*6b20*/  MUFU.RCP R43, R56 ;  /* 0x00000038002b7308 */ /* 0x000e640000001000 */
[----:B-1----:R-:W-:-:S04]  /*6b30*/  FFMA R0, R56, R43, -1 ;  /* 0xbf80000038007423 */ /* 0x002fc8000000002b */
[----:B------:R-:W-:-:S04]  /*6b40*/  FADD.FTZ R0, -R0, -RZ ;  /* 0x800000ff00007221 */ /* 0x000fc80000010100 */
[----:B------:R-:W-:-:S07]  /*6b50*/  FFMA R43, R43, R0, R43 ;  /* 0x000000002b2b7223 */ /* 0x000fce000000002b */
.L_x_119:
[----:B------:R-:W-:Y:S05]  /*6b60*/  BSYNC B1 ;  /* 0x0000000000017941 */ /* 0x000fea0003800000 */
.L_x_117:
        /* <DEDUP_REMOVED lines=10> */
.L_x_121:
[----:B------:R-:W1:Y:S02]  /*6c10*/  MUFU.RCP R42, R57 ;  /* 0x00000039002a7308 */ /* 0x000e640000001000 */
[----:B-1----:R-:W-:-:S04]  /*6c20*/  FFMA R0, R57, R42, -1 ;  /* 0xbf80000039007423 */ /* 0x002fc8000000002a */
[----:B------:R-:W-:-:S04]  /*6c30*/  FADD.FTZ R3, -R0, -RZ ;  /* 0x800000ff00037221 */ /* 0x000fc80000010100 */
[----:B------:R-:W-:-:S07]  /*6c40*/  FFMA R42, R42, R3, R42 ;  /* 0x000000032a2a7223 */ /* 0x000fce000000002a */
.L_x_122:
[----:B------:R-:W-:Y:S05]  /*6c50*/  BSYNC B1 ;  /* 0x0000000000017941 */ /* 0x000fea0003800000 */
.L_x_120:
        /* <DEDUP_REMOVED lines=10> */
.L_x_124:
[----:B------:R-:W1:Y:S02]  /*6d00*/  MUFU.RCP R45, R64 ;  /* 0x00000040002d7308 */ /* 0x000e640000001000 */
[----:B-1----:R-:W-:-:S04]  /*6d10*/  FFMA R0, R64, R45, -1 ;  /* 0xbf80000040007423 */ /* 0x002fc8000000002d */
[----:B------:R-:W-:-:S04]  /*6d20*/  FADD.FTZ R0, -R0, -RZ ;  /* 0x800000ff00007221 */ /* 0x000fc80000010100 */
[----:B------:R-:W-:-:S07]  /*6d30*/  FFMA R45, R45, R0, R45 ;  /* 0x000000002d2d7223 */ /* 0x000fce000000002d */
.L_x_125:
[----:B------:R-:W-:Y:S05]  /*6d40*/  BSYNC B1 ;  /* 0x0000000000017941 */ /* 0x000fea0003800000 */
.L_x_123:
        /* <DEDUP_REMOVED lines=10> */
.L_x_127:
[----:B------:R-:W1:Y:S02]  /*6df0*/  MUFU.RCP R44, R65 ;  /* 0x00000041002c7308 */ /* 0x000e640000001000 */
[----:B-1----:R-:W-:-:S04]  /*6e00*/  FFMA R0, R65, R44, -1 ;  /* 0xbf80000041007423 */ /* 0x002fc8000000002c */
[----:B------:R-:W-:-:S04]  /*6e10*/  FADD.FTZ R3, -R0, -RZ ;  /* 0x800000ff00037221 */ /* 0x000fc80000010100 */
[----:B------:R-:W-:-:S07]  /*6e20*/  FFMA R44, R44, R3, R44 ;  /* 0x000000032c2c7223 */ /* 0x000fce000000002c */
.L_x_128:
[----:B------:R-:W-:Y:S05]  /*6e30*/  BSYNC B1 ;  /* 0x0000000000017941 */ /* 0x000fea0003800000 */
.L_x_126:
        /* <DEDUP_REMOVED lines=10> */
.L_x_130:
[----:B------:R-:W1:Y:S02]  /*6ee0*/  MUFU.RCP R47, R60 ;  /* 0x0000003c002f7308 */ /* 0x000e640000001000 */
[----:B-1----:R-:W-:-:S04]  /*6ef0*/  FFMA R0, R60, R47, -1 ;  /* 0xbf8000003c007423 */ /* 0x002fc8000000002f */
[----:B------:R-:W-:-:S04]  /*6f00*/  FADD.FTZ R0, -R0, -RZ ;  /* 0x800000ff00007221 */ /* 0x000fc80000010100 */
[----:B------:R-:W-:-:S07]  /*6f10*/  FFMA R47, R47, R0, R47 ;  /* 0x000000002f2f7223 */ /* 0x000fce000000002f */
.L_x_131:
[----:B------:R-:W-:Y:S05]  /*6f20*/  BSYNC B1 ;  /* 0x0000000000017941 */ /* 0x000fea0003800000 */
.L_x_129:
        /* <DEDUP_REMOVED lines=10> */
.L_x_133:
[----:B------:R-:W1:Y:S02]  /*6fd0*/  MUFU.RCP R46, R67 ;  /* 0x00000043002e7308 */ /* 0x000e640000001000 */
[----:B-1----:R-:W-:-:S04]  /*6fe0*/  FFMA R0, R67, R46, -1 ;  /* 0xbf80000043007423 */ /* 0x002fc8000000002e */
[----:B------:R-:W-:-:S04]  /*6ff0*/  FADD.FTZ R3, -R0, -RZ ;  /* 0x800000ff00037221 */ /* 0x000fc80000010100 */
[----:B------:R-:W-:-:S07]  /*7000*/  FFMA R46, R46, R3, R46 ;  /* 0x000000032e2e7223 */ /* 0x000fce000000002e */
.L_x_134:
[----:B------:R-:W-:Y:S05]  /*7010*/  BSYNC B1 ;  /* 0x0000000000017941 */ /* 0x000fea0003800000 */
.L_x_132:
        /* <DEDUP_REMOVED lines=10> */
.L_x_136:
[----:B------:R-:W1:Y:S02]  /*70c0*/  MUFU.RCP R49, R66 ;  /* 0x0000004200317308 */ /* 0x000e640000001000 */
[----:B-1----:R-:W-:-:S04]  /*70d0*/  FFMA R0, R66, R49, -1 ;  /* 0xbf80000042007423 */ /* 0x002fc80000000031 */
[----:B------:R-:W-:-:S04]  /*70e0*/  FADD.FTZ R0, -R0, -RZ ;  /* 0x800000ff00007221 */ /* 0x000fc80000010100 */
[----:B------:R-:W-:-:S07]  /*70f0*/  FFMA R49, R49, R0, R49 ;  /* 0x0000000031317223 */ /* 0x000fce0000000031 */
.L_x_137:
[----:B------:R-:W-:Y:S05]  /*7100*/  BSYNC B1 ;  /* 0x0000000000017941 */ /* 0x000fea0003800000 */
.L_x_135:
        /* <DEDUP_REMOVED lines=10> */
.L_x_139:
[----:B------:R-:W1:Y:S02]  /*71b0*/  MUFU.RCP R48, R53 ;  /* 0x0000003500307308 */ /* 0x000e640000001000 */
[----:B-1----:R-:W-:-:S04]  /*71c0*/  FFMA R0, R53, R48, -1 ;  /* 0xbf80000035007423 */ /* 0x002fc80000000030 */
[----:B------:R-:W-:-:S04]  /*71d0*/  FADD.FTZ R3, -R0, -RZ ;  /* 0x800000ff00037221 */ /* 0x000fc80000010100 */
[----:B------:R-:W-:-:S07]  /*71e0*/  FFMA R48, R48, R3, R48 ;  /* 0x0000000330307223 */ /* 0x000fce0000000030 */
.L_x_140:
[----:B------:R-:W-:Y:S05]  /*71f0*/  BSYNC B1 ;  /* 0x0000000000017941 */ /* 0x000fea0003800000 */
.L_x_138:
        /* <DEDUP_REMOVED lines=10> */
.L_x_142:
[----:B------:R-:W1:Y:S02]  /*72a0*/  MUFU.RCP R51, R52 ;  /* 0x0000003400337308 */ /* 0x000e640000001000 */
[----:B-1----:R-:W-:-:S04]  /*72b0*/  FFMA R0, R52, R51, -1 ;  /* 0xbf80000034007423 */ /* 0x002fc80000000033 */
[----:B------:R-:W-:-:S04]  /*72c0*/  FADD.FTZ R0, -R0, -RZ ;  /* 0x800000ff00007221 */ /* 0x000fc80000010100 */
[----:B------:R-:W-:-:S07]  /*72d0*/  FFMA R51, R51, R0, R51 ;  /* 0x0000000033337223 */ /* 0x000fce0000000033 */
.L_x_143:
[----:B------:R-:W-:Y:S05]  /*72e0*/  BSYNC B1 ;  /* 0x0000000000017941 */ /* 0x000fea0003800000 */
.L_x_141:
        /* <DEDUP_REMOVED lines=10> */
.L_x_145:
[----:B------:R-:W1:Y:S02]  /*7390*/  MUFU.RCP R50, R69 ;  /* 0x0000004500327308 */ /* 0x000e640000001000 */
[----:B-1----:R-:W-:-:S04]  /*73a0*/  FFMA R0, R69, R50, -1 ;  /* 0xbf80000045007423 */ /* 0x002fc80000000032 */
[----:B------:R-:W-:-:S04]  /*73b0*/  FADD.FTZ R3, -R0, -RZ ;  /* 0x800000ff00037221 */ /* 0x000fc80000010100 */
[----:B------:R-:W-:-:S07]  /*73c0*/  FFMA R50, R50, R3, R50 ;  /* 0x0000000332327223 */ /* 0x000fce0000000032 */
.L_x_146:
[----:B------:R-:W-:Y:S05]  /*73d0*/  BSYNC B1 ;  /* 0x0000000000017941 */ /* 0x000fea0003800000 */
.L_x_144:
        /* <DEDUP_REMOVED lines=10> */
.L_x_148:
[----:B------:R-:W1:Y:S02]  /*7480*/  MUFU.RCP R53, R54 ;  /* 0x0000003600357308 */ /* 0x000e640000001000 */
[----:B-1----:R-:W-:-:S04]  /*7490*/  FFMA R0, R54, R53, -1 ;  /* 0xbf80000036007423 */ /* 0x002fc80000000035 */
[----:B------:R-:W-:-:S04]  /*74a0*/  FADD.FTZ R0, -R0, -RZ ;  /* 0x800000ff00007221 */ /* 0x000fc80000010100 */
[----:B------:R-:W-:-:S07]  /*74b0*/  FFMA R53, R53, R0, R53 ;  /* 0x0000000035357223 */ /* 0x000fce0000000035 */
.L_x_149:
[----:B------:R-:W-:Y:S05]  /*74c0*/  BSYNC B1 ;  /* 0x0000000000017941 */ /* 0x000fea0003800000 */
.L_x_147:
        /* <DEDUP_REMOVED lines=10> */
.L_x_151:
[----:B------:R-:W1:Y:S02]  /*7570*/  MUFU.RCP R52, R55 ;  /* 0x0000003700347308 */ /* 0x000e640000001000 */
[----:B-1----:R-:W-:-:S04]  /*7580*/  FFMA R0, R55, R52, -1 ;  /* 0xbf80000037007423 */ /* 0x002fc80000000034 */
[----:B------:R-:W-:-:S04]  /*7590*/  FADD.FTZ R3, -R0, -RZ ;  /* 0x800000ff00037221 */ /* 0x000fc80000010100 */
[----:B------:R-:W-:-:S07]  /*75a0*/  FFMA R52, R52, R3, R52 ;  /* 0x0000000334347223 */ /* 0x000fce0000000034 */
.L_x_152:
[----:B------:R-:W-:Y:S05]  /*75b0*/  BSYNC B1 ;  /* 0x0000000000017941 */ /* 0x000fea0003800000 */
.L_x_150:
        /* <DEDUP_REMOVED lines=10> */
.L_x_154:
[----:B------:R-:W1:Y:S02]  /*7660*/  MUFU.RCP R55, R58 ;  /* 0x0000003a00377308 */ /* 0x000e640000001000 */
[----:B-1----:R-:W-:-:S04]  /*7670*/  FFMA R0, R58, R55, -1 ;  /* 0xbf8000003a007423 */ /* 0x002fc80000000037 */
[----:B------:R-:W-:-:S04]  /*7680*/  FADD.FTZ R0, -R0, -RZ ;  /* 0x800000ff00007221 */ /* 0x000fc80000010100 */
[----:B------:R-:W-:-:S07]  /*7690*/  FFMA R55, R55, R0, R55 ;  /* 0x0000000037377223 */ /* 0x000fce0000000037 */
.L_x_155:
[----:B------:R-:W-:Y:S05]  /*76a0*/  BSYNC B1 ;  /* 0x0000000000017941 */ /* 0x000fea0003800000 */
.L_x_153:
        /* <DEDUP_REMOVED lines=10> */
.L_x_157:
[----:B------:R-:W1:Y:S02]  /*7750*/  MUFU.RCP R54, R61 ;  /* 0x0000003d00367308 */ /* 0x000e640000001000 */
[----:B-1----:R-:W-:-:S04]  /*7760*/  FFMA R0, R61, R54, -1 ;  /* 0xbf8000003d007423 */ /* 0x002fc80000000036 */
[----:B------:R-:W-:-:S04]  /*7770*/  FADD.FTZ R3, -R0, -RZ ;  /* 0x800000ff00037221 */ /* 0x000fc80000010100 */
[----:B------:R-:W-:-:S07]  /*7780*/  FFMA R54, R54, R3, R54 ;  /* 0x0000000336367223 */ /* 0x000fce0000000036 */
.L_x_158:
[----:B------:R-:W-:Y:S05]  /*7790*/  BSYNC B1 ;  /* 0x0000000000017941 */ /* 0x000fea0003800000 */
.L_x_156:
        /* <DEDUP_REMOVED lines=9> */
.L_x_160:
[----:B------:R-:W1:Y:S02]  /*7830*/  MUFU.RCP R0, R59 ;  /* 0x0000003b00007308 */ /* 0x000e640000001000 */
[----:B-1----:R-:W-:-:S04]  /*7840*/  FFMA R3, R59, R0, -1 ;  /* 0xbf8000003b037423 */ /* 0x002fc80000000000 */
[----:B------:R-:W-:-:S04]  /*7850*/  FADD.FTZ R3, -R3, -RZ ;  /* 0x800000ff03037221 */ /* 0x000fc80000010100 */
[----:B------:R-:W-:-:S07]  /*7860*/  FFMA R0, R0, R3, R0 ;  /* 0x0000000300007223 */ /* 0x000fce0000000000 */
.L_x_161:
[----:B------:R-:W-:Y:S05]  /*7870*/  BSYNC B1 ;  /* 0x0000000000017941 */ /* 0x000fea0003800000 */
.L_x_159:
        /* <DEDUP_REMOVED lines=16> */
[----:B------:R-:W-:-:S02]  /*7980*/  F2FP.SATFINITE.E4M3.F32.PACK_AB_MERGE_C R43, R43, R40, RZ ;  /* 0x000000282b2b723e */ /* 0x000fc400048070ff */
[----:B------:R-:W-:Y:S02]  /*7990*/  F2FP.SATFINITE.E4M3.F32.PACK_AB_MERGE_C R45, R45, R42, RZ ;  /* 0x0000002a2d2d723e */ /* 0x000fe400048070ff */
[----:B------:R-:W-:Y:S02]  /*79a0*/  F2FP.SATFINITE.E4M3.F32.PACK_AB_MERGE_C R47, R47, R44, RZ ;  /* 0x0000002c2f2f723e */ /* 0x000fe400048070ff */
[----:B------:R-:W-:Y:S02]  /*79b0*/  F2FP.SATFINITE.E4M3.F32.PACK_AB_MERGE_C R49, R49, R46, RZ ;  /* 0x0000002e3131723e */ /* 0x000fe400048070ff */
[----:B------:R-:W-:Y:S02]  /*79c0*/  F2FP.SATFINITE.E4M3.F32.PACK_AB_MERGE_C R48, R51, R48, RZ ;  /* 0x000000303330723e */ /* 0x000fe400048070ff */
[----:B------:R-:W-:Y:S02]  /*79d0*/  F2FP.SATFINITE.E4M3.F32.PACK_AB_MERGE_C R50, R53, R50, RZ ;  /* 0x000000323532723e */ /* 0x000fe400048070ff */
[----:B------:R-:W-:-:S02]  /*79e0*/  F2FP.SATFINITE.E4M3.F32.PACK_AB_MERGE_C R52, R55, R52, RZ ;  /* 0x000000343734723e */ /* 0x000fc400048070ff */
[----:B------:R-:W-:Y:S01]  /*79f0*/  F2FP.SATFINITE.E4M3.F32.PACK_AB_MERGE_C R54, R3, R54, RZ ;  /* 0x000000360336723e */ /* 0x000fe200048070ff */
[----:B------:R-:W-:Y:S06]  /*7a00*/  @P5 BRA `(.L_x_162) ;  /* 0x0000000000045947 */ /* 0x000fec0003800000 */
[----:B------:R-:W-:-:S04]  /*7a10*/  DEPBAR.LE SB0, 0x1 ;  /* 0x000080400000791a */ /* 0x000fc80000000000 */
.L_x_162:
[----:B------:R-:W-:Y:S05]  /*7a20*/  WARPSYNC.ALL ;  /* 0x0000000000007948 */ /* 0x000fea0003800000 */
[----:B------:R-:W-:Y:S06]  /*7a30*/  BAR.SYNC.DEFER_BLOCKING 0x1, 0x100 ;  /* 0x0044000000007b1d */ /* 0x000fec0000010000 */
[----:B------:R-:W-:Y:S01]  /*7a40*/  BSSY B0, `(.L_x_163) ;  /* 0x0000019000007945 */ /* 0x000fe20003800000 */
        /* <DEDUP_REMOVED lines=18> */
[----:B------:R-:W-:Y:S02]  /*7b70*/  UIADD3 UR4, UR50, 0x5200, URZ ;  /* 0x0000520032047890 */ /* 0x000fe4000fffe03f */
[----:B------:R-:W-:Y:S01]  /*7b80*/  UIADD3.X UR9, URZ, UR43, URZ, UP0, !UPT ;  /* 0x0000002b3f097290 */ /* 0x000fe200087fe43f */
[----:B------:R-:W-:Y:S01]  /*7b90*/  UMOV UR6, UR46 ;  /* 0x0000002e00067c82 */ /* 0x000fe20008000000 */
[----:B------:R-:W-:-:S07]  /*7ba0*/  UMOV UR7, UR47 ;  /* 0x0000002f00077c82 */ /* 0x000fce0008000000 */
[----:B------:R1:W-:Y:S02]  /*7bb0*/  UTMASTG.3D [UR4], [UR8] ;  /* 0x00000004080073b5 */ /* 0x0003e40008010000 */
[----:B-1----:R0:W-:Y:S02]  /*7bc0*/  UTMACMDFLUSH ;  /* 0x00000000000079b7 */ /* 0x0021e40000000000 */
.L_x_164:
[----:B------:R-:W-:Y:S05]  /*7bd0*/  BSYNC B0 ;  /* 0x0000000000007941 */ /* 0x000fea0003800000 */
.L_x_163:
[----:B------:R-:W-:Y:S04]  /*7be0*/  BSSY B0, `(.L_x_165) ;  /* 0x000002e000007945 */ /* 0x000fe80003800000 */
[----:B------:R-:W-:Y:S05]  /*7bf0*/  @P0 BRA `(.L_x_166) ;  /* 0x0000000000b00947 */ /* 0x000fea0003800000 */
[----:B------:R-:W-:-:S13]  /*7c00*/  ISETP.NE.AND P3, PT, R93, 0x3, PT ;  /* 0x000000035d00780c */ /* 0x000fda0003f65270 */
[----:B------:R-:W-:Y:S05]  /*7c10*/  @!P3 BRA `(.L_x_167) ;  /* 0x000000000004b947 */ /* 0x000fea0003800000 */
[----:B------:R-:W-:Y:S01]  /*7c20*/  BPT.TRAP 0x1 ;  /* 0x000000040000795c */ /* 0x000fe20000300000 */
.L_x_167:
[----:B------:R-:W-:Y:S01]  /*7c30*/  LEA R13, R107, UR50, 0x3 ;  /* 0x000000326b0d7c11 */ /* 0x000fe2000f8e18ff */
[----:B------:R-:W-:Y:S01]  /*7c40*/  BSSY B1, `(.L_x_168) ;  /* 0x0000004000017945 */ /* 0x000fe20003800000 */
[----:B------:R-:W-:-:S04]  /*7c50*/  SHF.L.U32 R0, R106, 0x1f, RZ ;  /* 0x0000001f6a007819 */ /* 0x000fc800000006ff */
[----:B------:R-:W1:Y:S02]  /*7c60*/  SYNCS.PHASECHK.TRANS64.TRYWAIT P2, [R13+URZ+0xc0], R0 ;  /* 0x0000c0000d0075a7 */ /* 0x000e64000804017f */
[----:B-1----:R-:W-:Y:S05]  /*7c70*/  @!P2 BRA `(.L_x_169) ;  /* 0x000000740094a947 */ /* 0x002fea0003800000 */
.L_x_369:
[----:B------:R-:W-:Y:S05]  /*7c80*/  BSYNC B1 ;  /* 0x0000000000017941 */ /* 0x000fea0003800000 */
.L_x_168:
[----:B------:R-:W-:Y:S04]  /*7c90*/  BSSY B1, `(.L_x_170) ;  /* 0x0000011000017945 */ /* 0x000fe80003800000 */
[----:B------:R-:W-:Y:S05]  /*7ca0*/  @P1 BRA `(.L_x_171) ;  /* 0x00000000003c1947 */ /* 0x000fea0003800000 */
[----:B------:R-:W-:-:S04]  /*7cb0*/  LEA R14, R107, R10, 0xc ;  /* 0x0000000a6b0e7211 */ /* 0x000fc800078e60ff */
[----:B------:R-:W-:Y:S01]  /*7cc0*/  IADD3 R3, R14, UR50, RZ ;  /* 0x000000320e037c10 */ /* 0x000fe2000fffe0ff */
[----:B------:R-:W-:Y:S03]  /*7cd0*/  LDS.U16 R9, [R14+UR50+0x300] ;  /* 0x000300320e097984 */ /* 0x000fe60008000400 */
[----:B------:R-:W-:Y:S01]  /*7ce0*/  IADD3 R15, R3, R12, RZ ;  /* 0x0000000c030f7210 */ /* 0x000fe20007ffe0ff */
[----:B-1----:R-:W1:Y:S04]  /*7cf0*/  LDS.U16 R0, [R14+UR50+0x200] ;  /* 0x000200320e007984 */ /* 0x002e680008000400 */
[----:B------:R-:W-:Y:S04]  /*7d00*/  LDS.U16 R8, [R14+UR50+0x308] ;  /* 0x000308320e087984 */ /* 0x000fe80008000400 */
[----:B------:R-:W2:Y:S04]  /*7d10*/  LDS.U16 R3, [R14+UR50+0x208] ;  /* 0x000208320e037984 */ /* 0x000ea80008000400 */
[----:B------:R-:W-:Y:S04]  /*7d20*/  LDS.U16 R7, [R15+0x300] ;  /* 0x000300000f077984 */ /* 0x000fe80000000400 */
[----:B------:R-:W3:Y:S04]  /*7d30*/  LDS.U16 R4, [R15+0x200] ;  /* 0x000200000f047984 */ /* 0x000ee80000000400 */
[----:B------:R-:W-:Y:S04]  /*7d40*/  LDS.U16 R6, [R15+0x308] ;  /* 0x000308000f067984 */ /* 0x000fe80000000400 */
[----:B------:R-:W4:Y:S01]  /*7d50*/  LDS.U16 R5, [R15+0x208] ;  /* 0x000208000f057984 */ /* 0x000f220000000400 */
[----:B-1----:R-:W-:-:S02]  /*7d60*/  PRMT R9, R0, 0x5410, R9 ;  /* 0x0000541000097816 */ /* 0x002fc40000000009 */
[----:B--2---:R-:W-:Y:S02]  /*7d70*/  PRMT R8, R3, 0x5410, R8 ;  /* 0x0000541003087816 */ /* 0x004fe40000000008 */
[----:B---3--:R-:W-:Y:S02]  /*7d80*/  PRMT R7, R4, 0x5410, R7 ;  /* 0x0000541004077816 */ /* 0x008fe40000000007 */
[----:B----4-:R-:W-:-:S07]  /*7d90*/  PRMT R6, R5, 0x5410, R6 ;  /* 0x0000541005067816 */ /* 0x010fce0000000006 */
.L_x_171:
[----:B------:R-:W-:Y:S05]  /*7da0*/  BSYNC B1 ;  /* 0x0000000000017941 */ /* 0x000fea0003800000 */
.L_x_170:
        /* <DEDUP_REMOVED lines=8> */
.L_x_172:
[----:B------:R-:W3:Y:S01]  /*7e30*/  S2R R3, SR_CgaCtaId ;  /* 0x0000000000037919 */ /* 0x000ee20000008800 */
[----:B-1----:R-:W-:Y:S01]  /*7e40*/  VIADD R0, R13, 0xe0 ;  /* 0x000000e00d007836 */ /* 0x002fe20000000000 */
[----:B------:R-:W-:-:S04]  /*7e50*/  IADD3 R107, R107, 0x1, RZ ;  /* 0x000000016b6b7810 */ /* 0x000fc80007ffe0ff */
[----:B------:R-:W-:-:S04]  /*7e60*/  ISETP.NE.AND P2, PT, R107, 0x4, PT ;  /* 0x000000046b00780c */ /* 0x000fc80003f45270 */
[----:B------:R-:W-:Y:S02]  /*7e70*/  SEL R107, R107, RZ, P2 ;  /* 0x000000ff6b6b7207 */ /* 0x000fe40001000000 */
[----:B---3--:R-:W-:Y:S02]  /*7e80*/  PRMT R0, R3, 0x654, R0 ;  /* 0x0000065403007816 */ /* 0x008fe40000000000 */
[----:B------:R-:W-:Y:S02]  /*7e90*/  SEL R3, RZ, 0x1, P2 ;  /* 0x00000001ff037807 */ /* 0x000fe40001000000 */
[----:B--2---:R1:W-:Y:S02]  /*7ea0*/  SYNCS.ARRIVE.TRANS64.RED.A1T0 RZ, [R0+URZ], RZ ;  /* 0x000000ff00ff79a7 */ /* 0x0043e4000810043f */
[----:B------:R-:W-:-:S07]  /*7eb0*/  LOP3.LUT R106, R106, R3, RZ, 0x3c, !PT ;  /* 0x000000036a6a7212 */ /* 0x000fce00078e3cff */
.L_x_166:
[----:B------:R-:W-:Y:S05]  /*7ec0*/  BSYNC B0 ;  /* 0x0000000000007941 */ /* 0x000fea0003800000 */
.L_x_165:
        /* <DEDUP_REMOVED lines=19> */
[----:B------:R-:W-:Y:S01]  /*8000*/  MOV R62, 0x3bbb989d ;  /* 0x3bbb989d003e7802 */ /* 0x000fe20000000f00 */
        /* <DEDUP_REMOVED lines=94> */
[-C--:B------:R-:W-:Y:S01]  /*85f0*/  FFMA.RM R58, R57, R64.reuse, 12582913 ;  /* 0x4b400001393a7423 */ /* 0x080fe20000004040 */
[----:B------:R-:W-:Y:S01]  /*8600*/  FFMA.RM R59, R59, R64, 12582913 ;  /* 0x4b4000013b3b7423 */ /* 0x000fe20000004040 */
        /* <DEDUP_REMOVED lines=8> */
[----:B------:R-:W-:Y:S01]  /*8690*/  SHF.L.U32 R37, R37, 0x17, RZ ;  /* 0x0000001725257819 */ /* 0x000fe200000006ff */
        /* <DEDUP_REMOVED lines=14> */
[----:B------:R-:W-:Y:S01]  /*8780*/  FADD R5, R59, -12583039 ;  /* 0xcb40007f3b057421 */ /* 0x000fe20000000000 */
        /* <DEDUP_REMOVED lines=11> */
[----:B------:R-:W-:Y:S01]  /*8840*/  FFMA R60, -R31, 1.925963033500011079e-08, R60 ;  /* 0x32a570601f3c7823 */ /* 0x000fe2000000013c */
[----:B------:R-:W-:Y:S01]  /*8850*/  IADD3 R36, R63, 0x1800000, RZ ;  /* 0x018000003f247810 */ /* 0x000fe20007ffe0ff */
[----:B------:R-:W-:-:S02]  /*8860*/  IMAD.SHL.U32 R48, R48, 0x800000, RZ ;  /* 0x0080000030307824 */ /* 0x000fc400078e00ff */
        /* <DEDUP_REMOVED lines=13> */
[----:B------:R-:W-:Y:S01]  /*8940*/  IMAD.SHL.U32 R62, R62, 0x800000, RZ ;  /* 0x008000003e3e7824 */ /* 0x000fe200078e00ff */
[----:B------:R-:W-:Y:S01]  /*8950*/  SHF.L.U32 R44, R44, 0x17, RZ ;  /* 0x000000172c2c7819 */ /* 0x000fe200000006ff */
[----:B------:R-:W-:Y:S01]  /*8960*/  FFMA R53, -R32, 1.925963033500011079e-08, R53 ;  /* 0x32a5706020357823 */ /* 0x000fe20000000135 */
[----:B------:R-:W-:Y:S01]  /*8970*/  SHF.L.U32 R46, R46, 0x17, RZ ;  /* 0x000000172e2e7819 */ /* 0x000fe200000006ff */
[----:B-1----:R-:W-:Y:S01]  /*8980*/  FFMA R54, R55, R50, 1 ;  /* 0x3f80000037367423 */ /* 0x002fe20000000032 */
[----:B------:R1:W3:Y:S01]  /*8990*/  MUFU.EX2 R5, R60 ;  /* 0x0000003c00057308 */ /* 0x0002e20000000800 */
[----:B------:R-:W-:Y:S01]  /*89a0*/  SHF.L.U32 R51, R51, 0x17, RZ ;  /* 0x0000001733337819 */ /* 0x000fe200000006ff */
[----:B------:R-:W-:Y:S01]  /*89b0*/  BSSY B1, `(.L_x_173) ;  /* 0x000001a000017945 */ /* 0x000fe20003800000 */
[----:B------:R-:W-:Y:S01]  /*89c0*/  SHF.L.U32 R61, R61, 0x17, RZ ;  /* 0x000000173d3d7819 */ /* 0x000fe200000006ff */
[----:B------:R-:W-:Y:S01]  /*89d0*/  FFMA R64, R38, R39, 1 ;  /* 0x3f80000026407423 */ /* 0x000fe20000000027 */
[----:B------:R-:W-:Y:S01]  /*89e0*/  FFMA R65, R40, R41, 1 ;  /* 0x3f80000028417423 */ /* 0x000fe20000000029 */
        /* <DEDUP_REMOVED lines=16> */
[----:B------:R-:W-:Y:S01]  /*8af0*/  MOV R40, R0 ;  /* 0x0000000000287202 */ /* 0x000fe20000000f00 */
[----:B------:R-:W-:Y:S06]  /*8b00*/  BRA `(.L_x_175) ;  /* 0x0000000000107947 */ /* 0x000fec0003800000 */
.L_x_174:
[----:B------:R-:W1:Y:S02]  /*8b10*/  MUFU.RCP R40, R63 ;  /* 0x0000003f00287308 */ /* 0x000e640000001000 */
[----:B-1----:R-:W-:-:S04]  /*8b20*/  FFMA R0, R63, R40, -1 ;  /* 0xbf8000003f007423 */ /* 0x002fc80000000028 */
[----:B------:R-:W-:-:S04]  /*8b30*/  FADD.FTZ R3, -R0, -RZ ;  /* 0x800000ff00037221 */ /* 0x000fc80000010100 */
[----:B------:R-:W-:-:S07]  /*8b40*/  FFMA R40, R40, R3, R40 ;  /* 0x0000000328287223 */ /* 0x000fce0000000028 */
.L_x_175:
[----:B------:R-:W-:Y:S05]  /*8b50*/  BSYNC B1 ;  /* 0x0000000000017941 */ /* 0x000fea0003800000 */
.L_x_173:
        /* <DEDUP_REMOVED lines=10> */
.L_x_177:
[----:B------:R-:W1:Y:S02]  /*8c00*/  MUFU.RCP R43, R56 ;  /* 0x00000038002b7308 */ /* 0x000e640000001000 */
[----:B-1----:R-:W-:-:S04]  /*8c10*/  FFMA R0, R56, R43, -1 ;  /* 0xbf80000038007423 */ /* 0x002fc8000000002b */
[----:B------:R-:W-:-:S04]  /*8c20*/  FADD.FTZ R0, -R0, -RZ ;  /* 0x800000ff00007221 */ /* 0x000fc80000010100 */
[----:B------:R-:W-:-:S07]  /*8c30*/  FFMA R43, R43, R0, R43 ;  /* 0x000000002b2b7223 */ /* 0x000fce000000002b */
.L_x_178:
[----:B------:R-:W-:Y:S05]  /*8c40*/  BSYNC B1 ;  /* 0x0000000000017941 */ /* 0x000fea0003800000 */
.L_x_176:
        /* <DEDUP_REMOVED lines=10> */
.L_x_180:
[----:B------:R-:W1:Y:S02]  /*8cf0*/  MUFU.RCP R42, R57 ;  /* 0x00000039002a7308 */ /* 0x000e640000001000 */
[----:B-1----:R-:W-:-:S04]  /*8d00*/  FFMA R0, R57, R42, -1 ;  /* 0xbf80000039007423 */ /* 0x002fc8000000002a */
[----:B------:R-:W-:-:S04]  /*8d10*/  FADD.FTZ R3, -R0, -RZ ;  /* 0x800000ff00037221 */ /* 0x000fc80000010100 */
[----:B------:R-:W-:-:S07]  /*8d20*/  FFMA R42, R42, R3, R42 ;  /* 0x000000032a2a7223 */ /* 0x000fce000000002a */
.L_x_181:
[----:B------:R-:W-:Y:S05]  /*8d30*/  BSYNC B1 ;  /* 0x0000000000017941 */ /* 0x000fea0003800000 */
.L_x_179:
        /* <DEDUP_REMOVED lines=10> */
.L_x_183:
[----:B------:R-:W1:Y:S02]  /*8de0*/  MUFU.RCP R45, R64 ;  /* 0x00000040002d7308 */ /* 0x000e640000001000 */
[----:B-1----:R-:W-:-:S04]  /*8df0*/  FFMA R0, R64, R45, -1 ;  /* 0xbf80000040007423 */ /* 0x002fc8000000002d */
[----:B------:R-:W-:-:S04]  /*8e00*/  FADD.FTZ R0, -R0, -RZ ;  /* 0x800000ff00007221 */ /* 0x000fc80000010100 */
[----:B------:R-:W-:-:S07]  /*8e10*/  FFMA R45, R45, R0, R45 ;  /* 0x000000002d2d7223 */ /* 0x000fce000000002d */
.L_x_184:
[----:B------:R-:W-:Y:S05]  /*8e20*/  BSYNC B1 ;  /* 0x0000000000017941 */ /* 0x000fea0003800000 */
.L_x_182:
        /* <DEDUP_REMOVED lines=10> */
.L_x_186:
[----:B------:R-:W1:Y:S02]  /*8ed0*/  MUFU.RCP R44, R65 ;  /* 0x00000041002c7308 */ /* 0x000e640000001000 */
[----:B-1----:R-:W-:-:S04]  /*8ee0*/  FFMA R0, R65, R44, -1 ;  /* 0xbf80000041007423 */ /* 0x002fc8000000002c */
[----:B------:R-:W-:-:S04]  /*8ef0*/  FADD.FTZ R3, -R0, -RZ ;  /* 0x800000ff00037221 */ /* 0x000fc80000010100 */
[----:B------:R-:W-:-:S07]  /*8f00*/  FFMA R44, R44, R3, R44 ;  /* 0x000000032c2c7223 */ /* 0x000fce000000002c */
.L_x_187:
[----:B------:R-:W-:Y:S05]  /*8f10*/  BSYNC B1 ;  /* 0x0000000000017941 */ /* 0x000fea0003800000 */
.L_x_185:
        /* <DEDUP_REMOVED lines=10> */
.L_x_189:
[----:B------:R-:W1:Y:S02]  /*8fc0*/  MUFU.RCP R47, R60 ;  /* 0x0000003c002f7308 */ /* 0x000e640000001000 */
[----:B-1----:R-:W-:-:S04]  /*8fd0*/  FFMA R0, R60, R47, -1 ;  /* 0xbf8000003c007423 */ /* 0x002fc8000000002f */
[----:B------:R-:W-:-:S04]  /*8fe0*/  FADD.FTZ R0, -R0, -RZ ;  /* 0x800000ff00007221 */ /* 0x000fc80000010100 */
[----:B------:R-:W-:-:S07]  /*8ff0*/  FFMA R47, R47, R0, R47 ;  /* 0x000000002f2f7223 */ /* 0x000fce000000002f */
.L_x_190:
[----:B------:R-:W-:Y:S05]  /*9000*/  BSYNC B1 ;  /* 0x0000000000017941 */ /* 0x000fea0003800000 */
.L_x_188:
        /* <DEDUP_REMOVED lines=10> */
.L_x_192:
[----:B------:R-:W1:Y:S02]  /*90b0*/  MUFU.RCP R46, R67 ;  /* 0x00000043002e7308 */ /* 0x000e640000001000 */
[----:B-1----:R-:W-:-:S04]  /*90c0*/  FFMA R0, R67, R46, -1 ;  /* 0xbf80000043007423 */ /* 0x002fc8000000002e */
[----:B------:R-:W-:-:S04]  /*90d0*/  FADD.FTZ R3, -R0, -RZ ;  /* 0x800000ff00037221 */ /* 0x000fc80000010100 */
[----:B------:R-:W-:-:S07]  /*90e0*/  FFMA R46, R46, R3, R46 ;  /* 0x000000032e2e7223 */ /* 0x000fce000000002e */
.L_x_193:
[----:B------:R-:W-:Y:S05]  /*90f0*/  BSYNC B1 ;  /* 0x0000000000017941 */ /* 0x000fea0003800000 */
.L_x_191:
        /* <DEDUP_REMOVED lines=10> */
.L_x_195:
[----:B------:R-:W1:Y:S02]  /*91a0*/  MUFU.RCP R49, R66 ;  /* 0x0000004200317308 */ /* 0x000e640000001000 */
[----:B-1----:R-:W-:-:S04]  /*91b0*/  FFMA R0, R66, R49, -1 ;  /* 0xbf80000042007423 */ /* 0x002fc80000000031 */
[----:B------:R-:W-:-:S04]  /*91c0*/  FADD.FTZ R0, -R0, -RZ ;  /* 0x800000ff00007221 */ /* 0x000fc80000010100 */
[----:B------:R-:W-:-:S07]  /*91d0*/  FFMA R49, R49, R0, R49 ;  /* 0x0000000031317223 */ /* 0x000fce0000000031 */
.L_x_196:
[----:B------:R-:W-:Y:S05]  /*91e0*/  BSYNC B1 ;  /* 0x0000000000017941 */ /* 0x000fea0003800000 */
.L_x_194:
        /* <DEDUP_REMOVED lines=10> */
.L_x_198:
[----:B------:R-:W1:Y:S02]  /*9290*/  MUFU.RCP R48, R53 ;  /* 0x0000003500307308 */ /* 0x000e640000001000 */
[----:B-1----:R-:W-:-:S04]  /*92a0*/  FFMA R0, R53, R48, -1 ;  /* 0xbf80000035007423 */ /* 0x002fc80000000030 */
[----:B------:R-:W-:-:S04]  /*92b0*/  FADD.FTZ R3, -R0, -RZ ;  /* 0x800000ff00037221 */ /* 0x000fc80000010100 */
[----:B------:R-:W-:-:S07]  /*92c0*/  FFMA R48, R48, R3, R48 ;  /* 0x0000000330307223 */ /* 0x000fce0000000030 */
.L_x_199:
[----:B------:R-:W-:Y:S05]  /*92d0*/  BSYNC B1 ;  /* 0x0000000000017941 */ /* 0x000fea0003800000 */
.L_x_197:
        /* <DEDUP_REMOVED lines=10> */
.L_x_201:
[----:B------:R-:W1:Y:S02]  /*9380*/  MUFU.RCP R51, R52 ;  /* 0x0000003400337308 */ /* 0x000e640000001000 */
[----:B-1----:R-:W-:-:S04]  /*9390*/  FFMA R0, R52, R51, -1 ;  /* 0xbf80000034007423 */ /* 0x002fc80000000033 */
[----:B------:R-:W-:-:S04]  /*93a0*/  FADD.FTZ R0, -R0, -RZ ;  /* 0x800000ff00007221 */ /* 0x000fc80000010100 */
[----:B------:R-:W-:-:S07]  /*93b0*/  FFMA R51, R51, R0, R51 ;  /* 0x0000000033337223 */ /* 0x000fce0000000033 */
.L_x_202:
[----:B------:R-:W-:Y:S05]  /*93c0*/  BSYNC B1 ;  /* 0x0000000000017941 */ /* 0x000fea0003800000 */
.L_x_200:
        /* <DEDUP_REMOVED lines=10> */
.L_x_204:
[----:B------:R-:W1:Y:S02]  /*9470*/  MUFU.RCP R50, R69 ;  /* 0x0000004500327308 */ /* 0x000e640000001000 */
[----:B-1----:R-:W-:-:S04]  /*9480*/  FFMA R0, R69, R50, -1 ;  /* 0xbf80000045007423 */ /* 0x002fc80000000032 */
[----:B------:R-:W-:-:S04]  /*9490*/  FADD.FTZ R3, -R0, -RZ ;  /* 0x800000ff00037221 */ /* 0x000fc80000010100 */
[----:B------:R-:W-:-:S07]  /*94a0*/  FFMA R50, R50, R3, R50 ;  /* 0x0000000332327223 */ /* 0x000fce0000000032 */
.L_x_205:
[----:B------:R-:W-:Y:S05]  /*94b0*/  BSYNC B1 ;  /* 0x0000000000017941 */ /* 0x000fea0003800000 */
.L_x_203:
        /* <DEDUP_REMOVED lines=10> */
.L_x_207:
[----:B------:R-:W1:Y:S02]  /*9560*/  MUFU.RCP R53, R54 ;  /* 0x0000003600357308 */ /* 0x000e640000001000 */
[----:B-1----:R-:W-:-:S04]  /*9570*/  FFMA R0, R54, R53, -1 ;  /* 0xbf80000036007423 */ /* 0x002fc80000000035 */
[----:B------:R-:W-:-:S04]  /*9580*/  FADD.FTZ R0, -R0, -RZ ;  /* 0x800000ff00007221 */ /* 0x000fc80000010100 */
[----:B------:R-:W-:-:S07]  /*9590*/  FFMA R53, R53, R0, R53 ;  /* 0x0000000035357223 */ /* 0x000fce0000000035 */
.L_x_208:
[----:B------:R-:W-:Y:S05]  /*95a0*/  BSYNC B1 ;  /* 0x0000000000017941 */ /* 0x000fea0003800000 */
.L_x_206:
        /* <DEDUP_REMOVED lines=10> */
.L_x_210:
[----:B------:R-:W1:Y:S02]  /*9650*/  MUFU.RCP R52, R55 ;  /* 0x0000003700347308 */ /* 0x000e640000001000 */
[----:B-1----:R-:W-:-:S04]  /*9660*/  FFMA R0, R55, R52, -1 ;  /* 0xbf80000037007423 */ /* 0x002fc80000000034 */
[----:B------:R-:W-:-:S04]  /*9670*/  FADD.FTZ R3, -R0, -RZ ;  /* 0x800000ff00037221 */ /* 0x000fc80000010100 */
[----:B------:R-:W-:-:S07]  /*9680*/  FFMA R52, R52, R3, R52 ;  /* 0x0000000334347223 */ /* 0x000fce0000000034 */
.L_x_211:
[----:B------:R-:W-:Y:S05]  /*9690*/  BSYNC B1 ;  /* 0x0000000000017941 */ /* 0x000fea0003800000 */
.L_x_209:
        /* <DEDUP_REMOVED lines=10> */
.L_x_213:
[----:B------:R-:W1:Y:S02]  /*9740*/  MUFU.RCP R55, R58 ;  /* 0x0000003a00377308 */ /* 0x000e640000001000 */
[----:B-1----:R-:W-:-:S04]  /*9750*/  FFMA R0, R58, R55, -1 ;  /* 0xbf8000003a007423 */ /* 0x002fc80000000037 */
[----:B------:R-:W-:-:S04]  /*9760*/  FADD.FTZ R0, -R0, -RZ ;  /* 0x800000ff00007221 */ /* 0x000fc80000010100 */
[----:B------:R-:W-:-:S07]  /*9770*/  FFMA R55, R55, R0, R55 ;  /* 0x0000000037377223 */ /* 0x000fce0000000037 */
.L_x_214:
[----:B------:R-:W-:Y:S05]  /*9780*/  BSYNC B1 ;  /* 0x0000000000017941 */ /* 0x000fea0003800000 */
.L_x_212:
        /* <DEDUP_REMOVED lines=10> */
.L_x_216:
[----:B------:R-:W1:Y:S02]  /*9830*/  MUFU.RCP R54, R61 ;  /* 0x0000003d00367308 */ /* 0x000e640000001000 */
[----:B-1----:R-:W-:-:S04]  /*9840*/  FFMA R0, R61, R54, -1 ;  /* 0xbf8000003d007423 */ /* 0x002fc80000000036 */
[----:B------:R-:W-:-:S04]  /*9850*/  FADD.FTZ R3, -R0, -RZ ;  /* 0x800000ff00037221 */ /* 0x000fc80000010100 */
[----:B------:R-:W-:-:S07]  /*9860*/  FFMA R54, R54, R3, R54 ;  /* 0x0000000336367223 */ /* 0x000fce0000000036 */
.L_x_217:
[----:B------:R-:W-:Y:S05]  /*9870*/  BSYNC B1 ;  /* 0x0000000000017941 */ /* 0x000fea0003800000 */
.L_x_215:
        /* <DEDUP_REMOVED lines=8> */
[----:B------:R-:W-:Y:S05]  /*9900*/  BRA `(.L_x_220) ;  /* 0x0000000000107947 */ /* 0x000fea0003800000 */
.L_x_219:
[----:B------:R-:W1:Y:S02]  /*9910*/  MUFU.RCP R0, R59 ;  /* 0x0000003b00007308 */ /* 0x000e640000001000 */
[----:B-1----:R-:W-:-:S04]  /*9920*/  FFMA R3, R59, R0, -1 ;  /* 0xbf8000003b037423 */ /* 0x002fc80000000000 */
[----:B------:R-:W-:-:S04]  /*9930*/  FADD.FTZ R3, -R3, -RZ ;  /* 0x800000ff03037221 */ /* 0x000fc80000010100 */
[----:B------:R-:W-:-:S07]  /*9940*/  FFMA R0, R0, R3, R0 ;  /* 0x0000000300007223 */ /* 0x000fce0000000000 */
.L_x_220:
[----:B------:R-:W-:Y:S05]  /*9950*/  BSYNC B1 ;  /* 0x0000000000017941 */ /* 0x000fea0003800000 */
.L_x_218:
        /* <DEDUP_REMOVED lines=26> */
.L_x_221:
        /* <DEDUP_REMOVED lines=27> */
.L_x_223:
[----:B------:R-:W-:Y:S05]  /*9cb0*/  BSYNC B0 ;  /* 0x0000000000007941 */ /* 0x000fea0003800000 */
.L_x_222:
[----:B------:R-:W-:Y:S04]  /*9cc0*/  BSSY B0, `(.L_x_224) ;  /* 0x000002f000007945 */ /* 0x000fe80003800000 */
[----:B------:R-:W-:Y:S05]  /*9cd0*/  @P0 BRA `(.L_x_225) ;  /* 0x0000000000b40947 */ /* 0x000fea0003800000 */
[----:B------:R-:W-:-:S13]  /*9ce0*/  ISETP.NE.AND P2, PT, R93, 0x3, PT ;  /* 0x000000035d00780c */ /* 0x000fda0003f45270 */
[----:B------:R-:W-:Y:S05]  /*9cf0*/  @!P2 BRA `(.L_x_226) ;  /* 0x000000000004a947 */ /* 0x000fea0003800000 */
[----:B------:R-:W-:Y:S01]  /*9d00*/  BPT.TRAP 0x1 ;  /* 0x000000040000795c */ /* 0x000fe20000300000 */
.L_x_226:
[----:B------:R-:W-:Y:S01]  /*9d10*/  SHF.L.U32 R0, R106, 0x1f, RZ ;  /* 0x0000001f6a007819 */ /* 0x000fe200000006ff */
[----:B------:R-:W-:Y:S01]  /*9d20*/  BSSY B1, `(.L_x_227) ;  /* 0x0000004000017945 */ /* 0x000fe20003800000 */
[----:B------:R-:W-:-:S04]  /*9d30*/  LEA R3, R107, UR50, 0x3 ;  /* 0x000000326b037c11 */ /* 0x000fc8000f8e18ff */
[----:B------:R-:W1:Y:S02]  /*9d40*/  SYNCS.PHASECHK.TRANS64.TRYWAIT P0, [R3+URZ+0xc0], R0 ;  /* 0x0000c000030075a7 */ /* 0x000e64000800017f */
[----:B-1----:R-:W-:Y:S05]  /*9d50*/  @!P0 BRA `(.L_x_228) ;  /* 0x0000005400708947 */ /* 0x002fea0003800000 */
.L_x_370:
[----:B------:R-:W-:Y:S05]  /*9d60*/  BSYNC B1 ;  /* 0x0000000000017941 */ /* 0x000fea0003800000 */
.L_x_227:
[----:B------:R-:W-:Y:S04]  /*9d70*/  BSSY B1, `(.L_x_229) ;  /* 0x0000011000017945 */ /* 0x000fe80003800000 */
[----:B------:R-:W-:Y:S05]  /*9d80*/  @P1 BRA `(.L_x_230) ;  /* 0x00000000003c1947 */ /* 0x000fea0003800000 */
[----:B-1----:R-:W-:-:S04]  /*9d90*/  LEA R0, R107, R10, 0xc ;  /* 0x0000000a6b007211 */ /* 0x002fc800078e60ff */
[----:B------:R-:W-:Y:S01]  /*9da0*/  IADD3 R3, R0, UR50, RZ ;  /* 0x0000003200037c10 */ /* 0x000fe2000fffe0ff */
[----:B------:R-:W-:Y:S03]  /*9db0*/  LDS.U16 R9, [R0+UR50+0x300] ;  /* 0x0003003200097984 */ /* 0x000fe60008000400 */
[----:B------:R-:W-:Y:S01]  /*9dc0*/  IADD3 R13, R12, R3, RZ ;  /* 0x000000030c0d7210 */ /* 0x000fe20007ffe0ff */
[----:B------:R-:W1:Y:S04]  /*9dd0*/  LDS.U16 R4, [R0+UR50+0x200] ;  /* 0x0002003200047984 */ /* 0x000e680008000400 */
[----:B------:R-:W-:Y:S04]  /*9de0*/  LDS.U16 R7, [R13+0x300] ;  /* 0x000300000d077984 */ /* 0x000fe80000000400 */
[----:B------:R-:W2:Y:S04]  /*9df0*/  LDS.U16 R6, [R13+0x200] ;  /* 0x000200000d067984 */ /* 0x000ea80000000400 */
[----:B------:R-:W-:Y:S04]  /*9e00*/  LDS.U16 R8, [R0+UR50+0x308] ;  /* 0x0003083200087984 */ /* 0x000fe80008000400 */
[----:B------:R-:W3:Y:S04]  /*9e10*/  LDS.U16 R3, [R0+UR50+0x208] ;  /* 0x0002083200037984 */ /* 0x000ee80008000400 */
[----:B------:R-:W-:Y:S04]  /*9e20*/  LDS.U16 R5, [R13+0x308] ;  /* 0x000308000d057984 */ /* 0x000fe80000000400 */
[----:B------:R-:W4:Y:S01]  /*9e30*/  LDS.U16 R12, [R13+0x208] ;  /* 0x000208000d0c7984 */ /* 0x000f220000000400 */
[----:B-1----:R-:W-:-:S02]  /*9e40*/  PRMT R9, R4, 0x5410, R9 ;  /* 0x0000541004097816 */ /* 0x002fc40000000009 */
[----:B--2---:R-:W-:Y:S02]  /*9e50*/  PRMT R7, R6, 0x5410, R7 ;  /* 0x0000541006077816 */ /* 0x004fe40000000007 */
[----:B---3--:R-:W-:Y:S02]  /*9e60*/  PRMT R8, R3, 0x5410, R8 ;  /* 0x0000541003087816 */ /* 0x008fe40000000008 */
[----:B----4-:R-:W-:-:S07]  /*9e70*/  PRMT R6, R12, 0x5410, R5 ;  /* 0x000054100c067816 */ /* 0x010fce0000000005 */
.L_x_230:
[----:B------:R-:W-:Y:S05]  /*9e80*/  BSYNC B1 ;  /* 0x0000000000017941 */ /* 0x000fea0003800000 */
.L_x_229:
        /* <DEDUP_REMOVED lines=8> */
.L_x_231:
[----:B-1----:R-:W1:Y:S01]  /*9f10*/  S2R R3, SR_CgaCtaId ;  /* 0x0000000000037919 */ /* 0x002e620000008800 */
[C---:B------:R-:W-:Y:S02]  /*9f20*/  LEA R0, R107.reuse, UR50, 0x3 ;  /* 0x000000326b007c11 */ /* 0x040fe4000f8e18ff */
[----:B------:R-:W-:-:S03]  /*9f30*/  IADD3 R107, R107, 0x1, RZ ;  /* 0x000000016b6b7810 */ /* 0x000fc60007ffe0ff */
[----:B------:R-:W-:Y:S01]  /*9f40*/  VIADD R0, R0, 0xe0 ;  /* 0x000000e000007836 */ /* 0x000fe20000000000 */
[----:B------:R-:W-:-:S04]  /*9f50*/  ISETP.NE.AND P0, PT, R107, 0x4, PT ;  /* 0x000000046b00780c */ /* 0x000fc80003f05270 */
[----:B------:R-:W-:Y:S02]  /*9f60*/  SEL R107, R107, RZ, P0 ;  /* 0x000000ff6b6b7207 */ /* 0x000fe40000000000 */
[----:B-1----:R-:W-:Y:S02]  /*9f70*/  PRMT R0, R3, 0x654, R0 ;  /* 0x0000065403007816 */ /* 0x002fe40000000000 */
[----:B------:R-:W-:Y:S02]  /*9f80*/  SEL R3, RZ, 0x1, P0 ;  /* 0x00000001ff037807 */ /* 0x000fe40000000000 */
[----:B--2---:R1:W-:Y:S02]  /*9f90*/  SYNCS.ARRIVE.TRANS64.RED.A1T0 RZ, [R0+URZ], RZ ;  /* 0x000000ff00ff79a7 */ /* 0x0043e4000810043f */
[----:B------:R-:W-:-:S07]  /*9fa0*/  LOP3.LUT R106, R106, R3, RZ, 0x3c, !PT ;  /* 0x000000036a6a7212 */ /* 0x000fce00078e3cff */
.L_x_225:
[----:B------:R-:W-:Y:S05]  /*9fb0*/  BSYNC B0 ;  /* 0x0000000000007941 */ /* 0x000fea0003800000 */
.L_x_224:
[----:B-1----:R-:W-:Y:S01]  /*9fc0*/  F2FP.F16.E4M3.UNPACK_B R0, R9 ;  /* 0x00000009ff00723e */ /* 0x002fe200020006ff */
[C---:B------:R-:W-:Y:S01]  /*9fd0*/  FMUL R105, R23.reuse, R105 ;  /* 0x0000006917697220 */ /* 0x040fe20000400000 */
[C---:B------:R-:W-:Y:S01]  /*9fe0*/  FMUL R12, R23.reuse, R104 ;  /* 0x00000068170c7220 */ /* 0x040fe20000400000 */
[----:B------:R-:W-:Y:S01]  /*9ff0*/  F2FP.F16.E4M3.UNPACK_B R4, R8 ;  /* 0x00000008ff04723e */ /* 0x000fe200020006ff */
[C---:B------:R-:W-:Y:S01]  /*a000*/  FMUL R103, R23.reuse, R103 ;  /* 0x0000006717677220 */ /* 0x040fe20000400000 */
[--C-:B------:R-:W-:Y:S01]  /*a010*/  HADD2.F32 R3, -RZ, R0.reuse.H0_H0 ;  /* 0x20000000ff037230 */ /* 0x100fe20000004100 */
[----:B------:R-:W-:Y:S01]  /*a020*/  MOV R55, 0x3bbb989d ;  /* 0x3bbb989d00377802 */ /* 0x000fe20000000f00 */
[----:B------:R-:W-:Y:S01]  /*a030*/  HADD2.F32 R5, -RZ, R0.H1_H1 ;  /* 0x30000000ff057230 */ /* 0x000fe20000004100 */
[----:B------:R-:W-:Y:S01]  /*a040*/  F2FP.F16.E4M3.UNPACK_B R0, R9.H1 ;  /* 0x00000009ff00723e */ /* 0x000fe200030006ff */
[----:B------:R-:W-:Y:S01]  /*a050*/  FMUL R14, R23, R101 ;  /* 0x00000065170e7220 */ /* 0x000fe20000400000 */
[----:B------:R-:W-:Y:S01]  /*a060*/  FFMA R9, R88, R3, R105 ;  /* 0x0000000358097223 */ /* 0x000fe20000000069 */
[----:B------:R-:W-:-:S02]  /*a070*/  HADD2.F32 R15, -RZ, R4.H1_H1 ;  /* 0x30000004ff0f7230 */ /* 0x000fc40000004100 */
[C---:B------:R-:W-:Y:S01]  /*a080*/  FFMA R12, R88.reuse, R5, R12 ;  /* 0x00000005580c7223 */ /* 0x040fe2000000000c */
[--C-:B------:R-:W-:Y:S01]  /*a090*/  HADD2.F32 R3, -RZ, R0.reuse.H0_H0 ;  /* 0x20000000ff037230 */ /* 0x100fe20000004100 */
[----:B------:R-:W-:Y:S01]  /*a0a0*/  MOV R58, 0x437c0000 ;  /* 0x437c0000003a7802 */ /* 0x000fe20000000f00 */
[----:B------:R-:W-:Y:S01]  /*a0b0*/  HADD2.F32 R13, -RZ, R0.H1_H1 ;  /* 0x30000000ff0d7230 */ /* 0x000fe20000004100 */
[----:B------:R-:W-:Y:S01]  /*a0c0*/  F2FP.F16.E4M3.UNPACK_B R0, R8.H1 ;  /* 0x00000008ff00723e */ /* 0x000fe200030006ff */
[----:B------:R-:W-:Y:S02]  /*a0d0*/  HADD2.F32 R5, -RZ, R4.H0_H0 ;  /* 0x20000004ff057230 */ /* 0x000fe40000004100 */
[----:B------:R-:W-:Y:S01]  /*a0e0*/  FFMA R8, R88, R3, R103 ;  /* 0x0000000358087223 */ /* 0x000fe20000000067 */
[----:B------:R-:W-:Y:S01]  /*a0f0*/  FFMA.SAT R4, -R9, R55, 0.5 ;  /* 0x3f00000009047423 */ /* 0x000fe20000002137 */
[----:B------:R-:W-:Y:S01]  /*a100*/  FMUL R99, R23, R99 ;  /* 0x0000006317637220 */ /* 0x000fe20000400000 */
[----:B------:R-:W-:-:S02]  /*a110*/  HADD2.F32 R3, -RZ, R0.H0_H0 ;  /* 0x20000000ff037230 */ /* 0x000fc40000004100 */
[----:B------:R-:W-:Y:S01]  /*a120*/  FFMA R14, R88, R5, R14 ;  /* 0x00000005580e7223 */ /* 0x000fe2000000000e */
[----:B------:R-:W-:Y:S01]  /*a130*/  HADD2.F32 R21, -RZ, R0.H1_H1 ;  /* 0x30000000ff157230 */ /* 0x000fe20000004100 */
[----:B------:R-:W-:Y:S01]  /*a140*/  F2FP.F16.E4M3.UNPACK_B R0, R7 ;  /* 0x00000007ff00723e */ /* 0x000fe200020006ff */
[----:B------:R-:W-:Y:S01]  /*a150*/  FFMA.RM R4, R4, R58, 12582913 ;  /* 0x4b40000104047423 */ /* 0x000fe2000000403a */
[C---:B------:R-:W-:Y:S01]  /*a160*/  FMUL R24, R23.reuse, R96 ;  /* 0x0000006017187220 */ /* 0x040fe20000400000 */
[----:B------:R-:W-:Y:S01]  /*a170*/  FFMA.SAT R25, -R12, R55, 0.5 ;  /* 0x3f0000000c197423 */ /* 0x000fe20000002137 */
[----:B------:R-:W-:Y:S01]  /*a180*/  FMUL R102, R23, R102 ;  /* 0x0000006617667220 */ /* 0x000fe20000400000 */
[--C-:B------:R-:W-:Y:S02]  /*a190*/  HADD2.F32 R5, -RZ, R0.reuse.H1_H1 ;  /* 0x30000000ff057230 */ /* 0x100fe40000004100 */
[----:B------:R-:W-:Y:S01]  /*a1a0*/  FFMA R20, R88, R3, R99 ;  /* 0x0000000358147223 */ /* 0x000fe20000000063 */
[----:B------:R-:W-:-:S02]  /*a1b0*/  HADD2.F32 R3, -RZ, R0.H0_H0 ;  /* 0x20000000ff037230 */ /* 0x000fc40000004100 */
[----:B------:R-:W-:Y:S01]  /*a1c0*/  FMUL R97, R23, R97 ;  /* 0x0000006117617220 */ /* 0x000fe20000400000 */
[----:B------:R-:W-:Y:S01]  /*a1d0*/  FADD R26, R4, -12583039 ;  /* 0xcb40007f041a7421 */ /* 0x000fe20000000000 */
[C---:B------:R-:W-:Y:S01]  /*a1e0*/  FFMA R24, R88.reuse, R5, R24 ;  /* 0x0000000558187223 */ /* 0x040fe20000000018 */
[-C--:B------:R-:W-:Y:S01]  /*a1f0*/  FFMA.RM R30, R25, R58.reuse, 12582913 ;  /* 0x4b400001191e7423 */ /* 0x080fe2000000403a */
[----:B------:R-:W-:Y:S01]  /*a200*/  FFMA R13, R88, R13, R102 ;  /* 0x0000000d580d7223 */ /* 0x000fe20000000066 */
[----:B------:R-:W-:Y:S01]  /*a210*/  FFMA.SAT R5, -R8, R55, 0.5 ;  /* 0x3f00000008057423 */ /* 0x000fe20000002137 */
[----:B------:R-:W-:Y:S01]  /*a220*/  F2FP.F16.E4M3.UNPACK_B R0, R7.H1 ;  /* 0x00000007ff00723e */ /* 0x000fe200030006ff */
[----:B------:R-:W-:Y:S01]  /*a230*/  FFMA R7, R88, R3, R97 ;  /* 0x0000000358077223 */ /* 0x000fe20000000061 */
[----:B------:R-:W-:Y:S01]  /*a240*/  FFMA R26, -R9, 1.4426950216293334961, -R26 ;  /* 0x3fb8aa3b091a7823 */ /* 0x000fe2000000091a */
[----:B------:R-:W-:Y:S01]  /*a250*/  FADD R3, R30, -12583039 ;  /* 0xcb40007f1e037421 */ /* 0x000fe20000000000 */
[-C--:B------:R-:W-:Y:S01]  /*a260*/  FFMA.RM R32, R5, R58.reuse, 12582913 ;  /* 0x4b40000105207423 */ /* 0x080fe2000000403a */
[-C--:B------:R-:W-:Y:S01]  /*a270*/  FFMA.SAT R28, -R13, R55.reuse, 0.5 ;  /* 0x3f0000000d1c7423 */ /* 0x080fe20000002137 */
[----:B------:R-:W-:Y:S01]  /*a280*/  FFMA R26, -R9, 1.925963033500011079e-08, R26 ;  /* 0x32a57060091a7823 */ /* 0x000fe2000000011a */
[----:B------:R-:W-:Y:S01]  /*a290*/  FFMA R3, -R12, 1.4426950216293334961, -R3 ;  /* 0x3fb8aa3b0c037823 */ /* 0x000fe20000000903 */
[----:B------:R-:W-:Y:S01]  /*a2a0*/  FADD R5, R32, -12583039 ;  /* 0xcb40007f20057421 */ /* 0x000fe20000000000 */
[----:B------:R-:W-:Y:S01]  /*a2b0*/  FFMA.RM R34, R28, R58, 12582913 ;  /* 0x4b4000011c227423 */ /* 0x000fe2000000403a */
[----:B------:R-:W-:Y:S01]  /*a2c0*/  FFMA.SAT R28, -R14, R55, 0.5 ;  /* 0x3f0000000e1c7423 */ /* 0x000fe20000002137 */
[----:B------:R1:W2:Y:S01]  /*a2d0*/  MUFU.EX2 R31, R26 ;  /* 0x0000001a001f7308 */ /* 0x0002a20000000800 */
[----:B------:R-:W-:Y:S01]  /*a2e0*/  FFMA R27, -R12, 1.925963033500011079e-08, R3 ;  /* 0x32a570600c1b7823 */ /* 0x000fe20000000103 */
[----:B------:R-:W-:-:S02]  /*a2f0*/  HADD2.F32 R3, -RZ, R0.H1_H1 ;  /* 0x30000000ff037230 */ /* 0x000fc40000004100 */
[----:B------:R-:W-:Y:S01]  /*a300*/  FFMA R29, -R8, 1.4426950216293334961, -R5 ;  /* 0x3fb8aa3b081d7823 */ /* 0x000fe20000000905 */
[C---:B------:R-:W-:Y:S01]  /*a310*/  FMUL R5, R23.reuse, R90 ;  /* 0x0000005a17057220 */ /* 0x040fe20000400000 */
[----:B------:R-:W-:Y:S01]  /*a320*/  FFMA.RM R36, R28, R58, 12582913 ;  /* 0x4b4000011c247423 */ /* 0x000fe2000000403a */
[C---:B------:R-:W-:Y:S01]  /*a330*/  FMUL R100, R23.reuse, R100 ;  /* 0x0000006417647220 */ /* 0x040fe20000400000 */
[----:B------:R-:W-:Y:S01]  /*a340*/  FMUL R98, R23, R98 ;  /* 0x0000006217627220 */ /* 0x000fe20000400000 */
[----:B------:R-:W-:Y:S02]  /*a350*/  HADD2.F32 R25, -RZ, R0.H0_H0 ;  /* 0x20000000ff197230 */ /* 0x000fe40000004100 */
[----:B-1----:R-:W-:Y:S01]  /*a360*/  FADD R26, R34, -12583039 ;  /* 0xcb40007f221a7421 */ /* 0x002fe20000000000 */
[----:B------:R-:W-:Y:S01]  /*a370*/  FFMA R15, R88, R15, R100 ;  /* 0x0000000f580f7223 */ /* 0x000fe20000000064 */
[----:B------:R-:W-:Y:S01]  /*a380*/  FFMA R29, -R8, 1.925963033500011079e-08, R29 ;  /* 0x32a57060081d7823 */ /* 0x000fe2000000011d */
[----:B------:R-:W-:Y:S01]  /*a390*/  F2FP.F16.E4M3.UNPACK_B R0, R6 ;  /* 0x00000006ff00723e */ /* 0x000fe200020006ff */
[----:B------:R-:W-:Y:S01]  /*a3a0*/  FFMA R28, -R13, 1.4426950216293334961, -R26 ;  /* 0x3fb8aa3b0d1c7823 */ /* 0x000fe2000000091a */
[----:B------:R-:W-:Y:S01]  /*a3b0*/  FFMA R26, R88, R3, R5 ;  /* 0x00000003581a7223 */ /* 0x000fe20000000005 */
[----:B------:R-:W-:Y:S01]  /*a3c0*/  FADD R3, R36, -12583039 ;  /* 0xcb40007f24037421 */ /* 0x000fe20000000000 */
[----:B------:R-:W-:Y:S01]  /*a3d0*/  FFMA R21, R88, R21, R98 ;  /* 0x0000001558157223 */ /* 0x000fe20000000062 */
[----:B------:R1:W-:Y:S01]  /*a3e0*/  MUFU.EX2 R35, R29 ;  /* 0x0000001d00237308 */ /* 0x0003e20000000800 */
[----:B------:R-:W-:Y:S01]  /*a3f0*/  FFMA.SAT R5, -R15, R55, 0.5 ;  /* 0x3f0000000f057423 */ /* 0x000fe20000002137 */
[----:B------:R-:W-:Y:S01]  /*a400*/  FFMA R3, -R14, 1.4426950216293334961, -R3 ;  /* 0x3fb8aa3b0e037823 */ /* 0x000fe20000000903 */
[----:B------:R-:W-:Y:S01]  /*a410*/  FFMA R28, -R13, 1.925963033500011079e-08, R28 ;  /* 0x32a570600d1c7823 */ /* 0x000fe2000000011c */
[----:B------:R-:W-:Y:S01]  /*a420*/  FMUL R95, R23, R95 ;  /* 0x0000005f175f7220 */ /* 0x000fe20000400000 */
[----:B------:R-:W-:Y:S01]  /*a430*/  FFMA.RM R38, R5, R58, 12582913 ;  /* 0x4b40000105267423 */ /* 0x000fe2000000403a */
[----:B------:R-:W-:Y:S01]  /*a440*/  FFMA.SAT R5, -R20, R55, 0.5 ;  /* 0x3f00000014057423 */ /* 0x000fe20000002137 */
[----:B------:R-:W-:Y:S01]  /*a450*/  FMUL R91, R23, R91 ;  /* 0x0000005b175b7220 */ /* 0x000fe20000400000 */
[----:B------:R3:W4:Y:S01]  /*a460*/  MUFU.EX2 R33, R27 ;  /* 0x0000001b00217308 */ /* 0x0007220000000800 */
[----:B-1----:R-:W-:Y:S01]  /*a470*/  FFMA R29, -R14, 1.925963033500011079e-08, R3 ;  /* 0x32a570600e1d7823 */ /* 0x002fe20000000103 */
[----:B------:R-:W-:-:S02]  /*a480*/  HADD2.F32 R3, -RZ, R0.H1_H1 ;  /* 0x30000000ff037230 */ /* 0x000fc40000004100 */
[----:B------:R-:W-:Y:S01]  /*a490*/  FFMA.RM R42, R5, R58, 12582913 ;  /* 0x4b400001052a7423 */ /* 0x000fe2000000403a */
[C---:B------:R-:W-:Y:S01]  /*a4a0*/  FMUL R5, R23.reuse, R92 ;  /* 0x0000005c17057220 */ /* 0x040fe20000400000 */
[----:B------:R-:W-:Y:S01]  /*a4b0*/  FFMA R25, R88, R25, R95 ;  /* 0x0000001958197223 */ /* 0x000fe2000000005f */
[----:B------:R-:W-:Y:S01]  /*a4c0*/  FMUL R89, R23, R89 ;  /* 0x0000005917597220 */ /* 0x000fe20000400000 */
[-C--:B------:R-:W-:Y:S01]  /*a4d0*/  FFMA.SAT R49, -R26, R55.reuse, 0.5 ;  /* 0x3f0000001a317423 */ /* 0x080fe20000002137 */
[----:B------:R1:W-:Y:S01]  /*a4e0*/  MUFU.EX2 R37, R28 ;  /* 0x0000001c00257308 */ /* 0x0003e20000000800 */
[----:B---3--:R-:W-:Y:S02]  /*a4f0*/  HADD2.F32 R27, -RZ, R0.H0_H0 ;  /* 0x20000000ff1b7230 */ /* 0x008fe40000004100 */
[-C--:B------:R-:W-:Y:S01]  /*a500*/  FFMA.SAT R0, -R21, R55.reuse, 0.5 ;  /* 0x3f00000015007423 */ /* 0x080fe20000002137 */
[----:B------:R-:W-:Y:S01]  /*a510*/  FFMA.SAT R47, -R25, R55, 0.5 ;  /* 0x3f000000192f7423 */ /* 0x000fe20000002137 */
[----:B------:R-:W-:Y:S01]  /*a520*/  FADD R40, R38, -12583039 ;  /* 0xcb40007f26287421 */ /* 0x000fe20000000000 */
[-C--:B------:R-:W-:Y:S01]  /*a530*/  FFMA.RM R49, R49, R58.reuse, 12582913 ;  /* 0x4b40000131317423 */ /* 0x080fe2000000403a */
[----:B------:R-:W-:Y:S01]  /*a540*/  FFMA.RM R44, R0, R58, 12582913 ;  /* 0x4b400001002c7423 */ /* 0x000fe2000000403a */
[----:B------:R-:W-:Y:S01]  /*a550*/  F2FP.F16.E4M3.UNPACK_B R0, R6.H1 ;  /* 0x00000006ff00723e */ /* 0x000fe200030006ff */
[----:B------:R3:W-:Y:S01]  /*a560*/  MUFU.EX2 R39, R29 ;  /* 0x0000001d00277308 */ /* 0x0007e20000000800 */
[----:B------:R-:W-:Y:S01]  /*a570*/  FFMA R6, R88, R3, R5 ;  /* 0x0000000358067223 */ /* 0x000fe20000000005 */
[----:B-1----:R-:W-:Y:S01]  /*a580*/  FADD R28, R44, -12583039 ;  /* 0xcb40007f2c1c7421 */ /* 0x002fe20000000000 */
[----:B------:R-:W-:Y:S01]  /*a590*/  FFMA R27, R88, R27, R89 ;  /* 0x0000001b581b7223 */ /* 0x000fe20000000059 */
[----:B------:R-:W-:-:S02]  /*a5a0*/  HADD2.F32 R3, -RZ, R0.H0_H0 ;  /* 0x20000000ff037230 */ /* 0x000fc40000004100 */
[----:B------:R-:W-:Y:S01]  /*a5b0*/  FFMA R40, -R15, 1.4426950216293334961, -R40 ;  /* 0x3fb8aa3b0f287823 */ /* 0x000fe20000000928 */
[----:B------:R-:W-:Y:S01]  /*a5c0*/  FFMA R28, -R21, 1.4426950216293334961, -R28 ;  /* 0x3fb8aa3b151c7823 */ /* 0x000fe2000000091c */
[-C--:B------:R-:W-:Y:S01]  /*a5d0*/  FFMA.SAT R45, -R7, R55.reuse, 0.5 ;  /* 0x3f000000072d7423 */ /* 0x080fe20000002137 */
[-C--:B------:R-:W-:Y:S01]  /*a5e0*/  FFMA.SAT R50, -R27, R55.reuse, 0.5 ;  /* 0x3f0000001b327423 */ /* 0x080fe20000002137 */
[----:B---3--:R-:W-:Y:S01]  /*a5f0*/  FFMA.SAT R29, -R24, R55, 0.5 ;  /* 0x3f000000181d7423 */ /* 0x008fe20000002137 */
[----:B------:R-:W-:Y:S01]  /*a600*/  FFMA R5, -R21, 1.925963033500011079e-08, R28 ;  /* 0x32a5706015057823 */ /* 0x000fe2000000011c */
[----:B------:R-:W-:Y:S01]  /*a610*/  FFMA R28, R88, R3, R91 ;  /* 0x00000003581c7223 */ /* 0x000fe2000000005b */
[-C--:B------:R-:W-:Y:S01]  /*a620*/  FFMA.SAT R53, -R6, R55.reuse, 0.5 ;  /* 0x3f00000006357423 */ /* 0x080fe20000002137 */
[-C--:B------:R-:W-:Y:S01]  /*a630*/  FFMA.RM R46, R29, R58.reuse, 12582913 ;  /* 0x4b4000011d2e7423 */ /* 0x080fe2000000403a */
[----:B------:R-:W-:Y:S02]  /*a640*/  HADD2.F32 R29, -RZ, R0.H1_H1 ;  /* 0x30000000ff1d7230 */ /* 0x000fe40000004100 */
[----:B------:R-:W-:Y:S01]  /*a650*/  FFMA.RM R0, R47, R58, 12582913 ;  /* 0x4b4000012f007423 */ /* 0x000fe2000000403a */
[----:B------:R-:W-:Y:S01]  /*a660*/  FFMA.SAT R54, -R28, R55, 0.5 ;  /* 0x3f0000001c367423 */ /* 0x000fe20000002137 */
[----:B------:R-:W-:Y:S01]  /*a670*/  FADD R3, R46, -12583039 ;  /* 0xcb40007f2e037421 */ /* 0x000fe20000000000 */
[----:B------:R-:W-:Y:S01]  /*a680*/  FADD R41, R42, -12583039 ;  /* 0xcb40007f2a297421 */ /* 0x000fe20000000000 */
[----:B------:R-:W-:Y:S01]  /*a690*/  FADD R48, R0, -12583039 ;  /* 0xcb40007f00307421 */ /* 0x000fe20000000000 */
[----:B------:R-:W-:Y:S01]  /*a6a0*/  FFMA R40, -R15, 1.925963033500011079e-08, R40 ;  /* 0x32a570600f287823 */ /* 0x000fe20000000128 */
[----:B------:R-:W-:Y:S01]  /*a6b0*/  FFMA R47, -R24, 1.4426950216293334961, -R3 ;  /* 0x3fb8aa3b182f7823 */ /* 0x000fe20000000903 */
[----:B------:R-:W-:Y:S01]  /*a6c0*/  FMUL R3, R23, R94 ;  /* 0x0000005e17037220 */ /* 0x000fe20000400000 */
[----:B------:R-:W-:Y:S01]  /*a6d0*/  FFMA R48, -R25, 1.4426950216293334961, -R48 ;  /* 0x3fb8aa3b19307823 */ /* 0x000fe20000000930 */
[----:B------:R-:W-:-:S02]  /*a6e0*/  IMAD.SHL.U32 R30, R30, 0x800000, RZ ;  /* 0x008000001e1e7824 */ /* 0x000fc400078e00ff */
[-C--:B------:R-:W-:Y:S01]  /*a6f0*/  FFMA.RM R45, R45, R58.reuse, 12582913 ;  /* 0x4b4000012d2d7423 */ /* 0x080fe2000000403a */
[----:B------:R-:W-:Y:S01]  /*a700*/  FFMA R29, R88, R29, R3 ;  /* 0x0000001d581d7223 */ /* 0x000fe20000000003 */
[----:B------:R-:W-:Y:S01]  /*a710*/  FADD R3, R49, -12583039 ;  /* 0xcb40007f31037421 */ /* 0x000fe20000000000 */
[----:B------:R-:W-:Y:S01]  /*a720*/  FFMA R48, -R25, 1.925963033500011079e-08, R48 ;  /* 0x32a5706019307823 */ /* 0x000fe20000000130 */
[----:B------:R-:W-:Y:S01]  /*a730*/  SHF.L.U32 R4, R4, 0x17, RZ ;  /* 0x0000001704047819 */ /* 0x000fe200000006ff */
[----:B------:R-:W-:Y:S01]  /*a740*/  FFMA.SAT R55, -R29, R55, 0.5 ;  /* 0x3f0000001d377423 */ /* 0x000fe20000002137 */
[-C--:B------:R-:W-:Y:S01]  /*a750*/  FFMA.RM R56, R54, R58.reuse, 12582913 ;  /* 0x4b40000136387423 */ /* 0x080fe2000000403a */
[-C--:B------:R-:W-:Y:S01]  /*a760*/  FFMA.RM R52, R50, R58.reuse, 12582913 ;  /* 0x4b40000132347423 */ /* 0x080fe2000000403a */
[----:B------:R-:W-:Y:S01]  /*a770*/  FFMA R51, -R26, 1.4426950216293334961, -R3 ;  /* 0x3fb8aa3b1a337823 */ /* 0x000fe20000000903 */
[-C--:B------:R-:W-:Y:S01]  /*a780*/  FFMA.RM R57, R55, R58.reuse, 12582913 ;  /* 0x4b40000137397423 */ /* 0x080fe2000000403a */
[----:B------:R-:W-:Y:S01]  /*a790*/  FFMA R43, -R20, 1.4426950216293334961, -R41 ;  /* 0x3fb8aa3b142b7823 */ /* 0x000fe20000000929 */
[----:B------:R4:W1:Y:S01]  /*a7a0*/  MUFU.EX2 R3, R48 ;  /* 0x0000003000037308 */ /* 0x0008620000000800 */
[----:B------:R-:W-:Y:S01]  /*a7b0*/  FFMA.RM R53, R53, R58, 12582913 ;  /* 0x4b40000135357423 */ /* 0x000fe2000000403a */
[----:B------:R-:W-:Y:S01]  /*a7c0*/  FADD R50, R52, -12583039 ;  /* 0xcb40007f34327421 */ /* 0x000fe20000000000 */
[----:B--2---:R-:W-:Y:S01]  /*a7d0*/  FFMA R59, R4, R31, 1 ;  /* 0x3f800000043b7423 */ /* 0x004fe2000000001f */
[----:B------:R-:W-:Y:S01]  /*a7e0*/  SHF.L.U32 R32, R32, 0x17, RZ ;  /* 0x0000001720207819 */ /* 0x000fe200000006ff */
[----:B------:R-:W-:Y:S01]  /*a7f0*/  FADD R31, R53, -12583039 ;  /* 0xcb40007f351f7421 */ /* 0x000fe20000000000 */
[----:B------:R-:W-:Y:S01]  /*a800*/  FFMA R54, -R27, 1.4426950216293334961, -R50 ;  /* 0x3fb8aa3b1b367823 */ /* 0x000fe20000000932 */
[----:B------:R-:W-:Y:S01]  /*a810*/  FFMA R43, -R20, 1.925963033500011079e-08, R43 ;  /* 0x32a57060142b7823 */ /* 0x000fe2000000012b */
[----:B------:R2:W3:Y:S01]  /*a820*/  MUFU.EX2 R41, R40 ;  /* 0x0000002800297308 */ /* 0x0004e20000000800 */
[----:B----4-:R-:W-:Y:S01]  /*a830*/  FFMA R48, R30, R33, 1 ;  /* 0x3f8000001e307423 */ /* 0x010fe20000000021 */
[----:B------:R-:W-:Y:S01]  /*a840*/  FADD R33, R56, -12583039 ;  /* 0xcb40007f38217421 */ /* 0x000fe20000000000 */
[----:B------:R-:W-:Y:S01]  /*a850*/  FADD R30, R57, -12583039 ;  /* 0xcb40007f391e7421 */ /* 0x000fe20000000000 */
[----:B------:R-:W-:Y:S01]  /*a860*/  FFMA R55, -R6, 1.4426950216293334961, -R31 ;  /* 0x3fb8aa3b06377823 */ /* 0x000fe2000000091f */
[----:B------:R-:W-:Y:S01]  /*a870*/  FFMA R58, R32, R35, 1 ;  /* 0x3f800000203a7423 */ /* 0x000fe20000000023 */
[----:B------:R-:W-:Y:S01]  /*a880*/  FFMA R33, -R28, 1.4426950216293334961, -R33 ;  /* 0x3fb8aa3b1c217823 */ /* 0x000fe20000000921 */
[----:B------:R-:W-:Y:S01]  /*a890*/  FFMA R30, -R29, 1.4426950216293334961, -R30 ;  /* 0x3fb8aa3b1d1e7823 */ /* 0x000fe2000000091e */
[----:B------:R-:W-:Y:S01]  /*a8a0*/  FFMA R47, -R24, 1.925963033500011079e-08, R47 ;  /* 0x32a57060182f7823 */ /* 0x000fe2000000012f */
[----:B--2---:R-:W-:Y:S01]  /*a8b0*/  FADD R40, R45, -12583039 ;  /* 0xcb40007f2d287421 */ /* 0x004fe20000000000 */
[----:B------:R-:W-:Y:S01]  /*a8c0*/  FFMA R33, -R28, 1.925963033500011079e-08, R33 ;  /* 0x32a570601c217823 */ /* 0x000fe20000000121 */
[----:B------:R-:W-:Y:S01]  /*a8d0*/  FFMA R30, -R29, 1.925963033500011079e-08, R30 ;  /* 0x32a570601d1e7823 */ /* 0x000fe2000000011e */
[----:B------:R-:W-:Y:S01]  /*a8e0*/  IADD3 R32, R59, 0x1800000, RZ ;  /* 0x018000003b207810 */ /* 0x000fe20007ffe0ff */
[----:B------:R-:W-:Y:S01]  /*a8f0*/  FFMA R40, -R7, 1.4426950216293334961, -R40 ;  /* 0x3fb8aa3b07287823 */ /* 0x000fe20000000928 */
[----:B------:R-:W-:Y:S01]  /*a900*/  FFMA R54, -R27, 1.925963033500011079e-08, R54 ;  /* 0x32a570601b367823 */ /* 0x000fe20000000136 */
[----:B------:R-:W-:Y:S01]  /*a910*/  FFMA R51, -R26, 1.925963033500011079e-08, R51 ;  /* 0x32a570601a337823 */ /* 0x000fe20000000133 */
[----:B------:R-:W-:Y:S01]  /*a920*/  FFMA R55, -R6, 1.925963033500011079e-08, R55 ;  /* 0x32a5706006377823 */ /* 0x000fe20000000137 */
[----:B------:R-:W-:Y:S01]  /*a930*/  FFMA R40, -R7, 1.925963033500011079e-08, R40 ;  /* 0x32a5706007287823 */ /* 0x000fe20000000128 */
[----:B------:R-:W-:Y:S01]  /*a940*/  LOP3.LUT R32, R32, 0x7f800000, RZ, 0xc0, !PT ;  /* 0x7f80000020207812 */ /* 0x000fe200078ec0ff */
[----:B------:R-:W2:Y:S01]  /*a950*/  MUFU.EX2 R31, R54 ;  /* 0x00000036001f7308 */ /* 0x000ea20000000800 */
[----:B------:R-:W-:Y:S01]  /*a960*/  SHF.L.U32 R34, R34, 0x17, RZ ;  /* 0x0000001722227819 */ /* 0x000fe200000006ff */
[----:B------:R-:W-:Y:S01]  /*a970*/  IMAD.SHL.U32 R42, R42, 0x800000, RZ ;  /* 0x008000002a2a7824 */ /* 0x000fe200078e00ff */
[----:B------:R-:W-:Y:S01]  /*a980*/  ISETP.GT.U32.AND P0, PT, R32, 0x1ffffff, PT ;  /* 0x01ffffff2000780c */ /* 0x000fe20003f04070 */
[----:B------:R-:W-:Y:S01]  /*a990*/  IMAD.SHL.U32 R0, R0, 0x800000, RZ ;  /* 0x0080000000007824 */ /* 0x000fe200078e00ff */
[----:B------:R-:W-:Y:S01]  /*a9a0*/  SHF.L.U32 R52, R52, 0x17, RZ ;  /* 0x0000001734347819 */ /* 0x000fe200000006ff */
[----:B------:R-:W-:Y:S01]  /*a9b0*/  IMAD.SHL.U32 R57, R57, 0x800000, RZ ;  /* 0x0080000039397824 */ /* 0x000fe200078e00ff */
[----:B------:R-:W-:Y:S01]  /*a9c0*/  SHF.L.U32 R36, R36, 0x17, RZ ;  /* 0x0000001724247819 */ /* 0x000fe200000006ff */
[----:B------:R-:W4:Y:S01]  /*a9d0*/  MUFU.EX2 R43, R43 ;  /* 0x0000002b002b7308 */ /* 0x000f220000000800 */
[----:B------:R-:W-:Y:S01]  /*a9e0*/  SHF.L.U32 R38, R38, 0x17, RZ ;  /* 0x0000001726267819 */ /* 0x000fe200000006ff */
[----:B------:R-:W-:Y:S01]  /*a9f0*/  BSSY B1, `(.L_x_232) ;  /* 0x0000025000017945 */ /* 0x000fe20003800000 */
[----:B------:R-:W-:Y:S01]  /*aa00*/  SHF.L.U32 R44, R44, 0x17, RZ ;  /* 0x000000172c2c7819 */ /* 0x000fe200000006ff */
[----:B-1----:R-:W-:Y:S01]  /*aa10*/  FFMA R65, R0, R3, 1 ;  /* 0x3f80000000417423 */ /* 0x002fe20000000003 */
[----:B------:R-:W-:Y:S01]  /*aa20*/  SHF.L.U32 R45, R45, 0x17, RZ ;  /* 0x000000172d2d7819 */ /* 0x000fe200000006ff */
[----:B---3--:R-:W-:Y:S01]  /*aa30*/  FFMA R61, R38, R41, 1 ;  /* 0x3f800000263d7423 */ /* 0x008fe20000000029 */
[----:B------:R-:W-:Y:S01]  /*aa40*/  SHF.L.U32 R46, R46, 0x17, RZ ;  /* 0x000000172e2e7819 */ /* 0x000fe200000006ff */
[----:B------:R-:W-:Y:S01]  /*aa50*/  MUFU.EX2 R5, R5 ;  /* 0x0000000500057308 */ /* 0x000fe20000000800 */
[----:B------:R-:W-:Y:S01]  /*aa60*/  SHF.L.U32 R49, R49, 0x17, RZ ;  /* 0x0000001731317819 */ /* 0x000fe200000006ff */
[----:B--2---:R-:W-:Y:S01]  /*aa70*/  FFMA R67, R52, R31, 1 ;  /* 0x3f80000034437423 */ /* 0x004fe2000000001f */
[----:B------:R-:W-:-:S02]  /*aa80*/  SHF.L.U32 R53, R53, 0x17, RZ ;  /* 0x0000001735357819 */ /* 0x000fc400000006ff */
[----:B------:R-:W-:-:S03]  /*aa90*/  SHF.L.U32 R56, R56, 0x17, RZ ;  /* 0x0000001738387819 */ /* 0x000fc600000006ff */
[----:B------:R-:W1:Y:S01]  /*aaa0*/  MUFU.EX2 R40, R40 ;  /* 0x0000002800287308 */ /* 0x000e620000000800 */
[----:B----4-:R-:W-:-:S07]  /*aab0*/  FFMA R42, R42, R43, 1 ;  /* 0x3f8000002a2a7423 */ /* 0x010fce000000002b */
[----:B------:R-:W2:Y:S08]  /*aac0*/  MUFU.EX2 R47, R47 ;  /* 0x0000002f002f7308 */ /* 0x000eb00000000800 */
[----:B------:R3:W4:Y:S01]  /*aad0*/  MUFU.EX2 R50, R51 ;  /* 0x0000003300327308 */ /* 0x0007220000000800 */
[----:B-1----:R-:W-:-:S07]  /*aae0*/  FFMA R63, R45, R40, 1 ;  /* 0x3f8000002d3f7423 */ /* 0x002fce0000000028 */
[----:B------:R1:W5:Y:S01]  /*aaf0*/  MUFU.EX2 R4, R55 ;  /* 0x0000003700047308 */ /* 0x0003620000000800 */
[----:B---3--:R-:W-:Y:S01]  /*ab00*/  FFMA R51, R34, R37, 1 ;  /* 0x3f80000022337423 */ /* 0x008fe20000000025 */
[----:B------:R-:W-:Y:S01]  /*ab10*/  FFMA R34, R36, R39, 1 ;  /* 0x3f80000024227423 */ /* 0x000fe20000000027 */
[----:B--2---:R-:W-:-:S05]  /*ab20*/  FFMA R46, R46, R47, 1 ;  /* 0x3f8000002e2e7423 */ /* 0x004fca000000002f */
[----:B------:R-:W2:Y:S01]  /*ab30*/  MUFU.EX2 R33, R33 ;  /* 0x0000002100217308 */ /* 0x000ea20000000800 */
[----:B-1----:R-:W-:Y:S01]  /*ab40*/  FFMA R55, R44, R5, 1 ;  /* 0x3f8000002c377423 */ /* 0x002fe20000000005 */
[----:B----4-:R-:W-:-:S06]  /*ab50*/  FFMA R50, R49, R50, 1 ;  /* 0x3f80000031327423 */ /* 0x010fcc0000000032 */
[----:B------:R-:W1:Y:S01]  /*ab60*/  MUFU.EX2 R30, R30 ;  /* 0x0000001e001e7308 */ /* 0x000e620000000800 */
[----:B-----5:R-:W-:Y:S01]  /*ab70*/  FFMA R52, R53, R4, 1 ;  /* 0x3f80000035347423 */ /* 0x020fe20000000004 */
[----:B--2---:R-:W-:Y:S01]  /*ab80*/  FFMA R56, R56, R33, 1 ;  /* 0x3f80000038387423 */ /* 0x004fe20000000021 */
[----:B-1----:R-:W-:Y:S01]  /*ab90*/  FFMA R57, R57, R30, 1 ;  /* 0x3f80000039397423 */ /* 0x002fe2000000001e */
[----:B------:R-:W-:Y:S06]  /*aba0*/  @P0 BRA `(.L_x_233) ;  /* 0x0000000000140947 */ /* 0x000fec0003800000 */
[----:B------:R-:W-:Y:S02]  /*abb0*/  MOV R0, R59 ;  /* 0x0000003b00007202 */ /* 0x000fe40000000f00 */
[----:B------:R-:W-:-:S07]  /*abc0*/  MOV R4, 0xabe0 ;  /* 0x0000abe000047802 */ /* 0x000fce0000000f00 */
[----:B------:R-:W-:Y:S05]  /*abd0*/  CALL.REL.NOINC `($__internal_0_$__cuda_sm20_rcp_rn_f32_slowpath) ;  /* 0x0000004c00c87944 */ /* 0x000fea0003c00000 */
[----:B------:R-:W-:Y:S01]  /*abe0*/  MOV R30, R0 ;  /* 0x00000000001e7202 */ /* 0x000fe20000000f00 */
[----:B------:R-:W-:Y:S06]  /*abf0*/  BRA `(.L_x_234) ;  /* 0x0000000000107947 */ /* 0x000fec0003800000 */
.L_x_233:
[----:B------:R-:W1:Y:S02]  /*ac00*/  MUFU.RCP R30, R59 ;  /* 0x0000003b001e7308 */ /* 0x000e640000001000 */
[----:B-1----:R-:W-:-:S04]  /*ac10*/  FFMA R0, R59, R30, -1 ;  /* 0xbf8000003b007423 */ /* 0x002fc8000000001e */
[----:B------:R-:W-:-:S04]  /*ac20*/  FADD.FTZ R3, -R0, -RZ ;  /* 0x800000ff00037221 */ /* 0x000fc80000010100 */
[----:B------:R-:W-:-:S07]  /*ac30*/  FFMA R30, R30, R3, R30 ;  /* 0x000000031e1e7223 */ /* 0x000fce000000001e */
.L_x_234:
[----:B------:R-:W-:Y:S05]  /*ac40*/  BSYNC B1 ;  /* 0x0000000000017941 */ /* 0x000fea0003800000 */
.L_x_232:
        /* <DEDUP_REMOVED lines=10> */
.L_x_236:
[----:B------:R-:W1:Y:S02]  /*acf0*/  MUFU.RCP R31, R48 ;  /* 0x00000030001f7308 */ /* 0x000e640000001000 */
[----:B-1----:R-:W-:-:S04]  /*ad00*/  FFMA R0, R48, R31, -1 ;  /* 0xbf80000030007423 */ /* 0x002fc8000000001f */
[----:B------:R-:W-:-:S04]  /*ad10*/  FADD.FTZ R0, -R0, -RZ ;  /* 0x800000ff00007221 */ /* 0x000fc80000010100 */
[----:B------:R-:W-:-:S07]  /*ad20*/  FFMA R31, R31, R0, R31 ;  /* 0x000000001f1f7223 */ /* 0x000fce000000001f */
.L_x_237:
[----:B------:R-:W-:Y:S05]  /*ad30*/  BSYNC B1 ;  /* 0x0000000000017941 */ /* 0x000fea0003800000 */
.L_x_235:
        /* <DEDUP_REMOVED lines=10> */
.L_x_239:
[----:B------:R-:W1:Y:S02]  /*ade0*/  MUFU.RCP R33, R58 ;  /* 0x0000003a00217308 */ /* 0x000e640000001000 */
[----:B-1----:R-:W-:-:S04]  /*adf0*/  FFMA R0, R58, R33, -1 ;  /* 0xbf8000003a007423 */ /* 0x002fc80000000021 */
[----:B------:R-:W-:-:S04]  /*ae00*/  FADD.FTZ R0, -R0, -RZ ;  /* 0x800000ff00007221 */ /* 0x000fc80000010100 */
[----:B------:R-:W-:-:S07]  /*ae10*/  FFMA R33, R33, R0, R33 ;  /* 0x0000000021217223 */ /* 0x000fce0000000021 */
.L_x_240:
[----:B------:R-:W-:Y:S05]  /*ae20*/  BSYNC B1 ;  /* 0x0000000000017941 */ /* 0x000fea0003800000 */
.L_x_238:
        /* <DEDUP_REMOVED lines=10> */
.L_x_242:
[----:B------:R-:W1:Y:S02]  /*aed0*/  MUFU.RCP R32, R51 ;  /* 0x0000003300207308 */ /* 0x000e640000001000 */
[----:B-1----:R-:W-:-:S04]  /*aee0*/  FFMA R0, R51, R32, -1 ;  /* 0xbf80000033007423 */ /* 0x002fc80000000020 */
[----:B------:R-:W-:-:S04]  /*aef0*/  FADD.FTZ R3, -R0, -RZ ;  /* 0x800000ff00037221 */ /* 0x000fc80000010100 */
[----:B------:R-:W-:-:S07]  /*af00*/  FFMA R32, R32, R3, R32 ;  /* 0x0000000320207223 */ /* 0x000fce0000000020 */
.L_x_243:
[----:B------:R-:W-:Y:S05]  /*af10*/  BSYNC B1 ;  /* 0x0000000000017941 */ /* 0x000fea0003800000 */
.L_x_241:
        /* <DEDUP_REMOVED lines=10> */
.L_x_245:
[----:B------:R-:W1:Y:S02]  /*afc0*/  MUFU.RCP R43, R34 ;  /* 0x00000022002b7308 */ /* 0x000e640000001000 */
[----:B-1----:R-:W-:-:S04]  /*afd0*/  FFMA R0, R34, R43, -1 ;  /* 0xbf80000022007423 */ /* 0x002fc8000000002b */
[----:B------:R-:W-:-:S04]  /*afe0*/  FADD.FTZ R0, -R0, -RZ ;  /* 0x800000ff00007221 */ /* 0x000fc80000010100 */
[----:B------:R-:W-:-:S07]  /*aff0*/  FFMA R43, R43, R0, R43 ;  /* 0x000000002b2b7223 */ /* 0x000fce000000002b */
.L_x_246:
[----:B------:R-:W-:Y:S05]  /*b000*/  BSYNC B1 ;  /* 0x0000000000017941 */ /* 0x000fea0003800000 */
.L_x_244:
        /* <DEDUP_REMOVED lines=10> */
.L_x_248:
[----:B------:R-:W1:Y:S02]  /*b0b0*/  MUFU.RCP R34, R61 ;  /* 0x0000003d00227308 */ /* 0x000e640000001000 */
[----:B-1----:R-:W-:-:S04]  /*b0c0*/  FFMA R0, R61, R34, -1 ;  /* 0xbf8000003d007423 */ /* 0x002fc80000000022 */
[----:B------:R-:W-:-:S04]  /*b0d0*/  FADD.FTZ R3, -R0, -RZ ;  /* 0x800000ff00037221 */ /* 0x000fc80000010100 */
[----:B------:R-:W-:-:S07]  /*b0e0*/  FFMA R34, R34, R3, R34 ;  /* 0x0000000322227223 */ /* 0x000fce0000000022 */
.L_x_249:
[----:B------:R-:W-:Y:S05]  /*b0f0*/  BSYNC B1 ;  /* 0x0000000000017941 */ /* 0x000fea0003800000 */
.L_x_247:
        /* <DEDUP_REMOVED lines=10> */
.L_x_251:
[----:B------:R-:W1:Y:S02]  /*b1a0*/  MUFU.RCP R45, R42 ;  /* 0x0000002a002d7308 */ /* 0x000e640000001000 */
[----:B-1----:R-:W-:-:S04]  /*b1b0*/  FFMA R0, R42, R45, -1 ;  /* 0xbf8000002a007423 */ /* 0x002fc8000000002d */
[----:B------:R-:W-:-:S04]  /*b1c0*/  FADD.FTZ R0, -R0, -RZ ;  /* 0x800000ff00007221 */ /* 0x000fc80000010100 */
[----:B------:R-:W-:-:S07]  /*b1d0*/  FFMA R45, R45, R0, R45 ;  /* 0x000000002d2d7223 */ /* 0x000fce000000002d */
.L_x_252:
[----:B------:R-:W-:Y:S05]  /*b1e0*/  BSYNC B1 ;  /* 0x0000000000017941 */ /* 0x000fea0003800000 */
.L_x_250:
        /* <DEDUP_REMOVED lines=10> */
.L_x_254:
[----:B------:R-:W1:Y:S02]  /*b290*/  MUFU.RCP R40, R55 ;  /* 0x0000003700287308 */ /* 0x000e640000001000 */
[----:B-1----:R-:W-:-:S04]  /*b2a0*/  FFMA R0, R55, R40, -1 ;  /* 0xbf80000037007423 */ /* 0x002fc80000000028 */
[----:B------:R-:W-:-:S04]  /*b2b0*/  FADD.FTZ R3, -R0, -RZ ;  /* 0x800000ff00037221 */ /* 0x000fc80000010100 */
[----:B------:R-:W-:-:S07]  /*b2c0*/  FFMA R40, R40, R3, R40 ;  /* 0x0000000328287223 */ /* 0x000fce0000000028 */
.L_x_255:
[----:B------:R-:W-:Y:S05]  /*b2d0*/  BSYNC B1 ;  /* 0x0000000000017941 */ /* 0x000fea0003800000 */
.L_x_253:
        /* <DEDUP_REMOVED lines=10> */
.L_x_257:
[----:B------:R-:W1:Y:S02]  /*b380*/  MUFU.RCP R42, R63 ;  /* 0x0000003f002a7308 */ /* 0x000e640000001000 */
[----:B-1----:R-:W-:-:S04]  /*b390*/  FFMA R0, R63, R42, -1 ;  /* 0xbf8000003f007423 */ /* 0x002fc8000000002a */
[----:B------:R-:W-:-:S04]  /*b3a0*/  FADD.FTZ R3, -R0, -RZ ;  /* 0x800000ff00037221 */ /* 0x000fc80000010100 */
[----:B------:R-:W-:-:S07]  /*b3b0*/  FFMA R42, R42, R3, R42 ;  /* 0x000000032a2a7223 */ /* 0x000fce000000002a */
.L_x_258:
[----:B------:R-:W-:Y:S05]  /*b3c0*/  BSYNC B1 ;  /* 0x0000000000017941 */ /* 0x000fea0003800000 */
.L_x_256:
        /* <DEDUP_REMOVED lines=10> */
.L_x_260:
[----:B------:R-:W1:Y:S02]  /*b470*/  MUFU.RCP R47, R46 ;  /* 0x0000002e002f7308 */ /* 0x000e640000001000 */
[----:B-1----:R-:W-:-:S04]  /*b480*/  FFMA R0, R46, R47, -1 ;  /* 0xbf8000002e007423 */ /* 0x002fc8000000002f */
[----:B------:R-:W-:-:S04]  /*b490*/  FADD.FTZ R0, -R0, -RZ ;  /* 0x800000ff00007221 */ /* 0x000fc80000010100 */
[----:B------:R-:W-:-:S07]  /*b4a0*/  FFMA R47, R47, R0, R47 ;  /* 0x000000002f2f7223 */ /* 0x000fce000000002f */
.L_x_261:
[----:B------:R-:W-:Y:S05]  /*b4b0*/  BSYNC B1 ;  /* 0x0000000000017941 */ /* 0x000fea0003800000 */
.L_x_259:
        /* <DEDUP_REMOVED lines=10> */
.L_x_263:
[----:B------:R-:W1:Y:S02]  /*b560*/  MUFU.RCP R44, R65 ;  /* 0x00000041002c7308 */ /* 0x000e640000001000 */
[----:B-1----:R-:W-:-:S04]  /*b570*/  FFMA R0, R65, R44, -1 ;  /* 0xbf80000041007423 */ /* 0x002fc8000000002c */
[----:B------:R-:W-:-:S04]  /*b580*/  FADD.FTZ R3, -R0, -RZ ;  /* 0x800000ff00037221 */ /* 0x000fc80000010100 */
[----:B------:R-:W-:-:S07]  /*b590*/  FFMA R44, R44, R3, R44 ;  /* 0x000000032c2c7223 */ /* 0x000fce000000002c */
.L_x_264:
[----:B------:R-:W-:Y:S05]  /*b5a0*/  BSYNC B1 ;  /* 0x0000000000017941 */ /* 0x000fea0003800000 */
.L_x_262:
        /* <DEDUP_REMOVED lines=10> */
.L_x_266:
[----:B------:R-:W1:Y:S02]  /*b650*/  MUFU.RCP R49, R50 ;  /* 0x0000003200317308 */ /* 0x000e640000001000 */
[----:B-1----:R-:W-:-:S04]  /*b660*/  FFMA R0, R50, R49, -1 ;  /* 0xbf80000032007423 */ /* 0x002fc80000000031 */
[----:B------:R-:W-:-:S04]  /*b670*/  FADD.FTZ R0, -R0, -RZ ;  /* 0x800000ff00007221 */ /* 0x000fc80000010100 */
[----:B------:R-:W-:-:S07]  /*b680*/  FFMA R49, R49, R0, R49 ;  /* 0x0000000031317223 */ /* 0x000fce0000000031 */
.L_x_267:
[----:B------:R-:W-:Y:S05]  /*b690*/  BSYNC B1 ;  /* 0x0000000000017941 */ /* 0x000fea0003800000 */
.L_x_265:
        /* <DEDUP_REMOVED lines=10> */
.L_x_269:
[----:B------:R-:W1:Y:S02]  /*b740*/  MUFU.RCP R46, R67 ;  /* 0x00000043002e7308 */ /* 0x000e640000001000 */
[----:B-1----:R-:W-:-:S04]  /*b750*/  FFMA R0, R67, R46, -1 ;  /* 0xbf80000043007423 */ /* 0x002fc8000000002e */
[----:B------:R-:W-:-:S04]  /*b760*/  FADD.FTZ R3, -R0, -RZ ;  /* 0x800000ff00037221 */ /* 0x000fc80000010100 */
[----:B------:R-:W-:-:S07]  /*b770*/  FFMA R46, R46, R3, R46 ;  /* 0x000000032e2e7223 */ /* 0x000fce000000002e */
.L_x_270:
[----:B------:R-:W-:Y:S05]  /*b780*/  BSYNC B1 ;  /* 0x0000000000017941 */ /* 0x000fea0003800000 */
.L_x_268:
        /* <DEDUP_REMOVED lines=10> */
.L_x_272:
[----:B------:R-:W1:Y:S02]  /*b830*/  MUFU.RCP R51, R52 ;  /* 0x0000003400337308 */ /* 0x000e640000001000 */
[----:B-1----:R-:W-:-:S04]  /*b840*/  FFMA R0, R52, R51, -1 ;  /* 0xbf80000034007423 */ /* 0x002fc80000000033 */
[----:B------:R-:W-:-:S04]  /*b850*/  FADD.FTZ R0, -R0, -RZ ;  /* 0x800000ff00007221 */ /* 0x000fc80000010100 */
[----:B------:R-:W-:-:S07]  /*b860*/  FFMA R51, R51, R0, R51 ;  /* 0x0000000033337223 */ /* 0x000fce0000000033 */
.L_x_273:
[----:B------:R-:W-:Y:S05]  /*b870*/  BSYNC B1 ;  /* 0x0000000000017941 */ /* 0x000fea0003800000 */
.L_x_271:
        /* <DEDUP_REMOVED lines=10> */
.L_x_275:
[----:B------:R-:W1:Y:S02]  /*b920*/  MUFU.RCP R53, R56 ;  /* 0x0000003800357308 */ /* 0x000e640000001000 */
[----:B-1----:R-:W-:-:S04]  /*b930*/  FFMA R0, R56, R53, -1 ;  /* 0xbf80000038007423 */ /* 0x002fc80000000035 */
[----:B------:R-:W-:-:S04]  /*b940*/  FADD.FTZ R0, -R0, -RZ ;  /* 0x800000ff00007221 */ /* 0x000fc80000010100 */
[----:B------:R-:W-:-:S07]  /*b950*/  FFMA R53, R53, R0, R53 ;  /* 0x0000000035357223 */ /* 0x000fce0000000035 */
.L_x_276:
[----:B------:R-:W-:Y:S05]  /*b960*/  BSYNC B1 ;  /* 0x0000000000017941 */ /* 0x000fea0003800000 */
.L_x_274:
        /* <DEDUP_REMOVED lines=9> */
.L_x_278:
[----:B------:R-:W1:Y:S02]  /*ba00*/  MUFU.RCP R0, R57 ;  /* 0x0000003900007308 */ /* 0x000e640000001000 */
[----:B-1----:R-:W-:-:S04]  /*ba10*/  FFMA R3, R57, R0, -1 ;  /* 0xbf80000039037423 */ /* 0x002fc80000000000 */
[----:B------:R-:W-:-:S04]  /*ba20*/  FADD.FTZ R3, -R3, -RZ ;  /* 0x800000ff03037221 */ /* 0x000fc80000010100 */
[----:B------:R-:W-:-:S07]  /*ba30*/  FFMA R0, R0, R3, R0 ;  /* 0x0000000300007223 */ /* 0x000fce0000000000 */
.L_x_279:
[----:B------:R-:W-:Y:S05]  /*ba40*/  BSYNC B1 ;  /* 0x0000000000017941 */ /* 0x000fea0003800000 */
.L_x_277:
        /* <DEDUP_REMOVED lines=26> */
.L_x_280:
[----:B------:R-:W-:Y:S05]  /*bbf0*/  WARPSYNC.ALL ;  /* 0x0000000000007948 */ /* 0x000fea0003800000 */
[----:B------:R-:W-:Y:S01]  /*bc00*/  BAR.SYNC.DEFER_BLOCKING 0x1, 0x100 ;  /* 0x0044000000007b1d */ /* 0x000fe20000010000 */
[----:B------:R-:W-:-:S05]  /*bc10*/  IADD3 R16, P0, R16, UR38, RZ ;  /* 0x0000002610107c10 */ /* 0x000fca000ff1e0ff */
        /* <DEDUP_REMOVED lines=25> */
.L_x_282:
[----:B------:R-:W-:Y:S05]  /*bdb0*/  BSYNC B0 ;  /* 0x0000000000007941 */ /* 0x000fea0003800000 */
.L_x_281:
[----:B------:R-:W-:Y:S01]  /*bdc0*/  ULDC.64 UR4, c[0x0][0x8f8] ;  /* 0x00023e0000047ab9 */ /* 0x000fe20000000a00 */
[----:B------:R-:W-:Y:S01]  /*bdd0*/  IADD3.X R17, R17, UR37, RZ, P0, !PT ;  /* 0x0000002511117c10 */ /* 0x000fe200087fe4ff */
[----:B------:R-:W-:Y:S01]  /*bde0*/  UMOV UR47, 0xffffffff ;  /* 0xffffffff002f7882 */ /* 0x000fe20000000000 */
[----:B------:R-:W-:Y:S02]  /*bdf0*/  ISETP.GE.U32.AND P0, PT, R16, UR4, PT ;  /* 0x0000000410007c0c */ /* 0x000fe4000bf06070 */
[----:B------:R-:W-:Y:S02]  /*be00*/  PRMT R0, RZ, 0x7610, R0 ;  /* 0x00007610ff007816 */ /* 0x000fe40000000000 */
[----:B------:R-:W-:Y:S02]  /*be10*/  ISETP.GE.U32.AND.EX P0, PT, R17, UR5, PT, P0 ;  /* 0x0000000511007c0c */ /* 0x000fe4000bf06100 */
[----:B------:R-:W-:Y:S02]  /*be20*/  MOV R3, 0xffffffff ;  /* 0xffffffff00037802 */ /* 0x000fe40000000f00 */
[----:B------:R-:W-:-:S09]  /*be30*/  MOV R8, 0xffffffff ;  /* 0xffffffff00087802 */ /* 0x000fd20000000f00 */
[----:B------:R-:W-:Y:S05]  /*be40*/  @P0 BRA `(.L_x_283) ;  /* 0x0000000400680947 */ /* 0x000fea0003800000 */
[----:B------:R-:W1:Y:S01]  /*be50*/  S2R R12, SR_CTAID.X ;  /* 0x00000000000c7919 */ /* 0x000e620000002500 */
[----:B------:R-:W2:Y:S01]  /*be60*/  LDC.64 R10, c[0x0][0x8d0] ;  /* 0x00023400ff0a7b82 */ /* 0x000ea20000000a00 */
[----:B------:R-:W-:Y:S01]  /*be70*/  ULDC UR4, c[0x0][0x150] ;  /* 0x0000540000047ab9 */ /* 0x000fe20000000800 */
[----:B------:R-:W-:Y:S01]  /*be80*/  MOV R8, R16 ;  /* 0x0000001000087202 */ /* 0x000fe20000000f00 */
[----:B------:R-:W3:Y:S01]  /*be90*/  S2R R26, SR_CTAID.Y ;  /* 0x00000000001a7919 */ /* 0x000ee20000002600 */
[----:B------:R-:W-:-:S04]  /*bea0*/  IMAD.MOV.U32 R9, RZ, RZ, R17 ;  /* 0x000000ffff097224 */ /* 0x000fc800078e0011 */
[----:B------:R-:W4:Y:S08]  /*beb0*/  LDC R25, c[0x0][0x144] ;  /* 0x00005100ff197b82 */ /* 0x000f300000000800 */
[----:B------:R-:W3:Y:S08]  /*bec0*/  LDC R0, c[0x0][0x8d8] ;  /* 0x00023600ff007b82 */ /* 0x000ef00000000800 */
[----:B------:R-:W3:Y:S01]  /*bed0*/  LDC.64 R20, c[0x0][0x8c8] ;  /* 0x00023200ff147b82 */ /* 0x000ee20000000a00 */
[----:B--2---:R-:W-:-:S04]  /*bee0*/  ISETP.NE.U32.AND P0, PT, R10, RZ, PT ;  /* 0x000000ff0a00720c */ /* 0x004fc80003f05070 */
[----:B------:R-:W-:Y:S02]  /*bef0*/  ISETP.NE.AND.EX P0, PT, R11, RZ, PT, P0 ;  /* 0x000000ff0b00720c */ /* 0x000fe40003f05300 */
[----:B-1----:R-:W-:-:S05]  /*bf00*/  I2FP.F32.U32 R3, R12 ;  /* 0x0000000c00037245 */ /* 0x002fca0000201000 */
[----:B------:R-:W-:-:S04]  /*bf10*/  FMUL R3, R3, UR4 ;  /* 0x0000000403037c20 */ /* 0x000fc80008400000 */
[----:B------:R1:W2:Y:S02]  /*bf20*/  F2I.U32.TRUNC.NTZ R24, R3 ;  /* 0x0000000300187305 */ /* 0x0002a4000020f000 */
[----:B----4-:R-:W-:Y:S05]  /*bf30*/  @!P0 BRA `(.L_x_284) ;  /* 0x0000000000288947 */ /* 0x010fea0003800000 */
[----:B-1----:R-:W1:Y:S02]  /*bf40*/  LDC R3, c[0x0][0x8dc] ;  /* 0x00023700ff037b82 */ /* 0x002e640000000800 */
[----:B-1----:R-:W-:-:S04]  /*bf50*/  IADD3 R3, P0, R16, R3, RZ ;  /* 0x0000000310037210 */ /* 0x002fc80007f1e0ff */
[----:B------:R-:W-:-:S05]  /*bf60*/  IADD3.X R13, RZ, R17, RZ, P0, !PT ;  /* 0x00000011ff0d7210 */ /* 0x000fca00007fe4ff */
[----:B------:R-:W-:-:S04]  /*bf70*/  IMAD.WIDE.U32 R4, R13, R10, RZ ;  /* 0x0000000a0d047225 */ /* 0x000fc800078e00ff */
[----:B------:R-:W-:-:S04]  /*bf80*/  IMAD.WIDE.U32 R6, P0, R3, R11, R4 ;  /* 0x0000000b03067225 */ /* 0x000fc80007800004 */
[----:B------:R-:W-:Y:S01]  /*bf90*/  IMAD.WIDE.U32 R4, R3, R10, RZ ;  /* 0x0000000a03047225 */ /* 0x000fe200078e00ff */
[----:B------:R-:W-:Y:S02]  /*bfa0*/  IADD3.X R9, RZ, RZ, RZ, P0, !PT ;  /* 0x000000ffff097210 */ /* 0x000fe400007fe4ff */
[----:B------:R-:W-:Y:S02]  /*bfb0*/  MOV R8, R7 ;  /* 0x0000000700087202 */ /* 0x000fe40000000f00 */
[----:B------:R-:W-:-:S05]  /*bfc0*/  IADD3 RZ, P0, R5, R6, RZ ;  /* 0x0000000605ff7210 */ /* 0x000fca0007f1e0ff */
[----:B------:R-:W-:-:S08]  /*bfd0*/  IMAD.WIDE.U32.X R8, R13, R11, R8, P0 ;  /* 0x0000000b0d087225 */ /* 0x000fd000000e0408 */
.L_x_284:
[----:B------:R-:W4:Y:S01]  /*bfe0*/  LDC.64 R14, c[0x0][0x8e8] ;  /* 0x00023a00ff0e7b82 */ /* 0x000f220000000a00 */
[-CC-:B---3--:R-:W-:Y:S01]  /*bff0*/  SHF.R.U64 R32, R8, R0.reuse, R9.reuse ;  /* 0x0000000008207219 */ /* 0x188fe20000001209 */
[----:B--2---:R-:W-:Y:S01]  /*c000*/  IMAD.MOV R24, RZ, RZ, -R24 ;  /* 0x000000ffff187224 */ /* 0x004fe200078e0a18 */
[----:B------:R-:W-:Y:S01]  /*c010*/  SHF.R.U32.HI R0, RZ, R0, R9 ;  /* 0x00000000ff007219 */ /* 0x000fe20000011609 */
[----:B------:R-:W-:Y:S01]  /*c020*/  ULDC UR4, c[0x0][0x154] ;  /* 0x0000550000047ab9 */ /* 0x000fe20000000800 */
[----:B-1----:R-:W-:Y:S01]  /*c030*/  IADD3 R3, P0, RZ, -R32, RZ ;  /* 0x80000020ff037210 */ /* 0x002fe20007f1e0ff */
[----:B------:R-:W-:Y:S01]  /*c040*/  IMAD R28, R25, R24, R12 ;  /* 0x00000018191c7224 */ /* 0x000fe200078e020c */
[----:B------:R-:W-:Y:S01]  /*c050*/  MOV R7, 0x1 ;  /* 0x0000000100077802 */ /* 0x000fe20000000f00 */
[----:B------:R-:W1:Y:S01]  /*c060*/  LDC R6, c[0x0][0x8c0] ;  /* 0x00023000ff067b82 */ /* 0x000e620000000800 */
[----:B------:R-:W-:-:S05]  /*c070*/  IADD3.X R5, RZ, ~R0, RZ, P0, !PT ;  /* 0x80000000ff057210 */ /* 0x000fca00007fe4ff */
[-C--:B------:R-:W-:Y:S02]  /*c080*/  IMAD R0, R5, R20.reuse, RZ ;  /* 0x0000001405007224 */ /* 0x080fe400078e02ff */
[----:B------:R-:W2:Y:S01]  /*c090*/  LDC R8, c[0x0][0x8b0] ;  /* 0x00022c00ff087b82 */ /* 0x000ea20000000800 */
[----:B------:R-:W-:-:S04]  /*c0a0*/  IMAD.WIDE.U32 R4, R3, R20, R16 ;  /* 0x0000001403047225 */ /* 0x000fc800078e0010 */
[----:B------:R-:W-:Y:S01]  /*c0b0*/  IMAD R3, R3, R21, R0 ;  /* 0x0000001503037224 */ /* 0x000fe200078e0200 */
[----:B------:R-:W-:Y:S02]  /*c0c0*/  I2FP.F32.U32 R0, R26 ;  /* 0x0000001a00007245 */ /* 0x000fe40000201000 */
[----:B------:R-:W3:Y:S01]  /*c0d0*/  LDC R30, c[0x0][0x900] ;  /* 0x00024000ff1e7b82 */ /* 0x000ee20000000800 */
[----:B----4-:R-:W-:Y:S02]  /*c0e0*/  ISETP.NE.U32.AND P0, PT, R14, RZ, PT ;  /* 0x000000ff0e00720c */ /* 0x010fe40003f05070 */
[----:B------:R-:W-:Y:S01]  /*c0f0*/  IADD3 R3, R5, R3, RZ ;  /* 0x0000000305037210 */ /* 0x000fe20007ffe0ff */
[----:B------:R-:W-:Y:S01]  /*c100*/  FMUL R0, R0, UR4 ;  /* 0x0000000400007c20 */ /* 0x000fe20008400000 */
[----:B------:R-:W-:Y:S02]  /*c110*/  ISETP.NE.AND.EX P0, PT, R15, RZ, PT, P0 ;  /* 0x000000ff0f00720c */ /* 0x000fe40003f05300 */
[----:B------:R-:W-:Y:S01]  /*c120*/  MOV R5, 0xffffffff ;  /* 0xffffffff00057802 */ /* 0x000fe20000000f00 */
[----:B------:R-:W4:Y:S01]  /*c130*/  LDC R21, c[0x0][0x148] ;  /* 0x00005200ff157b82 */ /* 0x000f220000000800 */
[-CC-:B-1----:R-:W-:Y:S01]  /*c140*/  SHF.R.U64 R12, R4, R6.reuse, R3.reuse ;  /* 0x00000006040c7219 */ /* 0x182fe20000001203 */
[----:B------:R1:W1:Y:S01]  /*c150*/  F2I.U32.TRUNC.NTZ R20, R0 ;  /* 0x0000000000147305 */ /* 0x000262000020f000 */
[----:B------:R-:W-:-:S05]  /*c160*/  SHF.R.U32.HI R3, RZ, R6, R3 ;  /* 0x00000006ff037219 */ /* 0x000fca0000011603 */
[----:B------:R-:W1:Y:S01]  /*c170*/  LDC R24, c[0x0][0x8a8] ;  /* 0x00022a00ff187b82 */ /* 0x000e620000000800 */
[-CC-:B--2---:R-:W-:Y:S02]  /*c180*/  SHF.R.U64 R10, R12, R8.reuse, R3.reuse ;  /* 0x000000080c0a7219 */ /* 0x184fe40000001203 */
[----:B------:R-:W-:-:S05]  /*c190*/  SHF.R.U32.HI R3, RZ, R8, R3 ;  /* 0x00000008ff037219 */ /* 0x000fca0000011603 */
[----:B------:R-:W2:Y:S01]  /*c1a0*/  LDC R27, c[0x0][0x8f0] ;  /* 0x00023c00ff1b7b82 */ /* 0x000ea20000000800 */
[-C--:B---3--:R-:W-:Y:S02]  /*c1b0*/  SHF.L.U32 R4, R5, R30.reuse, RZ ;  /* 0x0000001e05047219 */ /* 0x088fe400000006ff */
[-CC-:B------:R-:W-:Y:S02]  /*c1c0*/  SHF.R.U64 R13, R10, R30.reuse, R3.reuse ;  /* 0x0000001e0a0d7219 */ /* 0x180fe40000001203 */
[----:B------:R-:W-:Y:S02]  /*c1d0*/  SHF.R.U32.HI R5, RZ, R30, R3 ;  /* 0x0000001eff057219 */ /* 0x000fe40000011603 */
[----:B------:R-:W-:Y:S01]  /*c1e0*/  LOP3.LUT R25, RZ, R4, RZ, 0x33, !PT ;  /* 0x00000004ff197212 */ /* 0x000fe200078e33ff */
[----:B------:R-:W3:Y:S01]  /*c1f0*/  LDC R29, c[0x0][0x8e0] ;  /* 0x00023800ff1d7b82 */ /* 0x000ee20000000800 */
[----:B------:R-:W-:Y:S02]  /*c200*/  SHF.L.U32 R30, R7, R30, RZ ;  /* 0x0000001e071e7219 */ /* 0x000fe400000006ff */
[----:B------:R-:W-:-:S05]  /*c210*/  MOV R4, R13 ;  /* 0x0000000d00047202 */ /* 0x000fca0000000f00 */
[----:B------:R-:W1:Y:S01]  /*c220*/  LDC R31, c[0x0][0x8b8] ;  /* 0x00022e00ff1f7b82 */ /* 0x000e620000000800 */
[----:B------:R-:W-:Y:S05]  /*c230*/  @!P0 BRA `(.L_x_285) ;  /* 0x0000000000288947 */ /* 0x000fea0003800000 */
[----:B-1----:R-:W1:Y:S02]  /*c240*/  LDC R0, c[0x0][0x8f4] ;  /* 0x00023d00ff007b82 */ /* 0x002e640000000800 */
[----:B-1----:R-:W-:-:S05]  /*c250*/  IADD3 R3, P0, R13, R0, RZ ;  /* 0x000000000d037210 */ /* 0x002fca0007f1e0ff */
[----:B------:R-:W-:-:S04]  /*c260*/  IMAD.X R11, RZ, RZ, R5, P0 ;  /* 0x000000ffff0b7224 */ /* 0x000fc800000e0605 */
[----:B------:R-:W-:-:S04]  /*c270*/  IMAD.WIDE.U32 R4, R11, R14, RZ ;  /* 0x0000000e0b047225 */ /* 0x000fc800078e00ff */
[----:B------:R-:W-:-:S04]  /*c280*/  IMAD.WIDE.U32 R6, P0, R3, R15, R4 ;  /* 0x0000000f03067225 */ /* 0x000fc80007800004 */
[----:B------:R-:W-:Y:S01]  /*c290*/  IMAD.WIDE.U32 R4, R3, R14, RZ ;  /* 0x0000000e03047225 */ /* 0x000fe200078e00ff */
[----:B------:R-:W-:Y:S02]  /*c2a0*/  IADD3.X R9, RZ, RZ, RZ, P0, !PT ;  /* 0x000000ffff097210 */ /* 0x000fe400007fe4ff */
[----:B------:R-:W-:Y:S02]  /*c2b0*/  MOV R8, R7 ;  /* 0x0000000700087202 */ /* 0x000fe40000000f00 */
[----:B------:R-:W-:-:S05]  /*c2c0*/  IADD3 RZ, P0, R5, R6, RZ ;  /* 0x0000000605ff7210 */ /* 0x000fca0007f1e0ff */
[----:B------:R-:W-:-:S08]  /*c2d0*/  IMAD.WIDE.U32.X R4, R11, R15, R8, P0 ;  /* 0x0000000f0b047225 */ /* 0x000fd000000e0408 */
.L_x_285:
[----:B------:R-:W-:Y:S02]  /*c2e0*/  ISETP.NE.AND P0, PT, R2, 0x1, PT ;  /* 0x000000010200780c */ /* 0x000fe40003f05270 */
[----:B-12---:R-:W-:Y:S02]  /*c2f0*/  SHF.R.U64 R0, R4, R27, R5 ;  /* 0x0000001b04007219 */ /* 0x006fe40000001205 */
[----:B------:R-:W-:Y:S02]  /*c300*/  LOP3.LUT R3, R10, R25, RZ, 0xc0, !PT ;  /* 0x000000190a037212 */ /* 0x000fe400078ec0ff */
[----:B------:R-:W-:Y:S01]  /*c310*/  IADD3 R20, -R20, RZ, RZ ;  /* 0x000000ff14147210 */ /* 0x000fe20007ffe1ff */
[----:B------:R-:W-:Y:S01]  /*c320*/  IMAD.MOV R4, RZ, RZ, -R0 ;  /* 0x000000ffff047224 */ /* 0x000fe200078e0a00 */
[----:B------:R-:W-:Y:S01]  /*c330*/  IADD3 R5, R24, -0x1, RZ ;  /* 0xffffffff18057810 */ /* 0x000fe20007ffe0ff */
[----:B------:R-:W-:Y:S01]  /*c340*/  IMAD R3, R30, R0, R3 ;  /* 0x000000001e037224 */ /* 0x000fe200078e0203 */
[----:B------:R-:W-:Y:S01]  /*c350*/  R2UR UR47, R32 ;  /* 0x00000000202f72ca */ /* 0x000fe200000e0000 */
[----:B---3--:R-:W-:Y:S01]  /*c360*/  IMAD R0, R4, R29, R13 ;  /* 0x0000001d04007224 */ /* 0x008fe200078e020d */
[----:B------:R-:W-:Y:S01]  /*c370*/  LOP3.LUT R5, R12, R5, RZ, 0xc0, !PT ;  /* 0x000000050c057212 */ /* 0x000fe200078ec0ff */
[----:B----4-:R-:W-:Y:S01]  /*c380*/  @P0 IMAD R28, R21, R20, R26 ;  /* 0x00000014151c0224 */ /* 0x010fe200078e021a */
[----:B------:R-:W-:-:S03]  /*c390*/  MOV R4, 0x1 ;  /* 0x0000000100047802 */ /* 0x000fc60000000f00 */
[----:B------:R-:W-:Y:S02]  /*c3a0*/  IMAD R3, R3, R31, R28 ;  /* 0x0000001f03037224 */ /* 0x000fe400078e021c */
[----:B------:R-:W-:-:S05]  /*c3b0*/  IMAD R0, R0, R24, R5 ;  /* 0x0000001800007224 */ /* 0x000fca00078e0205 */
[----:B------:R-:W-:Y:S02]  /*c3c0*/  SEL R8, R0, R3, !P0 ;  /* 0x0000000300087207 */ /* 0x000fe40004000000 */
[----:B------:R-:W-:Y:S02]  /*c3d0*/  SEL R3, R3, R0, !P0 ;  /* 0x0000000003037207 */ /* 0x000fe40004000000 */
[----:B------:R-:W-:-:S07]  /*c3e0*/  PRMT R0, R4, 0x7610, R0 ;  /* 0x0000761004007816 */ /* 0x000fce0000000000 */
.L_x_283:
[----:B------:R-:W-:Y:S01]  /*c3f0*/  LOP3.LUT P0, RZ, R0, 0xff, RZ, 0xc0, !PT ;  /* 0x000000ff00ff7812 */ /* 0x000fe2000780c0ff */
[----:B------:R-:W-:-:S04]  /*c400*/  UIMAD.WIDE.U32 UR4, UR51, -0x55555555, URZ ;  /* 0xaaaaaaab330478a5 */ /* 0x000fc8000f8e003f */
[----:B------:R-:W-:-:S04]  /*c410*/  USHF.R.U32.HI UR4, URZ, 0x3, UR5 ;  /* 0x000000033f047899 */ /* 0x000fc80008011605 */
[----:B------:R-:W-:-:S04]  /*c420*/  UIMAD UR4, UR4, -0xc, UR51 ;  /* 0xfffffff4040478a4 */ /* 0x000fc8000f8e0233 */
[----:B------:R-:W-:Y:S08]  /*c430*/  @P0 BRA `(.L_x_286) ;  /* 0xffffff5000280947 */ /* 0x000ff0000383ffff */
[----:B------:R-:W-:-:S04]  /*c440*/  DEPBAR.LE SB0, 0x0 ;  /* 0x000080000000791a */ /* 0x000fc80000000000 */
[----:B------:R-:W-:Y:S05]  /*c450*/  EXIT ;  /* 0x000000000000794d */ /* 0x000fea0003800000 */
.L_x_9:
[----:B------:R-:W-:Y:S01]  /*c460*/  ULDC.64 UR4, c[0x0][0x8f8] ;  /* 0x00023e0000047ab9 */ /* 0x000fe20000000a00 */
[----:B------:R-:W-:Y:S02]  /*c470*/  PRMT R12, RZ, 0x7610, R12 ;  /* 0x00007610ff0c7816 */ /* 0x000fe4000000000c */
[----:B------:R-:W-:Y:S02]  /*c480*/  ISETP.GE.U32.AND P1, PT, R16, UR4, PT ;  /* 0x0000000410007c0c */ /* 0x000fe4000bf26070 */
[----:B------:R-:W-:Y:S02]  /*c490*/  MOV R5, 0xffffffff ;  /* 0xffffffff00057802 */ /* 0x000fe40000000f00 */
[----:B------:R-:W-:Y:S02]  /*c4a0*/  ISETP.GE.U32.AND.EX P1, PT, R17, UR5, PT, P1 ;  /* 0x0000000511007c0c */ /* 0x000fe4000bf26110 */
[----:B------:R-:W-:Y:S02]  /*c4b0*/  MOV R4, 0xffffffff ;  /* 0xffffffff00047802 */ /* 0x000fe40000000f00 */
[----:B------:R-:W-:-:S09]  /*c4c0*/  MOV R6, 0xffffffff ;  /* 0xffffffff00067802 */ /* 0x000fd20000000f00 */
        /* <DEDUP_REMOVED lines=19> */
.L_x_288:
[--C-:B------:R-:W-:Y:S01]  /*c600*/  SHF.R.U64 R14, R14, R6, R15.reuse ;  /* 0x000000060e0e7219 */ /* 0x100fe2000000120f */
[----:B------:R-:W1:Y:S01]  /*c610*/  LDC R12, c[0x0][0x8c0] ;  /* 0x00023000ff0c7b82 */ /* 0x000e620000000800 */
[----:B------:R-:W-:Y:S01]  /*c620*/  I2FP.F32.U32 R5, R10 ;  /* 0x0000000a00057245 */ /* 0x000fe20000201000 */
[----:B------:R-:W-:Y:S01]  /*c630*/  ULDC UR4, c[0x0][0x150] ;  /* 0x0000540000047ab9 */ /* 0x000fe20000000800 */
[----:B------:R-:W-:Y:S02]  /*c640*/  SHF.R.U32.HI R4, RZ, R6, R15 ;  /* 0x00000006ff047219 */ /* 0x000fe4000001160f */
[----:B------:R-:W-:Y:S01]  /*c650*/  IADD3 R11, P1, RZ, -R14, RZ ;  /* 0x8000000eff0b7210 */ /* 0x000fe20007f3e0ff */
[----:B------:R-:W-:Y:S01]  /*c660*/  FMUL R15, R5, UR4 ;  /* 0x00000004050f7c20 */ /* 0x000fe20008400000 */
[----:B------:R-:W-:Y:S01]  /*c670*/  ULDC UR4, c[0x0][0x154] ;  /* 0x0000550000047ab9 */ /* 0x000fe20000000800 */
[----:B------:R-:W2:Y:S02]  /*c680*/  LDC.64 R28, c[0x0][0x8e8] ;  /* 0x00023a00ff1c7b82 */ /* 0x000ea40000000a00 */
[----:B------:R-:W-:-:S02]  /*c690*/  IMAD.X R13, RZ, RZ, ~R4, P1 ;  /* 0x000000ffff0d7224 */ /* 0x000fc400008e0e04 */
[----:B------:R-:W3:Y:S01]  /*c6a0*/  F2I.U32.TRUNC.NTZ R15, R15 ;  /* 0x0000000f000f7305 */ /* 0x000ee2000020f000 */
[----:B------:R-:W-:-:S03]  /*c6b0*/  IMAD.WIDE.U32 R4, R11, R24, R16 ;  /* 0x000000180b047225 */ /* 0x000fc600078e0010 */
[----:B------:R-:W4:Y:S01]  /*c6c0*/  LDC R21, c[0x0][0x144] ;  /* 0x00005100ff157b82 */ /* 0x000f220000000800 */
[----:B------:R-:W-:-:S04]  /*c6d0*/  IMAD R6, R13, R24, RZ ;  /* 0x000000180d067224 */ /* 0x000fc800078e02ff */
[----:B------:R-:W-:-:S03]  /*c6e0*/  IMAD R11, R11, R25, R6 ;  /* 0x000000190b0b7224 */ /* 0x000fc600078e0206 */
[----:B------:R-:W5:Y:S02]  /*c6f0*/  LDC R20, c[0x0][0x8b0] ;  /* 0x00022c00ff147b82 */ /* 0x000f640000000800 */
[----:B------:R-:W-:Y:S02]  /*c700*/  IADD3 R5, R5, R11, RZ ;  /* 0x0000000b05057210 */ /* 0x000fe40007ffe0ff */
[----:B------:R-:W-:Y:S02]  /*c710*/  I2FP.F32.U32 R11, R7 ;  /* 0x00000007000b7245 */ /* 0x000fe40000201000 */
[----:B-1----:R-:W-:Y:S02]  /*c720*/  SHF.R.U64 R6, R4, R12, R5 ;  /* 0x0000000c04067219 */ /* 0x002fe40000001205 */
[----:B------:R-:W1:Y:S01]  /*c730*/  LDC R13, c[0x0][0x900] ;  /* 0x00024000ff0d7b82 */ /* 0x000e620000000800 */
[----:B---3--:R-:W-:Y:S01]  /*c740*/  IADD3 R4, -R15, RZ, RZ ;  /* 0x000000ff0f047210 */ /* 0x008fe20007ffe1ff */
[----:B------:R-:W-:Y:S01]  /*c750*/  FMUL R11, R11, UR4 ;  /* 0x000000040b0b7c20 */ /* 0x000fe20008400000 */
[----:B--2---:R-:W-:-:S02]  /*c760*/  ISETP.NE.U32.AND P1, PT, R28, RZ, PT ;  /* 0x000000ff1c00720c */ /* 0x004fc40003f25070 */
[----:B------:R-:W-:Y:S02]  /*c770*/  SHF.R.U32.HI R5, RZ, R12, R5 ;  /* 0x0000000cff057219 */ /* 0x000fe40000011605 */
[----:B------:R-:W-:Y:S01]  /*c780*/  ISETP.NE.AND.EX P1, PT, R29, RZ, PT, P1 ;  /* 0x000000ff1d00720c */ /* 0x000fe20003f25310 */
[----:B------:R-:W2:Y:S01]  /*c790*/  LDC R22, c[0x0][0x148] ;  /* 0x00005200ff167b82 */ /* 0x000ea20000000800 */
[----:B----4-:R-:W-:Y:S01]  /*c7a0*/  IMAD R26, R21, R4, R10 ;  /* 0x00000004151a7224 */ /* 0x010fe200078e020a */
[----:B------:R-:W-:Y:S02]  /*c7b0*/  MOV R12, 0xffffffff ;  /* 0xffffffff000c7802 */ /* 0x000fe40000000f00 */
[----:B------:R-:W-:-:S04]  /*c7c0*/  MOV R10, 0x1 ;  /* 0x00000001000a7802 */ /* 0x000fc80000000f00 */
[----:B------:R-:W3:Y:S01]  /*c7d0*/  LDC R24, c[0x0][0x8a8] ;  /* 0x00022a00ff187b82 */ /* 0x000ee20000000800 */
[-CC-:B-----5:R-:W-:Y:S02]  /*c7e0*/  SHF.R.U64 R21, R6, R20.reuse, R5.reuse ;  /* 0x0000001406157219 */ /* 0x1a0fe40000001205 */
[----:B------:R-:W-:Y:S02]  /*c7f0*/  SHF.R.U32.HI R4, RZ, R20, R5 ;  /* 0x00000014ff047219 */ /* 0x000fe40000011605 */
[----:B------:R4:W1:Y:S03]  /*c800*/  F2I.U32.TRUNC.NTZ R20, R11 ;  /* 0x0000000b00147305 */ /* 0x000866000020f000 */
[----:B------:R-:W2:Y:S01]  /*c810*/  LDC R25, c[0x0][0x8f0] ;  /* 0x00023c00ff197b82 */ /* 0x000ea20000000800 */
[-C--:B-1----:R-:W-:Y:S02]  /*c820*/  SHF.R.U64 R23, R21, R13.reuse, R4 ;  /* 0x0000000d15177219 */ /* 0x082fe40000001204 */
[----:B------:R-:W-:-:S02]  /*c830*/  SHF.L.U32 R12, R12, R13, RZ ;  /* 0x0000000d0c0c7219 */ /* 0x000fc400000006ff */
[-C--:B------:R-:W-:Y:S01]  /*c840*/  SHF.R.U32.HI R5, RZ, R13.reuse, R4 ;  /* 0x0000000dff057219 */ /* 0x080fe20000011604 */
[----:B------:R-:W-:Y:S01]  /*c850*/  IMAD.MOV.U32 R4, RZ, RZ, R23 ;  /* 0x000000ffff047224 */ /* 0x000fe200078e0017 */
[----:B------:R-:W-:Y:S01]  /*c860*/  SHF.L.U32 R30, R10, R13, RZ ;  /* 0x0000000d0a1e7219 */ /* 0x000fe200000006ff */
[----:B------:R-:W1:Y:S01]  /*c870*/  LDC R27, c[0x0][0x8e0] ;  /* 0x00023800ff1b7b82 */ /* 0x000e620000000800 */
[----:B------:R-:W-:-:S07]  /*c880*/  LOP3.LUT R32, RZ, R12, RZ, 0x33, !PT ;  /* 0x0000000cff207212 */ /* 0x000fce00078e33ff */
[----:B------:R-:W1:Y:S01]  /*c890*/  LDC R31, c[0x0][0x8b8] ;  /* 0x00022e00ff1f7b82 */ /* 0x000e620000000800 */
[----:B----4-:R-:W-:Y:S05]  /*c8a0*/  @!P1 BRA `(.L_x_289) ;  /* 0x0000000000289947 */ /* 0x010fea0003800000 */
[----:B------:R-:W4:Y:S02]  /*c8b0*/  LDC R4, c[0x0][0x8f4] ;  /* 0x00023d00ff047b82 */ /* 0x000f240000000800 */
[----:B----4-:R-:W-:-:S04]  /*c8c0*/  IADD3 R13, P1, R23, R4, RZ ;  /* 0x00000004170d7210 */ /* 0x010fc80007f3e0ff */
        /* <DEDUP_REMOVED lines=8> */
.L_x_289:
[----:B------:R-:W-:Y:S01]  /*c950*/  ISETP.NE.AND P1, PT, R2, 0x1, PT ;  /* 0x000000010200780c */ /* 0x000fe20003f25270 */
[----:B---3--:R-:W-:Y:S01]  /*c960*/  VIADD R11, R24, 0xffffffff ;  /* 0xffffffff180b7836 */ /* 0x008fe20000000000 */
[----:B--2---:R-:W-:Y:S02]  /*c970*/  SHF.R.U64 R5, R4, R25, R5 ;  /* 0x0000001904057219 */ /* 0x004fe40000001205 */
[----:B------:R-:W-:Y:S02]  /*c980*/  IADD3 R20, -R20, RZ, RZ ;  /* 0x000000ff14147210 */ /* 0x000fe40007ffe1ff */
[----:B------:R-:W-:Y:S02]  /*c990*/  LOP3.LUT R4, R21, R32, RZ, 0xc0, !PT ;  /* 0x0000002015047212 */ /* 0x000fe400078ec0ff */
[----:B------:R-:W-:Y:S02]  /*c9a0*/  IADD3 R10, -R5, RZ, RZ ;  /* 0x000000ff050a7210 */ /* 0x000fe40007ffe1ff */
[----:B------:R-:W-:Y:S01]  /*c9b0*/  MOV R12, 0x1 ;  /* 0x00000001000c7802 */ /* 0x000fe20000000f00 */
[----:B------:R-:W-:-:S02]  /*c9c0*/  IMAD R5, R30, R5, R4 ;  /* 0x000000051e057224 */ /* 0x000fc400078e0204 */
[----:B------:R-:W-:Y:S01]  /*c9d0*/  @P1 IMAD R26, R22, R20, R7 ;  /* 0x00000014161a1224 */ /* 0x000fe200078e0207 */
[----:B------:R-:W-:Y:S01]  /*c9e0*/  LOP3.LUT R7, R6, R11, RZ, 0xc0, !PT ;  /* 0x0000000b06077212 */ /* 0x000fe200078ec0ff */
[----:B-1----:R-:W-:Y:S02]  /*c9f0*/  IMAD R4, R10, R27, R23 ;  /* 0x0000001b0a047224 */ /* 0x002fe400078e0217 */
[----:B------:R-:W-:Y:S02]  /*ca00*/  IMAD R5, R5, R31, R26 ;  /* 0x0000001f05057224 */ /* 0x000fe400078e021a */
[----:B------:R-:W-:-:S05]  /*ca10*/  IMAD R6, R4, R24, R7 ;  /* 0x0000001804067224 */ /* 0x000fca00078e0207 */
[----:B------:R-:W-:Y:S02]  /*ca20*/  SEL R4, R6, R5, !P1 ;  /* 0x0000000506047207 */ /* 0x000fe40004800000 */
[----:B------:R-:W-:Y:S02]  /*ca30*/  SEL R5, R5, R6, !P1 ;  /* 0x0000000605057207 */ /* 0x000fe40004800000 */
[----:B------:R-:W-:-:S07]  /*ca40*/  MOV R6, R14 ;  /* 0x0000000e00067202 */ /* 0x000fce0000000f00 */
.L_x_287:
[----:B------:R-:W-:-:S08]  /*ca50*/  NOP ;  /* 0x0000000000007918 */ /* 0x000fd00000000000 */
[----:B------:R-:W1:-:S00]  /*ca60*/  USETMAXREG.DEALLOC.CTAPOOL 0x28 ;  /* 0x00000028000079c8 */ /* 0x000e4000080e0500 */
[----:B-1----:R-:W-:-:S13]  /*ca70*/  ISETP.NE.AND P1, PT, R3, 0x1, PT ;  /* 0x000000010300780c */ /* 0x002fda0003f25270 */
[----:B------:R-:W-:Y:S05]  /*ca80*/  @!P1 EXIT ;  /* 0x000000000000994d */ /* 0x000fea0003800000 */
[----:B------:R-:W-:Y:S05]  /*ca90*/  @!P4 BRA `(.L_x_290) ;  /* 0x0000001000b4c947 */ /* 0x000fea0003800000 */
[----:B------:R-:W-:-:S13]  /*caa0*/  ISETP.NE.OR P0, PT, R3, 0x2, P0 ;  /* 0x000000020300780c */ /* 0x000fda0000705670 */
[----:B------:R-:W-:Y:S05]  /*cab0*/  @P0 EXIT ;  /* 0x000000000000094d */ /* 0x000fea0003800000 */
[----:B------:R-:W-:-:S13]  /*cac0*/  LOP3.LUT P1, RZ, R12, 0xff, RZ, 0xc0, !PT ;  /* 0x000000ff0cff7812 */ /* 0x000fda000782c0ff */
[----:B------:R-:W-:Y:S05]  /*cad0*/  @!P1 BRA `(.L_x_291) ;  /* 0x0000000000189947 */ /* 0x000fea0003800000 */
[----:B------:R-:W-:Y:S01]  /*cae0*/  UMOV UR4, 0x400 ;  /* 0x0000040000047882 */ /* 0x000fe20000000000 */
[----:B------:R-:W-:Y:S01]  /*caf0*/  MOV R3, RZ ;  /* 0x000000ff00037202 */ /* 0x000fe20000000f00 */
[----:B------:R-:W-:-:S03]  /*cb00*/  ULEA UR4, UR36, UR4, 0x18 ;  /* 0x0000000424047291 */ /* 0x000fc6000f8ec03f */
[----:B------:R-:W-:-:S06]  /*cb10*/  SHF.L.U32 R3, R3, 0x1f, RZ ;  /* 0x0000001f03037819 */ /* 0x000fcc00000006ff */
[----:B------:R-:W1:Y:S02]  /*cb20*/  SYNCS.PHASECHK.TRANS64.TRYWAIT P0, [UR4+0x108], R3 ;  /* 0x00010803ff0075a7 */ /* 0x000e640008000144 */
[----:B-1----:R-:W-:Y:S05]  /*cb30*/  @!P0 BRA `(.L_x_292) ;  /* 0x00000028000c8947 */ /* 0x002fea0003800000 */
.L_x_291:
[----:B-1----:R-:W-:Y:S01]  /*cb40*/  PRMT R3, RZ, 0x7610, R3 ;  /* 0x00007610ff037816 */ /* 0x002fe20000000003 */
[----:B------:R-:W-:Y:S06]  /*cb50*/  @P3 BRA `(.L_x_293) ;  /* 0x0000000000243947 */ /* 0x000fec0003800000 */
[----:B------:R-:W-:Y:S02]  /*cb60*/  ULDC.64 UR4, c[0x0][0x588] ;  /* 0x0001620000047ab9 */ /* 0x000fe40000000a00 */
[----:B------:R-:W-:-:S04]  /*cb70*/  ISETP.NE.U32.AND P0, PT, RZ, UR4, PT ;  /* 0x00000004ff007c0c */ /* 0x000fc8000bf05070 */
[----:B------:R-:W-:-:S13]  /*cb80*/  ISETP.NE.AND.EX P0, PT, RZ, UR5, PT, P0 ;  /* 0x00000005ff007c0c */ /* 0x000fda000bf05300 */
[----:B------:R-:W-:Y:S05]  /*cb90*/  @!P0 BRA `(.L_x_294) ;  /* 0x00000000000c8947 */ /* 0x000fea0003800000 */
[----:B------:R1:W5:Y:S01]  /*cba0*/  LDG.E R8, desc[UR40][R8.64] ;  /* 0x0000002808087981 */ /* 0x000362000c1e1900 */
[----:B------:R-:W-:Y:S01]  /*cbb0*/  IMAD.MOV.U32 R3, RZ, RZ, 0x1 ;  /* 0x00000001ff037424 */ /* 0x000fe200078e00ff */
[----:B------:R-:W-:Y:S06]  /*cbc0*/  BRA `(.L_x_293) ;  /* 0x0000000000087947 */ /* 0x000fec0003800000 */
.L_x_294:
[----:B------:R-:W2:Y:S01]  /*cbd0*/  LDC R8, c[0x0][0x580] ;  /* 0x00016000ff087b82 */ /* 0x000ea20000000800 */
[----:B------:R-:W-:-:S07]  /*cbe0*/  MOV R3, 0x1 ;  /* 0x0000000100037802 */ /* 0x000fce0000000f00 */
.L_x_293:
[----:B-1----:R-:W-:Y:S01]  /*cbf0*/  MOV R9, 0x1 ;  /* 0x0000000100097802 */ /* 0x002fe20000000f00 */
[----:B------:R-:W-:Y:S06]  /*cc00*/  @!P1 BRA `(.L_x_295) ;  /* 0x0000000c00e09947 */ /* 0x000fec0003800000 */
[----:B------:R-:W1:Y:S01]  /*cc10*/  LDC R10, c[0x0][0x900] ;  /* 0x00024000ff0a7b82 */ /* 0x000e620000000800 */
[----:B------:R-:W-:Y:S01]  /*cc20*/  MOV R7, 0xffffffff ;  /* 0xffffffff00077802 */ /* 0x000fe20000000f00 */
[----:B------:R-:W-:Y:S01]  /*cc30*/  ULDC.64 UR6, c[0x0][0x198] ;  /* 0x0000660000067ab9 */ /* 0x000fe20000000a00 */
[----:B------:R-:W-:Y:S01]  /*cc40*/  MOV R9, 0x1 ;  /* 0x0000000100097802 */ /* 0x000fe20000000f00 */
[----:B------:R-:W-:Y:S01]  /*cc50*/  ULDC.64 UR14, c[0x0][0x588] ;  /* 0x00016200000e7ab9 */ /* 0x000fe20000000a00 */
[----:B------:R-:W-:Y:S01]  /*cc60*/  LOP3.LUT R11, R0, 0x2, RZ, 0xfc, !PT ;  /* 0x00000002000b7812 */ /* 0x000fe200078efcff */
[----:B------:R-:W-:Y:S01]  /*cc70*/  ULDC.64 UR22, c[0x0][0x8f8] ;  /* 0x00023e0000167ab9 */ /* 0x000fe20000000a00 */
[----:B------:R-:W-:Y:S01]  /*cc80*/  ULDC.64 UR24, c[0x0][0x590] ;  /* 0x0001640000187ab9 */ /* 0x000fe20000000a00 */
[----:B------:R-:W3:Y:S01]  /*cc90*/  LDC R12, c[0x0][0x8a8] ;  /* 0x00022a00ff0c7b82 */ /* 0x000ee20000000800 */
[-C--:B-1----:R-:W-:Y:S02]  /*cca0*/  SHF.L.U32 R7, R7, R10.reuse, RZ ;  /* 0x0000000a07077219 */ /* 0x082fe400000006ff */
[----:B------:R-:W-:Y:S01]  /*ccb0*/  SHF.L.U32 R10, R9, R10, RZ ;  /* 0x0000000a090a7219 */ /* 0x000fe200000006ff */
[----:B------:R-:W-:Y:S01]  /*ccc0*/  IMAD.MOV.U32 R9, RZ, RZ, 0x1 ;  /* 0x00000001ff097424 */ /* 0x000fe200078e00ff */
[----:B------:R-:W-:-:S02]  /*ccd0*/  LOP3.LUT R13, RZ, R7, RZ, 0x33, !PT ;  /* 0x00000007ff0d7212 */ /* 0x000fc400078e33ff */
[----:B---3--:R-:W-:-:S07]  /*cce0*/  IADD3 R12, R12, -0x1, RZ ;  /* 0xffffffff0c0c7810 */ /* 0x008fce0007ffe0ff */
.L_x_327:
[----:B------:R-:W-:Y:S02]  /*ccf0*/  ISETP.NE.U32.AND P0, PT, RZ, UR24, PT ;  /* 0x00000018ff007c0c */ /* 0x000fe4000bf05070 */
[----:B------:R-:W-:Y:S02]  /*cd00*/  R2UR UR11, R5 ;  /* 0x00000000050b72ca */ /* 0x000fe400000e0000 */
[----:B------:R-:W-:Y:S02]  /*cd10*/  R2UR UR10, R4 ;  /* 0x00000000040a72ca */ /* 0x000fe400000e0000 */
[----:B------:R-:W-:-:S09]  /*cd20*/  ISETP.NE.AND.EX P0, PT, RZ, UR25, PT, P0 ;  /* 0x00000019ff007c0c */ /* 0x000fd2000bf05300 */
[----:B------:R-:W-:Y:S02]  /*cd30*/  USHF.L.U32 UR11, UR11, 0x7, URZ ;  /* 0x000000070b0b7899 */ /* 0x000fe4000800063f */
[----:B------:R-:W-:Y:S02]  /*cd40*/  USHF.L.U32 UR10, UR10, 0x7, URZ ;  /* 0x000000070a0a7899 */ /* 0x000fe4000800063f */
[----:B------:R-:W-:Y:S10]  /*cd50*/  @!P0 BRA `(.L_x_296) ;  /* 0x00000000002c8947 */ /* 0x000ff40003800000 */
[----:B------:R-:W-:-:S04]  /*cd60*/  ISETP.NE.U32.AND P1, PT, RZ, UR14, PT ;  /* 0x0000000eff007c0c */ /* 0x000fc8000bf25070 */
[----:B------:R-:W-:-:S13]  /*cd70*/  ISETP.NE.AND.EX P1, PT, RZ, UR15, PT, P1 ;  /* 0x0000000fff007c0c */ /* 0x000fda000bf25310 */
[----:B------:R-:W-:Y:S05]  /*cd80*/  @!P1 BRA `(.L_x_297) ;  /* 0x0000000000189947 */ /* 0x000fea0003800000 */
[----:B------:R-:W1:Y:S01]  /*cd90*/  LDC.64 R4, c[0x0][0x588] ;  /* 0x00016200ff047b82 */ /* 0x000e620000000a00 */
[----:B------:R-:W-:-:S04]  /*cda0*/  IMAD R3, R6, UR24, RZ ;  /* 0x0000001806037c24 */ /* 0x000fc8000f8e02ff */
[----:B-1----:R-:W-:-:S05]  /*cdb0*/  IMAD.WIDE R4, R3, 0x4, R4 ;  /* 0x0000000403047825 */ /* 0x002fca00078e0204 */
[----:B--2--5:R3:W5:Y:S01]  /*cdc0*/  LDG.E R8, desc[UR40][R4.64] ;  /* 0x0000002804087981 */ /* 0x024762000c1e1900 */
[----:B------:R-:W-:Y:S01]  /*cdd0*/  MOV R3, 0x1 ;  /* 0x0000000100037802 */ /* 0x000fe20000000f00 */
[----:B------:R-:W-:Y:S06]  /*cde0*/  BRA `(.L_x_296) ;  /* 0x0000000000087947 */ /* 0x000fec0003800000 */
.L_x_297:
[----:B--2--5:R-:W1:Y:S01]  /*cdf0*/  LDC R8, c[0x0][0x580] ;  /* 0x00016000ff087b82 */ /* 0x024e620000000800 */
[----:B------:R-:W-:-:S07]  /*ce00*/  MOV R3, 0x1 ;  /* 0x0000000100037802 */ /* 0x000fce0000000f00 */
.L_x_296:
[----:B------:R-:W-:Y:S05]  /*ce10*/  @!P0 BRA `(.L_x_298) ;  /* 0x00000000001c8947 */ /* 0x000fea0003800000 */
[----:B------:R-:W-:-:S13]  /*ce20*/  LOP3.LUT P2, RZ, R3, 0xff, RZ, 0xc0, !PT ;  /* 0x000000ff03ff7812 */ /* 0x000fda000784c0ff */
[----:B---3--:R-:W3:Y:S02]  /*ce30*/  @!P2 LDC.64 R4, c[0x0][0x588] ;  /* 0x00016200ff04ab82 */ /* 0x008ee40000000a00 */
[----:B---3--:R-:W-:-:S04]  /*ce40*/  @!P2 ISETP.NE.U32.AND P0, PT, R4, RZ, PT ;  /* 0x000000ff0400a20c */ /* 0x008fc80003f05070 */
[----:B------:R-:W-:Y:S02]  /*ce50*/  @!P2 ISETP.NE.AND.EX P1, PT, R5, RZ, PT, P0 ;  /* 0x000000ff0500a20c */ /* 0x000fe40003f25300 */
[----:B-12--5:R-:W-:Y:S02]  /*ce60*/  @P2 FSETP.EQ.AND P0, PT, R8, RZ, PT ;  /* 0x000000ff0800220b */ /* 0x026fe40003f02000 */
[----:B------:R-:W-:Y:S01]  /*ce70*/  @!P2 PLOP3.LUT P0, PT, P1, PT, PT, 0x8, 0x0 ;  /* 0x000000000000a81c */ /* 0x000fe20000f0e170 */
[----:B------:R-:W-:-:S12]  /*ce80*/  BRA `(.L_x_299) ;  /* 0x0000000000047947 */ /* 0x000fd80003800000 */
.L_x_298:
[----:B-12--5:R-:W-:-:S13]  /*ce90*/  FSETP.EQ.AND P0, PT, R8, RZ, PT ;  /* 0x000000ff0800720b */ /* 0x026fda0003f02000 */
.L_x_299:
[----:B------:R-:W-:Y:S02]  /*cea0*/  ISETP.NE.AND P2, PT, R11, 0x3, PT ;  /* 0x000000030b00780c */ /* 0x000fe40003f45270 */
[----:B------:R-:W-:-:S04]  /*ceb0*/  ELECT P1, URZ, PT ;  /* 0x00000000003f782f */ /* 0x000fc80003820000 */
[----:B------:R-:W-:-:S07]  /*cec0*/  PLOP3.LUT P0, PT, P1, P0, PT, 0x20, 0x0 ;  /* 0x000000000000781c */ /* 0x000fce0000f00470 */
[----:B------:R-:W-:Y:S06]  /*ced0*/  @!P2 BRA `(.L_x_300) ;  /* 0x000000000004a947 */ /* 0x000fec0003800000 */
[----:B------:R-:W-:Y:S01]  /*cee0*/  BPT.TRAP 0x1 ;  /* 0x000000040000795c */ /* 0x000fe20000300000 */
.L_x_300:
[----:B------:R-:W1:Y:S01]  /*cef0*/  S2UR UR36, SR_CgaCtaId ;  /* 0x00000000002479c3 */ /* 0x000e620000008800 */
[----:B------:R-:W-:Y:S01]  /*cf00*/  UMOV UR4, 0x400 ;  /* 0x0000040000047882 */ /* 0x000fe20000000000 */
[----:B---3--:R-:W-:Y:S01]  /*cf10*/  SHF.L.U32 R4, R9, 0x1f, RZ ;  /* 0x0000001f09047819 */ /* 0x008fe200000006ff */
[----:B-1----:R-:W-:-:S09]  /*cf20*/  ULEA UR5, UR36, UR4, 0x18 ;  /* 0x0000000424057291 */ /* 0x002fd2000f8ec03f */
[----:B------:R-:W1:Y:S02]  /*cf30*/  SYNCS.PHASECHK.TRANS64.TRYWAIT P1, [UR5+0xe0], R4 ;  /* 0x0000e004ff0075a7 */ /* 0x000e640008020145 */
[----:B-1----:R-:W-:Y:S05]  /*cf40*/  @!P1 BRA `(.L_x_301) ;  /* 0x0000002400209947 */ /* 0x002fea0003800000 */
.L_x_371:
[----:B------:R-:W-:Y:S04]  /*cf50*/  BSSY B0, `(.L_x_302) ;  /* 0x000000e000007945 */ /* 0x000fe80003800000 */
[----:B------:R-:W-:Y:S05]  /*cf60*/  @!P0 BRA `(.L_x_303) ;  /* 0x0000000000308947 */ /* 0x000fea0003800000 */
[----:B------:R-:W-:Y:S01]  /*cf70*/  R2UR UR12, R6 ;  /* 0x00000000060c72ca */ /* 0x000fe200000e0000 */
[----:B------:R-:W-:Y:S02]  /*cf80*/  UIADD3 UR16, UP0, UR6, 0x3f0, URZ ;  /* 0x000003f006107890 */ /* 0x000fe4000ff1e03f */
[----:B------:R-:W-:Y:S02]  /*cf90*/  UIADD3 UR8, UR5, 0x200, URZ ;  /* 0x0000020005087890 */ /* 0x000fe4000fffe03f */
[----:B------:R-:W-:Y:S02]  /*cfa0*/  UIADD3 UR9, UR5, 0xc0, URZ ;  /* 0x000000c005097890 */ /* 0x000fe4000fffe03f */
[----:B------:R-:W-:Y:S01]  /*cfb0*/  UIADD3.X UR17, URZ, UR7, URZ, UP0, !UPT ;  /* 0x000000073f117290 */ /* 0x000fe200087fe43f */
[----:B------:R-:W-:Y:S01]  /*cfc0*/  UMOV UR18, 0x0 ;  /* 0x0000000000127882 */ /* 0x000fe20000000000 */
[----:B------:R-:W-:-:S07]  /*cfd0*/  UMOV UR19, 0x10000000 ;  /* 0x1000000000137882 */ /* 0x000fce0000000000 */
[----:B------:R2:W-:Y:S02]  /*cfe0*/  UTMALDG.3D [UR8], [UR16], desc[UR18] ;  /* 0x00001208100075b4 */ /* 0x0005e40008011000 */
[----:B--2---:R-:W-:Y:S05]  /*cff0*/  @!P2 BRA `(.L_x_304) ;  /* 0x000000000004a947 */ /* 0x004fea0003800000 */
[----:B------:R-:W-:Y:S01]  /*d000*/  BPT.TRAP 0x1 ;  /* 0x000000040000795c */ /* 0x000fe20000300000 */
.L_x_304:
[----:B-1----:R-:W1:Y:S02]  /*d010*/  LDC R5, c[0x0][0x800] ;  /* 0x00020000ff057b82 */ /* 0x002e640000000800 */
[----:B-1----:R2:W-:Y:S02]  /*d020*/  SYNCS.ARRIVE.TRANS64.RED.A0TR RZ, [UR5+0xc0], R5 ;  /* 0x0000c005ffff79a7 */ /* 0x0025e40008300405 */
.L_x_303:
[----:B------:R-:W-:Y:S05]  /*d030*/  BSYNC B0 ;  /* 0x0000000000007941 */ /* 0x000fea0003800000 */
.L_x_302:
[----:B------:R-:W-:Y:S05]  /*d040*/  @!P2 BRA `(.L_x_305) ;  /* 0x000000000004a947 */ /* 0x000fea0003800000 */
[----:B------:R-:W-:Y:S01]  /*d050*/  BPT.TRAP 0x1 ;  /* 0x000000040000795c */ /* 0x000fe20000300000 */
.L_x_305:
[----:B------:R-:W-:-:S04]  /*d060*/  UIADD3 UR4, UR5, 0xc0, URZ ;  /* 0x000000c005047890 */ /* 0x000fc8000fffe03f */
[----:B------:R-:W-:-:S09]  /*d070*/  UPRMT UR4, UR36, 0x654, UR4 ;  /* 0x0000065424047896 */ /* 0x000fd20008000004 */
[----:B------:R-:W-:Y:S01]  /*d080*/  SYNCS.ARRIVE.TRANS64.RED.A1T0 RZ, [UR4], RZ ;  /* 0x000000ffffff79a7 */ /* 0x000fe20008100404 */
[----:B------:R-:W-:Y:S05]  /*d090*/  @!P2 BRA `(.L_x_306) ;  /* 0x000000000004a947 */ /* 0x000fea0003800000 */
[----:B------:R-:W-:Y:S01]  /*d0a0*/  BPT.TRAP 0x1 ;  /* 0x000000040000795c */ /* 0x000fe20000300000 */
.L_x_306:
[----:B------:R-:W3:Y:S02]  /*d0b0*/  SYNCS.PHASECHK.TRANS64.TRYWAIT P1, [UR5+0xe8], R4 ;  /* 0x0000e804ff0075a7 */ /* 0x000ee40008020145 */
[----:B---3--:R-:W-:Y:S05]  /*d0c0*/  @!P1 BRA `(.L_x_307) ;  /* 0x0000002000d89947 */ /* 0x008fea0003800000 */
.L_x_372:
[----:B------:R-:W-:Y:S04]  /*d0d0*/  BSSY B0, `(.L_x_308) ;  /* 0x0000010000007945 */ /* 0x000fe80003800000 */
[----:B------:R-:W-:Y:S05]  /*d0e0*/  @!P0 BRA `(.L_x_309) ;  /* 0x0000000000388947 */ /* 0x000fea0003800000 */
[----:B------:R-:W-:Y:S01]  /*d0f0*/  UIADD3 UR8, UP0, UR6, 0x3f0, URZ ;  /* 0x000003f006087890 */ /* 0x000fe2000ff1e03f */
[----:B------:R-:W-:Y:S01]  /*d100*/  R2UR UR20, R6 ;  /* 0x00000000061472ca */ /* 0x000fe200000e0000 */
[----:B------:R-:W-:Y:S02]  /*d110*/  UIADD3 UR18, UR10, 0x20, URZ ;  /* 0x000000200a127890 */ /* 0x000fe4000fffe03f */
[----:B------:R-:W-:Y:S02]  /*d120*/  UIADD3 UR16, UR5, 0x1200, URZ ;  /* 0x0000120005107890 */ /* 0x000fe4000fffe03f */
[----:B------:R-:W-:Y:S02]  /*d130*/  UIADD3 UR17, UR5, 0xc8, URZ ;  /* 0x000000c805117890 */ /* 0x000fe4000fffe03f */
[----:B------:R-:W-:Y:S01]  /*d140*/  UIADD3.X UR9, URZ, UR7, URZ, UP0, !UPT ;  /* 0x000000073f097290 */ /* 0x000fe200087fe43f */
[----:B------:R-:W-:Y:S01]  /*d150*/  UMOV UR12, 0x0 ;  /* 0x00000000000c7882 */ /* 0x000fe20000000000 */
[----:B------:R-:W-:Y:S01]  /*d160*/  UMOV UR13, 0x10000000 ;  /* 0x10000000000d7882 */ /* 0x000fe20000000000 */
[----:B------:R-:W-:-:S06]  /*d170*/  UMOV UR19, UR11 ;  /* 0x0000000b00137c82 */ /* 0x000fcc0008000000 */
[----:B------:R3:W-:Y:S02]  /*d180*/  UTMALDG.3D [UR16], [UR8], desc[UR12] ;  /* 0x00000c10080075b4 */ /* 0x0007e40008011000 */
[----:B---3--:R-:W-:Y:S05]  /*d190*/  @!P2 BRA `(.L_x_310) ;  /* 0x000000000004a947 */ /* 0x008fea0003800000 */
[----:B------:R-:W-:Y:S01]  /*d1a0*/  BPT.TRAP 0x1 ;  /* 0x000000040000795c */ /* 0x000fe20000300000 */
.L_x_310:
[----:B-12---:R-:W1:Y:S02]  /*d1b0*/  LDC R5, c[0x0][0x800] ;  /* 0x00020000ff057b82 */ /* 0x006e640000000800 */
[----:B-1----:R3:W-:Y:S02]  /*d1c0*/  SYNCS.ARRIVE.TRANS64.RED.A0TR RZ, [UR5+0xc8], R5 ;  /* 0x0000c805ffff79a7 */ /* 0x0027e40008300405 */
.L_x_309:
[----:B------:R-:W-:Y:S05]  /*d1d0*/  BSYNC B0 ;  /* 0x0000000000007941 */ /* 0x000fea0003800000 */
.L_x_308:
[----:B------:R-:W-:Y:S05]  /*d1e0*/  @!P2 BRA `(.L_x_311) ;  /* 0x000000000004a947 */ /* 0x000fea0003800000 */
[----:B------:R-:W-:Y:S01]  /*d1f0*/  BPT.TRAP 0x1 ;  /* 0x000000040000795c */ /* 0x000fe20000300000 */
.L_x_311:
[----:B------:R-:W-:-:S04]  /*d200*/  UIADD3 UR4, UR5, 0xc8, URZ ;  /* 0x000000c805047890 */ /* 0x000fc8000fffe03f */
[----:B------:R-:W-:-:S09]  /*d210*/  UPRMT UR4, UR36, 0x654, UR4 ;  /* 0x0000065424047896 */ /* 0x000fd20008000004 */
[----:B------:R-:W-:Y:S01]  /*d220*/  SYNCS.ARRIVE.TRANS64.RED.A1T0 RZ, [UR4], RZ ;  /* 0x000000ffffff79a7 */ /* 0x000fe20008100404 */
[----:B------:R-:W-:Y:S05]  /*d230*/  @!P2 BRA `(.L_x_312) ;  /* 0x000000000004a947 */ /* 0x000fea0003800000 */
[----:B------:R-:W-:Y:S01]  /*d240*/  BPT.TRAP 0x1 ;  /* 0x000000040000795c */ /* 0x000fe20000300000 */
.L_x_312:
[----:B------:R-:W4:Y:S02]  /*d250*/  SYNCS.PHASECHK.TRANS64.TRYWAIT P1, [UR5+0xf0], R4 ;  /* 0x0000f004ff0075a7 */ /* 0x000f240008020145 */
[----:B----4-:R-:W-:Y:S05]  /*d260*/  @!P1 BRA `(.L_x_313) ;  /* 0x0000002000889947 */ /* 0x010fea0003800000 */
.L_x_373:
        /* <DEDUP_REMOVED lines=12> */
[----:B----4-:R-:W-:Y:S05]  /*d330*/  @!P2 BRA `(.L_x_316) ;  /* 0x000000000004a947 */ /* 0x010fea0003800000 */
[----:B------:R-:W-:Y:S01]  /*d340*/  BPT.TRAP 0x1 ;  /* 0x000000040000795c */ /* 0x000fe20000300000 */
.L_x_316:
[----:B-123--:R-:W1:Y:S02]  /*d350*/  LDC R5, c[0x0][0x800] ;  /* 0x00020000ff057b82 */ /* 0x00ee640000000800 */
[----:B-1----:R4:W-:Y:S02]  /*d360*/  SYNCS.ARRIVE.TRANS64.RED.A0TR RZ, [UR5+0xd0], R5 ;  /* 0x0000d005ffff79a7 */ /* 0x0029e40008300405 */
.L_x_315:
[----:B------:R-:W-:Y:S05]  /*d370*/  BSYNC B0 ;  /* 0x0000000000007941 */ /* 0x000fea0003800000 */
.L_x_314:
[----:B------:R-:W-:Y:S05]  /*d380*/  @!P2 BRA `(.L_x_317) ;  /* 0x000000000004a947 */ /* 0x000fea0003800000 */
[----:B------:R-:W-:Y:S01]  /*d390*/  BPT.TRAP 0x1 ;  /* 0x000000040000795c */ /* 0x000fe20000300000 */
.L_x_317:
[----:B------:R-:W-:-:S04]  /*d3a0*/  UIADD3 UR4, UR5, 0xd0, URZ ;  /* 0x000000d005047890 */ /* 0x000fc8000fffe03f */
[----:B------:R-:W-:-:S09]  /*d3b0*/  UPRMT UR4, UR36, 0x654, UR4 ;  /* 0x0000065424047896 */ /* 0x000fd20008000004 */
[----:B------:R-:W-:Y:S01]  /*d3c0*/  SYNCS.ARRIVE.TRANS64.RED.A1T0 RZ, [UR4], RZ ;  /* 0x000000ffffff79a7 */ /* 0x000fe20008100404 */
[----:B------:R-:W-:Y:S05]  /*d3d0*/  @!P2 BRA `(.L_x_318) ;  /* 0x000000000004a947 */ /* 0x000fea0003800000 */
[----:B------:R-:W-:Y:S01]  /*d3e0*/  BPT.TRAP 0x1 ;  /* 0x000000040000795c */ /* 0x000fe20000300000 */
.L_x_318:
[----:B------:R-:W5:Y:S02]  /*d3f0*/  SYNCS.PHASECHK.TRANS64.TRYWAIT P1, [UR5+0xf8], R4 ;  /* 0x0000f804ff0075a7 */ /* 0x000f640008020145 */
[----:B-----5:R-:W-:Y:S05]  /*d400*/  @!P1 BRA `(.L_x_319) ;  /* 0x0000002000389947 */ /* 0x020fea0003800000 */
.L_x_374:
[----:B------:R-:W-:Y:S04]  /*d410*/  BSSY B0, `(.L_x_320) ;  /* 0x0000010000007945 */ /* 0x000fe80003800000 */
[----:B------:R-:W-:Y:S05]  /*d420*/  @!P0 BRA `(.L_x_321) ;  /* 0x0000000000388947 */ /* 0x000fea0003800000 */
[----:B------:R-:W-:Y:S01]  /*d430*/  R2UR UR20, R6 ;  /* 0x00000000061472ca */ /* 0x000fe200000e0000 */
[----:B------:R-:W-:Y:S02]  /*d440*/  UIADD3 UR8, UP0, UR6, 0x3f0, URZ ;  /* 0x000003f006087890 */ /* 0x000fe4000ff1e03f */
        /* <DEDUP_REMOVED lines=8> */
[----:B-1----:R-:W-:Y:S05]  /*d4d0*/  @!P2 BRA `(.L_x_322) ;  /* 0x000000000004a947 */ /* 0x002fea0003800000 */
[----:B------:R-:W-:Y:S01]  /*d4e0*/  BPT.TRAP 0x1 ;  /* 0x000000040000795c */ /* 0x000fe20000300000 */
.L_x_322:
[----:B------:R-:W1:Y:S02]  /*d4f0*/  LDC R4, c[0x0][0x800] ;  /* 0x00020000ff047b82 */ /* 0x000e640000000800 */
[----:B-1----:R1:W-:Y:S02]  /*d500*/  SYNCS.ARRIVE.TRANS64.RED.A0TR RZ, [UR5+0xd8], R4 ;  /* 0x0000d804ffff79a7 */ /* 0x0023e40008300405 */
.L_x_321:
[----:B------:R-:W-:Y:S05]  /*d510*/  BSYNC B0 ;  /* 0x0000000000007941 */ /* 0x000fea0003800000 */
.L_x_320:
[----:B------:R-:W-:Y:S05]  /*d520*/  @!P2 BRA `(.L_x_323) ;  /* 0x000000000004a947 */ /* 0x000fea0003800000 */
[----:B------:R-:W-:Y:S01]  /*d530*/  BPT.TRAP 0x1 ;  /* 0x000000040000795c */ /* 0x000fe20000300000 */
.L_x_323:
[----:B------:R-:W-:Y:S01]  /*d540*/  IADD3 R16, P0, R16, UR38, RZ ;  /* 0x0000002610107c10 */ /* 0x000fe2000ff1e0ff */
[----:B------:R-:W-:Y:S01]  /*d550*/  UIADD3 UR4, UR5, 0xd8, URZ ;  /* 0x000000d805047890 */ /* 0x000fe2000fffe03f */
[----:B------:R-:W-:Y:S01]  /*d560*/  LOP3.LUT R9, R9, 0x1, RZ, 0x3c, !PT ;  /* 0x0000000109097812 */ /* 0x000fe200078e3cff */
[----:B-1----:R-:W-:Y:S01]  /*d570*/  IMAD.MOV.U32 R4, RZ, RZ, -0x1 ;  /* 0xffffffffff047424 */ /* 0x002fe200078e00ff */
[----:B------:R-:W-:Y:S01]  /*d580*/  IADD3.X R17, R17, UR37, RZ, P0, !PT ;  /* 0x0000002511117c10 */ /* 0x000fe200087fe4ff */
[----:B------:R-:W-:Y:S01]  /*d590*/  UPRMT UR4, UR36, 0x654, UR4 ;  /* 0x0000065424047896 */ /* 0x000fe20008000004 */
[----:B------:R-:W-:Y:S02]  /*d5a0*/  ISETP.GE.U32.AND P0, PT, R16, UR22, PT ;  /* 0x0000001610007c0c */ /* 0x000fe4000bf06070 */
[----:B------:R-:W-:Y:S02]  /*d5b0*/  PRMT R7, RZ, 0x7610, R7 ;  /* 0x00007610ff077816 */ /* 0x000fe40000000007 */
[----:B------:R-:W-:-:S02]  /*d5c0*/  ISETP.GE.U32.AND.EX P0, PT, R17, UR23, PT, P0 ;  /* 0x0000001711007c0c */ /* 0x000fc4000bf06100 */
[----:B--234-:R-:W-:Y:S02]  /*d5d0*/  MOV R5, 0xffffffff ;  /* 0xffffffff00057802 */ /* 0x01cfe40000000f00 */
[----:B------:R-:W-:Y:S01]  /*d5e0*/  SYNCS.ARRIVE.TRANS64.RED.A1T0 RZ, [UR4], RZ ;  /* 0x000000ffffff79a7 */ /* 0x000fe20008100404 */
[----:B------:R-:W-:-:S08]  /*d5f0*/  MOV R6, 0xffffffff ;  /* 0xffffffff00067802 */ /* 0x000fd00000000f00 */
[----:B------:R-:W-:Y:S05]  /*d600*/  @P0 BRA `(.L_x_324) ;  /* 0x0000000400580947 */ /* 0x000fea0003800000 */
[----:B------:R-:W1:Y:S01]  /*d610*/  S2R R18, SR_CTAID.X ;  /* 0x0000000000127919 */ /* 0x000e620000002500 */
[----:B------:R-:W2:Y:S01]  /*d620*/  LDC.64 R14, c[0x0][0x8d0] ;  /* 0x00023400ff0e7b82 */ /* 0x000ea20000000a00 */
[----:B------:R-:W-:Y:S01]  /*d630*/  ULDC UR4, c[0x0][0x150] ;  /* 0x0000540000047ab9 */ /* 0x000fe20000000800 */
[----:B------:R-:W-:Y:S01]  /*d640*/  MOV R22, R17 ;  /* 0x0000001100167202 */ /* 0x000fe20000000f00 */
[----:B------:R-:W3:Y:S05]  /*d650*/  S2R R20, SR_CTAID.Y ;  /* 0x0000000000147919 */ /* 0x000eea0000002600 */
[----:B------:R-:W4:Y:S08]  /*d660*/  LDC R5, c[0x0][0x144] ;  /* 0x00005100ff057b82 */ /* 0x000f300000000800 */
[----:B------:R-:W4:Y:S01]  /*d670*/  LDC R21, c[0x0][0x8d8] ;  /* 0x00023600ff157b82 */ /* 0x000f220000000800 */
[----:B--2---:R-:W-:-:S04]  /*d680*/  ISETP.NE.U32.AND P0, PT, R14, RZ, PT ;  /* 0x000000ff0e00720c */ /* 0x004fc80003f05070 */
[----:B------:R-:W-:Y:S02]  /*d690*/  ISETP.NE.AND.EX P0, PT, R15, RZ, PT, P0 ;  /* 0x000000ff0f00720c */ /* 0x000fe40003f05300 */
[----:B-1----:R-:W-:Y:S02]  /*d6a0*/  I2FP.F32.U32 R4, R18 ;  /* 0x0000001200047245 */ /* 0x002fe40000201000 */
[----:B---3--:R-:W-:-:S03]  /*d6b0*/  I2FP.F32.U32 R23, R20 ;  /* 0x0000001400177245 */ /* 0x008fc60000201000 */
[----:B------:R-:W-:-:S06]  /*d6c0*/  FMUL R4, R4, UR4 ;  /* 0x0000000404047c20 */ /* 0x000fcc0008400000 */
[----:B------:R-:W1:Y:S02]  /*d6d0*/  F2I.U32.TRUNC.NTZ R4, R4 ;  /* 0x0000000400047305 */ /* 0x000e64000020f000 */
[----:B-1----:R-:W-:-:S05]  /*d6e0*/  IADD3 R6, -R4, RZ, RZ ;  /* 0x000000ff04067210 */ /* 0x002fca0007ffe1ff */
[----:B----4-:R-:W-:Y:S01]  /*d6f0*/  IMAD R18, R5, R6, R18 ;  /* 0x0000000605127224 */ /* 0x010fe200078e0212 */
[----:B------:R-:W-:Y:S01]  /*d700*/  MOV R6, R16 ;  /* 0x0000001000067202 */ /* 0x000fe20000000f00 */
[----:B------:R-:W-:Y:S06]  /*d710*/  @!P0 BRA `(.L_x_325) ;  /* 0x0000000000308947 */ /* 0x000fec0003800000 */
[----:B------:R-:W1:Y:S02]  /*d720*/  LDC R5, c[0x0][0x8dc] ;  /* 0x00023700ff057b82 */ /* 0x000e640000000800 */
[----:B-1----:R-:W-:-:S05]  /*d730*/  IADD3 R5, P0, R16, R5, RZ ;  /* 0x0000000510057210 */ /* 0x002fca0007f1e0ff */
[----:B------:R-:W-:-:S04]  /*d740*/  IMAD.X R19, RZ, RZ, R17, P0 ;  /* 0x000000ffff137224 */ /* 0x000fc800000e0611 */
[----:B------:R-:W-:-:S04]  /*d750*/  IMAD.WIDE.U32 R6, R19, R14, RZ ;  /* 0x0000000e13067225 */ /* 0x000fc800078e00ff */
[----:B------:R-:W-:-:S04]  /*d760*/  IMAD.WIDE.U32 R6, P0, R5, R15, R6 ;  /* 0x0000000f05067225 */ /* 0x000fc80007800006 */
[----:B------:R-:W-:Y:S01]  /*d770*/  IMAD.WIDE.U32 R4, R5, R14, RZ ;  /* 0x0000000e05047225 */ /* 0x000fe200078e00ff */
[----:B------:R-:W-:-:S04]  /*d780*/  MOV R4, R7 ;  /* 0x0000000700047202 */ /* 0x000fc80000000f00 */
[----:B------:R-:W-:Y:S02]  /*d790*/  IADD3 RZ, P1, R5, R6, RZ ;  /* 0x0000000605ff7210 */ /* 0x000fe40007f3e0ff */
[----:B------:R-:W-:-:S03]  /*d7a0*/  IADD3.X R5, RZ, RZ, RZ, P0, !PT ;  /* 0x000000ffff057210 */ /* 0x000fc600007fe4ff */
[----:B------:R-:W-:-:S03]  /*d7b0*/  IMAD.WIDE.U32.X R4, R19, R15, R4, P1 ;  /* 0x0000000f13047225 */ /* 0x000fc600008e0404 */
[----:B------:R-:W-:Y:S02]  /*d7c0*/  MOV R6, R4 ;  /* 0x0000000400067202 */ /* 0x000fe40000000f00 */
[----:B------:R-:W-:-:S07]  /*d7d0*/  MOV R22, R5 ;  /* 0x0000000500167202 */ /* 0x000fce0000000f00 */
.L_x_325:
[----:B------:R-:W-:Y:S01]  /*d7e0*/  ULDC UR4, c[0x0][0x154] ;  /* 0x0000550000047ab9 */ /* 0x000fe20000000800 */
[----:B------:R-:W1:Y:S01]  /*d7f0*/  LDC R7, c[0x0][0x148] ;  /* 0x00005200ff077b82 */ /* 0x000e620000000800 */
[----:B------:R-:W-:Y:S01]  /*d800*/  FMUL R14, R23, UR4 ;  /* 0x00000004170e7c20 */ /* 0x000fe20008400000 */
[----:B------:R-:W-:Y:S02]  /*d810*/  ISETP.NE.AND P2, PT, R2, 0x1, PT ;  /* 0x000000010200780c */ /* 0x000fe40003f45270 */
[-CC-:B------:R-:W-:Y:S02]  /*d820*/  SHF.R.U64 R19, R6, R21.reuse, R22.reuse ;  /* 0x0000001506137219 */ /* 0x180fe40000001216 */
[----:B------:R-:W-:Y:S01]  /*d830*/  SHF.R.U32.HI R21, RZ, R21, R22 ;  /* 0x00000015ff157219 */ /* 0x000fe20000011616 */
[----:B------:R-:W2:Y:S01]  /*d840*/  F2I.U32.TRUNC.NTZ R14, R14 ;  /* 0x0000000e000e7305 */ /* 0x000ea2000020f000 */
[----:B------:R-:W3:Y:S01]  /*d850*/  LDC.64 R4, c[0x0][0x8c8] ;  /* 0x00023200ff047b82 */ /* 0x000ee20000000a00 */
[----:B------:R-:W-:-:S05]  /*d860*/  IADD3 R23, P0, RZ, -R19, RZ ;  /* 0x80000013ff177210 */ /* 0x000fca0007f1e0ff */
[----:B------:R-:W-:Y:S02]  /*d870*/  IMAD.X R21, RZ, RZ, ~R21, P0 ;  /* 0x000000ffff157224 */ /* 0x000fe400000e0e15 */
[----:B------:R-:W4:Y:S01]  /*d880*/  LDC R22, c[0x0][0x8c0] ;  /* 0x00023000ff167b82 */ /* 0x000f220000000800 */
[----:B--2---:R-:W-:-:S07]  /*d890*/  IADD3 R15, -R14, RZ, RZ ;  /* 0x000000ff0e0f7210 */ /* 0x004fce0007ffe1ff */
[----:B------:R-:W2:Y:S01]  /*d8a0*/  LDC R26, c[0x0][0x8f0] ;  /* 0x00023c00ff1a7b82 */ /* 0x000ea20000000800 */
[----:B-1----:R-:W-:-:S07]  /*d8b0*/  @P2 IMAD R18, R7, R15, R20 ;  /* 0x0000000f07122224 */ /* 0x002fce00078e0214 */
[----:B------:R-:W1:Y:S01]  /*d8c0*/  LDC.64 R14, c[0x0][0x8e8] ;  /* 0x00023a00ff0e7b82 */ /* 0x000e620000000a00 */
[----:B---3--:R-:W-:-:S04]  /*d8d0*/  IMAD R6, R21, R4, RZ ;  /* 0x0000000415067224 */ /* 0x008fc800078e02ff */
[C---:B------:R-:W-:Y:S02]  /*d8e0*/  IMAD R7, R23.reuse, R5, R6 ;  /* 0x0000000517077224 */ /* 0x040fe400078e0206 */
[----:B------:R-:W-:Y:S01]  /*d8f0*/  IMAD.WIDE.U32 R4, R23, R4, R16 ;  /* 0x0000000417047225 */ /* 0x000fe200078e0010 */
[----:B------:R-:W3:Y:S04]  /*d900*/  LDC R21, c[0x0][0x8b0] ;  /* 0x00022c00ff157b82 */ /* 0x000ee80000000800 */
[----:B------:R-:W-:-:S04]  /*d910*/  IADD3 R5, R5, R7, RZ ;  /* 0x0000000705057210 */ /* 0x000fc80007ffe0ff */
[----:B------:R-:W5:Y:S01]  /*d920*/  LDC R6, c[0x0][0x900] ;  /* 0x00024000ff067b82 */ /* 0x000f620000000800 */
[-CC-:B----4-:R-:W-:Y:S02]  /*d930*/  SHF.R.U64 R25, R4, R22.reuse, R5.reuse ;  /* 0x0000001604197219 */ /* 0x190fe40000001205 */
[----:B------:R-:W-:-:S05]  /*d940*/  SHF.R.U32.HI R4, RZ, R22, R5 ;  /* 0x00000016ff047219 */ /* 0x000fca0000011605 */
[----:B------:R-:W4:Y:S01]  /*d950*/  LDC R22, c[0x0][0x8e0] ;  /* 0x00023800ff167b82 */ /* 0x000f220000000800 */
[----:B-1----:R-:W-:-:S04]  /*d960*/  ISETP.NE.U32.AND P0, PT, R14, RZ, PT ;  /* 0x000000ff0e00720c */ /* 0x002fc80003f05070 */
[----:B------:R-:W-:-:S03]  /*d970*/  ISETP.NE.AND.EX P0, PT, R15, RZ, PT, P0 ;  /* 0x000000ff0f00720c */ /* 0x000fc60003f05300 */
[----:B------:R-:W1:Y:S01]  /*d980*/  LDC R23, c[0x0][0x8b8] ;  /* 0x00022e00ff177b82 */ /* 0x000e620000000800 */
[-CC-:B---3--:R-:W-:Y:S02]  /*d990*/  SHF.R.U64 R24, R25, R21.reuse, R4.reuse ;  /* 0x0000001519187219 */ /* 0x188fe40000001204 */
[----:B------:R-:W-:-:S05]  /*d9a0*/  SHF.R.U32.HI R5, RZ, R21, R4 ;  /* 0x00000015ff057219 */ /* 0x000fca0000011604 */
[----:B------:R-:W3:Y:S01]  /*d9b0*/  LDC R20, c[0x0][0x8a8] ;  /* 0x00022a00ff147b82 */ /* 0x000ee20000000800 */
[-CC-:B-----5:R-:W-:Y:S02]  /*d9c0*/  SHF.R.U64 R21, R24, R6.reuse, R5.reuse ;  /* 0x0000000618157219 */ /* 0x1a0fe40000001205 */
[----:B------:R-:W-:Y:S02]  /*d9d0*/  SHF.R.U32.HI R27, RZ, R6, R5 ;  /* 0x00000006ff1b7219 */ /* 0x000fe40000011605 */
[----:B------:R-:W-:Y:S02]  /*d9e0*/  MOV R4, R21 ;  /* 0x0000001500047202 */ /* 0x000fe40000000f00 */
[----:B------:R-:W-:Y:S01]  /*d9f0*/  MOV R5, R27 ;  /* 0x0000001b00057202 */ /* 0x000fe20000000f00 */
[----:B--2---:R-:W-:Y:S06]  /*da00*/  @!P0 BRA `(.L_x_326) ;  /* 0x0000000000288947 */ /* 0x004fec0003800000 */
[----:B------:R-:W2:Y:S02]  /*da10*/  LDC R4, c[0x0][0x8f4] ;  /* 0x00023d00ff047b82 */ /* 0x000ea40000000800 */
[----:B--2---:R-:W-:-:S05]  /*da20*/  IADD3 R5, P0, R21, R4, RZ ;  /* 0x0000000415057210 */ /* 0x004fca0007f1e0ff */
[----:B------:R-:W-:-:S04]  /*da30*/  IMAD.X R27, RZ, RZ, R27, P0 ;  /* 0x000000ffff1b7224 */ /* 0x000fc800000e061b */
[----:B------:R-:W-:-:S04]  /*da40*/  IMAD.WIDE.U32 R6, R27, R14, RZ ;  /* 0x0000000e1b067225 */ /* 0x000fc800078e00ff */
[----:B------:R-:W-:-:S04]  /*da50*/  IMAD.WIDE.U32 R6, P0, R5, R15, R6 ;  /* 0x0000000f05067225 */ /* 0x000fc80007800006 */
[----:B------:R-:W-:Y:S01]  /*da60*/  IMAD.WIDE.U32 R4, R5, R14, RZ ;  /* 0x0000000e05047225 */ /* 0x000fe200078e00ff */
[----:B------:R-:W-:-:S04]  /*da70*/  MOV R4, R7 ;  /* 0x0000000700047202 */ /* 0x000fc80000000f00 */
[----:B------:R-:W-:Y:S02]  /*da80*/  IADD3 RZ, P1, R5, R6, RZ ;  /* 0x0000000605ff7210 */ /* 0x000fe40007f3e0ff */
[----:B------:R-:W-:-:S03]  /*da90*/  IADD3.X R5, RZ, RZ, RZ, P0, !PT ;  /* 0x000000ffff057210 */ /* 0x000fc600007fe4ff */
[----:B------:R-:W-:-:S08]  /*daa0*/  IMAD.WIDE.U32.X R4, R27, R15, R4, P1 ;  /* 0x0000000f1b047225 */ /* 0x000fd000008e0404 */
.L_x_326:
[----:B------:R-:W-:Y:S01]  /*dab0*/  SHF.R.U64 R26, R4, R26, R5 ;  /* 0x0000001a041a7219 */ /* 0x000fe20000001205 */
[----:B------:R-:W-:Y:S01]  /*dac0*/  IMAD.MOV.U32 R6, RZ, RZ, R19 ;  /* 0x000000ffff067224 */ /* 0x000fe200078e0013 */
[----:B------:R-:W-:Y:S02]  /*dad0*/  LOP3.LUT R5, R24, R13, RZ, 0xc0, !PT ;  /* 0x0000000d18057212 */ /* 0x000fe400078ec0ff */
[----:B------:R-:W-:Y:S02]  /*dae0*/  IADD3 R4, -R26, RZ, RZ ;  /* 0x000000ff1a047210 */ /* 0x000fe40007ffe1ff */
[----:B------:R-:W-:Y:S01]  /*daf0*/  LOP3.LUT R25, R25, R12, RZ, 0xc0, !PT ;  /* 0x0000000c19197212 */ /* 0x000fe200078ec0ff */
[----:B------:R-:W-:Y:S01]  /*db00*/  IMAD R5, R10, R26, R5 ;  /* 0x0000001a0a057224 */ /* 0x000fe200078e0205 */
[----:B------:R-:W-:Y:S01]  /*db10*/  MOV R7, 0x1 ;  /* 0x0000000100077802 */ /* 0x000fe20000000f00 */
[----:B----4-:R-:W-:Y:S02]  /*db20*/  IMAD R21, R4, R22, R21 ;  /* 0x0000001604157224 */ /* 0x010fe400078e0215 */
[----:B-1----:R-:W-:-:S02]  /*db30*/  IMAD R18, R5, R23, R18 ;  /* 0x0000001705127224 */ /* 0x002fc400078e0212 */
[----:B---3--:R-:W-:-:S05]  /*db40*/  IMAD R21, R21, R20, R25 ;  /* 0x0000001415157224 */ /* 0x008fca00078e0219 */
[----:B------:R-:W-:Y:S02]  /*db50*/  SEL R4, R21, R18, !P2 ;  /* 0x0000001215047207 */ /* 0x000fe40005000000 */
[----:B------:R-:W-:-:S07]  /*db60*/  SEL R5, R18, R21, !P2 ;  /* 0x0000001512057207 */ /* 0x000fce0005000000 */
.L_x_324:
[----:B------:R-:W-:-:S13]  /*db70*/  LOP3.LUT P0, RZ, R7, 0xff, RZ, 0xc0, !PT ;  /* 0x000000ff07ff7812 */ /* 0x000fda000780c0ff */
[----:B------:R-:W-:Y:S05]  /*db80*/  @P0 BRA `(.L_x_327) ;  /* 0xfffffff000580947 */ /* 0x000fea000383ffff */
.L_x_295:
[----:B------:R-:W-:Y:S01]  /*db90*/  ELECT P0, URZ, PT ;  /* 0x00000000003f782f */ /* 0x000fe20003800000 */
[----:B------:R-:W-:-:S12]  /*dba0*/  BSSY B0, `(.L_x_328) ;  /* 0x000001b000007945 */ /* 0x000fd80003800000 */
[----:B------:R-:W-:Y:S05]  /*dbb0*/  @!P0 BRA `(.L_x_329) ;  /* 0x0000000000648947 */ /* 0x000fea0003800000 */
[----:B------:R-:W-:-:S04]  /*dbc0*/  LOP3.LUT R0, R0, 0x2, RZ, 0xfc, !PT ;  /* 0x0000000200007812 */ /* 0x000fc800078efcff */
[----:B------:R-:W-:-:S13]  /*dbd0*/  ISETP.NE.AND P1, PT, R0, 0x3, PT ;  /* 0x000000030000780c */ /* 0x000fda0003f25270 */
[----:B------:R-:W-:Y:S05]  /*dbe0*/  @!P1 BRA `(.L_x_330) ;  /* 0x0000000000049947 */ /* 0x000fea0003800000 */
[----:B------:R-:W-:Y:S01]  /*dbf0*/  BPT.TRAP 0x1 ;  /* 0x000000040000795c */ /* 0x000fe20000300000 */
.L_x_330:
[----:B------:R-:W-:Y:S02]  /*dc00*/  MOV R2, 0x400 ;  /* 0x0000040000027802 */ /* 0x000fe40000000f00 */
[----:B------:R-:W-:Y:S02]  /*dc10*/  MOV R3, UR36 ;  /* 0x0000002400037c02 */ /* 0x000fe40008000f00 */
[----:B------:R-:W-:Y:S02]  /*dc20*/  SHF.L.U32 R0, R9, 0x1f, RZ ;  /* 0x0000001f09007819 */ /* 0x000fe400000006ff */
[----:B------:R-:W-:-:S04]  /*dc30*/  LEA R3, R3, R2, 0x18 ;  /* 0x0000000203037211 */ /* 0x000fc800078ec0ff */
[----:B------:R-:W1:Y:S02]  /*dc40*/  SYNCS.PHASECHK.TRANS64.TRYWAIT P0, [R3+URZ+0xe0], R0 ;  /* 0x0000e000030075a7 */ /* 0x000e64000800017f */
[----:B-1----:R-:W-:Y:S05]  /*dc50*/  @!P0 BRA `(.L_x_331) ;  /* 0x00000018003c8947 */ /* 0x002fea0003800000 */
.L_x_375:
[----:B------:R-:W-:Y:S05]  /*dc60*/  @!P1 BRA `(.L_x_332) ;  /* 0x0000000000049947 */ /* 0x000fea0003800000 */
[----:B------:R-:W-:Y:S01]  /*dc70*/  BPT.TRAP 0x1 ;  /* 0x000000040000795c */ /* 0x000fe20000300000 */
.L_x_332:
[----:B------:R-:W3:Y:S02]  /*dc80*/  SYNCS.PHASECHK.TRANS64.TRYWAIT P0, [R3+URZ+0xe8], R0 ;  /* 0x0000e800030075a7 */ /* 0x000ee4000800017f */
[----:B---3--:R-:W-:Y:S05]  /*dc90*/  @!P0 BRA `(.L_x_333) ;  /* 0x0000001800408947 */ /* 0x008fea0003800000 */
.L_x_376:
[----:B------:R-:W-:Y:S05]  /*dca0*/  @!P1 BRA `(.L_x_334) ;  /* 0x0000000000049947 */ /* 0x000fea0003800000 */
[----:B------:R-:W-:Y:S01]  /*dcb0*/  BPT.TRAP 0x1 ;  /* 0x000000040000795c */ /* 0x000fe20000300000 */
.L_x_334:
[----:B------:R-:W4:Y:S02]  /*dcc0*/  SYNCS.PHASECHK.TRANS64.TRYWAIT P0, [R3+URZ+0xf0], R0 ;  /* 0x0000f000030075a7 */ /* 0x000f24000800017f */
[----:B----4-:R-:W-:Y:S05]  /*dcd0*/  @!P0 BRA `(.L_x_335) ;  /* 0x0000001800448947 */ /* 0x010fea0003800000 */
.L_x_377:
[----:B------:R-:W-:Y:S05]  /*dce0*/  @!P1 BRA `(.L_x_336) ;  /* 0x0000000000049947 */ /* 0x000fea0003800000 */
[----:B------:R-:W-:Y:S01]  /*dcf0*/  BPT.TRAP 0x1 ;  /* 0x000000040000795c */ /* 0x000fe20000300000 */
.L_x_336:
[----:B-1-34-:R-:W-:-:S07]  /*dd00*/  SHF.L.U32 R0, R9, 0x1f, RZ ;  /* 0x0000001f09007819 */ /* 0x01afce00000006ff */
.L_x_337:
[----:B-1----:R1:W3:Y:S02]  /*dd10*/  SYNCS.PHASECHK.TRANS64.TRYWAIT P0, [R3+URZ+0xf8], R0 ;  /* 0x0000f800030075a7 */ /* 0x0022e4000800017f */
[----:B---3--:R-:W-:Y:S05]  /*dd20*/  @!P0 NANOSLEEP.SYNCS 0x989680 ;  /* 0x009896800000895d */ /* 0x008fea0003900000 */
[----:B------:R-:W3:Y:S02]  /*dd30*/  @!P0 SYNCS.PHASECHK.TRANS64 P0, [R3+URZ+0xf8], R0 ;  /* 0x0000f800030085a7 */ /* 0x000ee4000800007f */
[----:B---3--:R-:W-:Y:S05]  /*dd40*/  @!P0 BRA `(.L_x_337) ;  /* 0xfffffffc00f08947 */ /* 0x008fea000383ffff */
.L_x_329:
[----:B------:R-:W-:Y:S05]  /*dd50*/  BSYNC B0 ;  /* 0x0000000000007941 */ /* 0x000fea0003800000 */
.L_x_328:
[----:B------:R-:W-:Y:S05]  /*dd60*/  EXIT ;  /* 0x000000000000794d */ /* 0x000fea0003800000 */
.L_x_290:
[----:B------:R-:W-:Y:S02]  /*dd70*/  LOP3.LUT P0, RZ, R12, 0xff, RZ, 0xc0, !PT ;  /* 0x000000ff0cff7812 */ /* 0x000fe4000780c0ff */
[----:B------:R-:W-:Y:S02]  /*dd80*/  MOV R0, 0x1 ;  /* 0x0000000100007802 */ /* 0x000fe40000000f00 */
[----:B------:R-:W-:-:S09]  /*dd90*/  MOV R12, RZ ;  /* 0x000000ff000c7202 */ /* 0x000fd20000000f00 */
[----:B------:R-:W-:Y:S05]  /*dda0*/  @!P0 BRA `(.L_x_338) ;  /* 0x0000000c00108947 */ /* 0x000fea0003800000 */
[----:B------:R-:W1:Y:S01]  /*ddb0*/  LDC R0, c[0x0][0x28c] ;  /* 0x0000a300ff007b82 */ /* 0x000e620000000800 */
[C---:B------:R-:W-:Y:S01]  /*ddc0*/  LOP3.LUT P2, RZ, R18.reuse, 0x7f, RZ, 0xc0, !PT ;  /* 0x0000007f12ff7812 */ /* 0x040fe2000784c0ff */
[----:B------:R-:W-:Y:S01]  /*ddd0*/  ULDC UR5, c[0x0][0x900] ;  /* 0x0002400000057ab9 */ /* 0x000fe20000000800 */
[----:B------:R-:W-:Y:S01]  /*dde0*/  LOP3.LUT P0, RZ, R18, 0x1f, RZ, 0xc0, !PT ;  /* 0x0000001f12ff7812 */ /* 0x000fe2000780c0ff */
[----:B------:R-:W-:Y:S01]  /*ddf0*/  UMOV UR6, 0xffffffff ;  /* 0xffffffff00067882 */ /* 0x000fe20000000000 */
[----:B------:R-:W-:Y:S01]  /*de00*/  BSSY B0, `(.L_x_338) ;  /* 0x00000be000007945 */ /* 0x000fe20003800000 */
[----:B------:R-:W-:Y:S01]  /*de10*/  USHF.L.U32 UR6, UR6, UR5, URZ ;  /* 0x0000000506067299 */ /* 0x000fe2000800063f */
[----:B------:R-:W-:Y:S01]  /*de20*/  IMAD.MOV.U32 R13, RZ, RZ, 0x1 ;  /* 0x00000001ff0d7424 */ /* 0x000fe200078e00ff */
[----:B------:R-:W-:Y:S01]  /*de30*/  LOP3.LUT R11, R19, 0x2, RZ, 0xfc, !PT ;  /* 0x00000002130b7812 */ /* 0x000fe200078efcff */
[----:B------:R-:W-:Y:S01]  /*de40*/  ULDC UR4, c[0x0][0x8a8] ;  /* 0x00022a0000047ab9 */ /* 0x000fe20000000800 */
[----:B------:R-:W-:Y:S01]  /*de50*/  PLOP3.LUT P0, PT, P0, P2, PT, 0x8a, 0x0 ;  /* 0x000000000000781c */ /* 0x000fe20000705172 */
[----:B------:R-:W-:Y:S01]  /*de60*/  UMOV UR7, 0x1 ;  /* 0x0000000100077882 */ /* 0x000fe20000000000 */
[----:B------:R-:W-:Y:S01]  /*de70*/  MOV R12, RZ ;  /* 0x000000ff000c7202 */ /* 0x000fe20000000f00 */
[----:B------:R-:W-:-:S02]  /*de80*/  UIADD3 UR15, UR4, -0x1, URZ ;  /* 0xffffffff040f7890 */ /* 0x000fc4000fffe03f */
[----:B------:R-:W-:Y:S02]  /*de90*/  USHF.L.U32 UR17, UR7, UR5, URZ ;  /* 0x0000000507117299 */ /* 0x000fe4000800063f */
[----:B------:R-:W-:Y:S01]  /*dea0*/  ULOP3.LUT UR16, URZ, UR6, URZ, 0x33, !UPT ;  /* 0x000000063f107292 */ /* 0x000fe2000f8e333f */
[----:B------:R-:W-:Y:S01]  /*deb0*/  ULDC.64 UR20, c[0x0][0x198] ;  /* 0x0000660000147ab9 */ /* 0x000fe20000000a00 */
[----:B-1----:R-:W-:-:S04]  /*dec0*/  IADD3 R0, R0, 0x3f, RZ ;  /* 0x0000003f00007810 */ /* 0x002fc80007ffe0ff */
[----:B------:R-:W-:-:S04]  /*ded0*/  SHF.R.S32.HI R3, RZ, 0x1f, R0 ;  /* 0x0000001fff037819 */ /* 0x000fc80000011400 */
[----:B------:R-:W-:Y:S02]  /*dee0*/  LEA.HI R3, R3, R0, RZ, 0x6 ;  /* 0x0000000003037211 */ /* 0x000fe400078f30ff */
[----:B------:R-:W-:Y:S02]  /*def0*/  MOV R0, 0x1 ;  /* 0x0000000100007802 */ /* 0x000fe40000000f00 */
[----:B------:R-:W-:-:S04]  /*df00*/  SHF.R.S32.HI R3, RZ, 0x6, R3 ;  /* 0x00000006ff037819 */ /* 0x000fc80000011403 */
[----:B------:R-:W-:-:S07]  /*df10*/  IADD3 R10, R3, 0x1, RZ ;  /* 0x00000001030a7810 */ /* 0x000fce0007ffe0ff */
.L_x_350:
[----:B------:R-:W-:-:S03]  /*df20*/  UMOV UR4, 0xffffffff ;  /* 0xffffffff00047882 */ /* 0x000fc60000000000 */
[----:B------:R-:W-:Y:S05]  /*df30*/  BRA.DIV UR4, `(.L_x_339) ;  /* 0x0000001604c07947 */ /* 0x000fea000b800000 */
[----:B------:R-:W-:-:S13]  /*df40*/  ELECT P6, URZ, PT ;  /* 0x00000000003f782f */ /* 0x000fda00038c0000 */
.L_x_380:
[----:B------:R-:W1:Y:S01]  /*df50*/  LDC R7, c[0x0][0x28c] ;  /* 0x0000a300ff077b82 */ /* 0x000e620000000800 */
[----:B------:R-:W-:Y:S01]  /*df60*/  BSSY B1, `(.L_x_340) ;  /* 0x0000035000017945 */ /* 0x000fe20003800000 */
[----:B-1----:R-:W-:-:S13]  /*df70*/  ISETP.LT.OR P6, PT, R7, 0x1, !P6 ;  /* 0x000000010700780c */ /* 0x002fda00077c1670 */
[----:B------:R-:W-:Y:S05]  /*df80*/  @P6 BRA `(.L_x_341) ;  /* 0x0000000000c86947 */ /* 0x000fea0003800000 */
[----:B------:R-:W-:Y:S01]  /*df90*/  SHF.L.U32 R14, R4, 0x7, RZ ;  /* 0x00000007040e7819 */ /* 0x000fe200000006ff */
[----:B------:R-:W-:Y:S01]  /*dfa0*/  IMAD.SHL.U32 R15, R5, 0x80, RZ ;  /* 0x00000080050f7824 */ /* 0x000fe200078e00ff */
[----:B------:R-:W-:Y:S02]  /*dfb0*/  MOV R20, RZ ;  /* 0x000000ff00147202 */ /* 0x000fe40000000f00 */
[----:B------:R-:W-:Y:S02]  /*dfc0*/  MOV R4, R10 ;  /* 0x0000000a00047202 */ /* 0x000fe40000000f00 */
[----:B------:R-:W-:Y:S02]  /*dfd0*/  MOV R5, R0 ;  /* 0x0000000000057202 */ /* 0x000fe40000000f00 */
[----:B------:R-:W-:-:S07]  /*dfe0*/  MOV R7, R12 ;  /* 0x0000000c00077202 */ /* 0x000fce0000000f00 */
.L_x_345:
[----:B------:R-:W1:Y:S01]  /*dff0*/  S2R R9, SR_CgaCtaId ;  /* 0x0000000000097919 */ /* 0x000e620000008800 */
[----:B------:R-:W-:-:S04]  /*e000*/  MOV R8, 0x400 ;  /* 0x0000040000087802 */ /* 0x000fc80000000f00 */
[----:B-1----:R-:W-:Y:S02]  /*e010*/  LEA R18, R9, R8, 0x18 ;  /* 0x0000000809127211 */ /* 0x002fe400078ec0ff */
[----:B------:R-:W-:Y:S01]  /*e020*/  SHF.L.U32 R8, R5, 0x1f, RZ ;  /* 0x0000001f05087819 */ /* 0x000fe200000006ff */
[----:B------:R-:W1:Y:S02]  /*e030*/  @!P2 LDC R9, c[0x0][0x500] ;  /* 0x00014000ff09ab82 */ /* 0x000e640000000800 */
[----:B------:R-:W-:-:S04]  /*e040*/  IMAD R21, R7, 0x8, R18 ;  /* 0x0000000807157824 */ /* 0x000fc800078e0212 */
[----:B------:R-:W2:Y:S02]  /*e050*/  SYNCS.PHASECHK.TRANS64.TRYWAIT P1, [R21+URZ+0x60], R8 ;  /* 0x00006008150075a7 */ /* 0x000ea4000802017f */
[----:B--2---:R-:W-:Y:S05]  /*e060*/  @!P1 BRA `(.L_x_342) ;  /* 0x0000001400949947 */ /* 0x004fea0003800000 */
.L_x_381:
[----:B--2---:R-:W-:Y:S01]  /*e070*/  PRMT R8, R11, 0x9910, RZ ;  /* 0x000099100b087816 */ /* 0x004fe200000000ff */
[----:B-1----:R1:W-:Y:S03]  /*e080*/  @!P2 SYNCS.ARRIVE.TRANS64 RZ, [R21+URZ], R9 ;  /* 0x0000000915ffa9a7 */ /* 0x0023e6000800003f */
[----:B------:R-:W-:-:S13]  /*e090*/  ISETP.NE.AND P1, PT, R8, 0x2, PT ;  /* 0x000000020800780c */ /* 0x000fda0003f25270 */
[----:B-1----:R-:W-:Y:S05]  /*e0a0*/  @P1 BRA `(.L_x_343) ;  /* 0x0000000000041947 */ /* 0x002fea0003800000 */
[----:B------:R-:W-:Y:S01]  /*e0b0*/  BPT.TRAP 0x1 ;  /* 0x000000040000795c */ /* 0x000fe20000300000 */
.L_x_343:
[----:B------:R-:W-:Y:S05]  /*e0c0*/  @P0 BRA `(.L_x_344) ;  /* 0x0000000000040947 */ /* 0x000fea0003800000 */
[----:B------:R-:W-:Y:S01]  /*e0d0*/  BPT.TRAP 0x1 ;  /* 0x000000040000795c */ /* 0x000fe20000300000 */
.L_x_344:
[----:B------:R-:W-:Y:S01]  /*e0e0*/  LEA R18, R7, R18, 0xd ;  /* 0x0000001207127211 */ /* 0x000fe200078e68ff */
[----:B------:R-:W-:Y:S01]  /*e0f0*/  UIADD3 UR4, UP0, UR20, 0xf0, URZ ;  /* 0x000000f014047890 */ /* 0x000fe2000ff1e03f */
[----:B------:R-:W-:Y:S01]  /*e100*/  R2UR UR9, R21 ;  /* 0x00000000150972ca */ /* 0x000fe200000e0000 */
[----:B------:R-:W-:Y:S01]  /*e110*/  UIADD3 UR22, UP1, UR20, 0x1f0, URZ ;  /* 0x000001f014167890 */ /* 0x000fe2000ff3e03f */
[----:B------:R-:W-:Y:S01]  /*e120*/  R2UR UR8, R18 ;  /* 0x00000000120872ca */ /* 0x000fe200000e0000 */
[----:B------:R-:W-:Y:S01]  /*e130*/  UIADD3.X UR5, URZ, UR21, URZ, UP0, !UPT ;  /* 0x000000153f057290 */ /* 0x000fe200087fe43f */
[----:B------:R-:W-:Y:S01]  /*e140*/  R2UR UR11, R15 ;  /* 0x000000000f0b72ca */ /* 0x000fe200000e0000 */
[----:B------:R-:W-:Y:S01]  /*e150*/  UIADD3.X UR23, URZ, UR21, URZ, UP1, !UPT ;  /* 0x000000153f177290 */ /* 0x000fe20008ffe43f */
[----:B------:R-:W-:Y:S01]  /*e160*/  R2UR UR10, R20 ;  /* 0x00000000140a72ca */ /* 0x000fe200000e0000 */
[----:B------:R-:W-:Y:S01]  /*e170*/  UMOV UR6, 0x0 ;  /* 0x0000000000067882 */ /* 0x000fe20000000000 */
[----:B------:R-:W-:Y:S01]  /*e180*/  R2UR UR12, R6 ;  /* 0x00000000060c72ca */ /* 0x000fe200000e0000 */
[----:B------:R-:W-:Y:S01]  /*e190*/  UMOV UR7, 0x10000000 ;  /* 0x1000000000077882 */ /* 0x000fe20000000000 */
[----:B------:R-:W-:-:S02]  /*e1a0*/  IADD3 R4, R4, -0x1, RZ ;  /* 0xffffffff04047810 */ /* 0x000fc40007ffe0ff */
[----:B------:R-:W-:Y:S02]  /*e1b0*/  R2UR UR18, R14 ;  /* 0x000000000e1272ca */ /* 0x000fe400000e0000 */
[----:B------:R-:W-:Y:S01]  /*e1c0*/  ISETP.GT.AND P3, PT, R4, 0x1, PT ;  /* 0x000000010400780c */ /* 0x000fe20003f64270 */
[----:B------:R-:W-:Y:S01]  /*e1d0*/  UIADD3 UR13, UR8, 0x6300, URZ ;  /* 0x00006300080d7890 */ /* 0x000fe2000fffe03f */
[----:B------:R-:W-:Y:S01]  /*e1e0*/  IADD3 R7, R7, 0x1, RZ ;  /* 0x0000000107077810 */ /* 0x000fe20007ffe0ff */
[----:B------:R-:W-:Y:S01]  /*e1f0*/  UIADD3 UR14, UR8, 0x1e300, URZ ;  /* 0x0001e300080e7890 */ /* 0x000fe2000fffe03f */
[----:B------:R-:W-:Y:S02]  /*e200*/  IADD3 R20, R20, 0x40, RZ ;  /* 0x0000004014147810 */ /* 0x000fe40007ffe0ff */
[----:B------:R-:W-:Y:S02]  /*e210*/  ISETP.NE.AND P1, PT, R7, 0xc, PT ;  /* 0x0000000c0700780c */ /* 0x000fe40003f25270 */
[----:B------:R-:W-:-:S02]  /*e220*/  UMOV UR8, UR13 ;  /* 0x0000000d00087c82 */ /* 0x000fc40008000000 */
[----:B------:R1:W-:Y:S01]  /*e230*/  UTMALDG.3D [UR8], [UR4], desc[UR6] ;  /* 0x00000608040075b4 */ /* 0x0003e20008011000 */
[----:B------:R-:W-:Y:S02]  /*e240*/  SEL R8, RZ, 0x1, P1 ;  /* 0x00000001ff087807 */ /* 0x000fe40000800000 */
[----:B------:R-:W-:Y:S02]  /*e250*/  SEL R7, R7, RZ, P1 ;  /* 0x000000ff07077207 */ /* 0x000fe40000800000 */
[----:B------:R-:W-:Y:S01]  /*e260*/  LOP3.LUT R5, R5, R8, RZ, 0x3c, !PT ;  /* 0x0000000805057212 */ /* 0x000fe200078e3cff */
[----:B-1----:R-:W-:Y:S01]  /*e270*/  UMOV UR8, UR14 ;  /* 0x0000000e00087c82 */ /* 0x002fe20008000000 */
[----:B------:R-:W-:Y:S02]  /*e280*/  UMOV UR11, UR18 ;  /* 0x00000012000b7c82 */ /* 0x000fe40008000000 */
[----:B------:R1:W-:Y:S02]  /*e290*/  UTMALDG.3D [UR8], [UR22], desc[UR6] ;  /* 0x00000608160075b4 */ /* 0x0003e40008011000 */
[----:B-1----:R-:W-:Y:S05]  /*e2a0*/  @P3 BRA `(.L_x_345) ;  /* 0xfffffffc00503947 */ /* 0x002fea000383ffff */
.L_x_341:
[----:B------:R-:W-:Y:S05]  /*e2b0*/  BSYNC B1 ;  /* 0x0000000000017941 */ /* 0x000fea0003800000 */
.L_x_340:
[----:B------:R-:W-:Y:S01]  /*e2c0*/  LOP3.LUT P3, RZ, R13, 0xff, RZ, 0xc0, !PT ;  /* 0x000000ff0dff7812 */ /* 0x000fe2000786c0ff */
[----:B------:R-:W-:Y:S01]  /*e2d0*/  IMAD.IADD R12, R3, 0x1, R12 ;  /* 0x00000001030c7824 */ /* 0x000fe200078e020c */
[----:B------:R-:W-:Y:S01]  /*e2e0*/  IADD3 R16, P4, R16, UR38, RZ ;  /* 0x0000002610107c10 */ /* 0x000fe2000ff9e0ff */
[----:B------:R-:W-:Y:S01]  /*e2f0*/  ULDC.64 UR4, c[0x0][0x8f8] ;  /* 0x00023e0000047ab9 */ /* 0x000fe20000000a00 */
[----:B------:R-:W-:Y:S01]  /*e300*/  BSSY B1, `(.L_x_346) ;  /* 0x000006b000017945 */ /* 0x000fe20003800000 */
[----:B------:R-:W-:Y:S02]  /*e310*/  PRMT R13, RZ, 0x7610, R13 ;  /* 0x00007610ff0d7816 */ /* 0x000fe4000000000d */
[----:B------:R-:W-:Y:S02]  /*e320*/  ISETP.GT.U32.AND P1, PT, R12, 0xb, PT ;  /* 0x0000000b0c00780c */ /* 0x000fe40003f24070 */
[----:B------:R-:W-:Y:S02]  /*e330*/  IADD3.X R17, R17, UR37, RZ, P4, !PT ;  /* 0x0000002511117c10 */ /* 0x000fe4000a7fe4ff */
[----:B------:R-:W-:-:S02]  /*e340*/  ISETP.LT.U32.AND P1, PT, R3, 0xc, P1 ;  /* 0x0000000c0300780c */ /* 0x000fc40000f21070 */
[----:B------:R-:W1:Y:S01]  /*e350*/  @P3 S2R R5, SR_CgaCtaId ;  /* 0x0000000000053919 */ /* 0x000e620000008800 */
[----:B------:R-:W-:-:S04]  /*e360*/  @P3 MOV R4, 0x400 ;  /* 0x0000040000043802 */ /* 0x000fc80000000f00 */
[----:B-1----:R-:W-:Y:S01]  /*e370*/  @P3 LEA R6, R5, R4, 0x18 ;  /* 0x0000000405063211 */ /* 0x002fe200078ec0ff */
[----:B------:R-:W-:Y:S01]  /*e380*/  IMAD.WIDE.U32 R4, R12, -0x55555555, RZ ;  /* 0xaaaaaaab0c047825 */ /* 0x000fe200078e00ff */
[----:B------:R-:W-:Y:S02]  /*e390*/  MOV R4, 0xffffffff ;  /* 0xffffffff00047802 */ /* 0x000fe40000000f00 */
[----:B------:R1:W-:Y:S01]  /*e3a0*/  @P3 SYNCS.ARRIVE.TRANS64.A1T0 RZ, [R6+URZ+0x108], RZ ;  /* 0x000108ff06ff39a7 */ /* 0x0003e2000810003f */
[----:B------:R-:W-:Y:S02]  /*e3b0*/  ISETP.GE.U32.AND P3, PT, R3, 0xc, PT ;  /* 0x0000000c0300780c */ /* 0x000fe40003f66070 */
[----:B------:R-:W-:Y:S02]  /*e3c0*/  SHF.R.U32.HI R7, RZ, 0x3, R5 ;  /* 0x00000003ff077819 */ /* 0x000fe40000011605 */
[----:B------:R-:W-:Y:S02]  /*e3d0*/  SEL R5, RZ, 0x1, !P1 ;  /* 0x00000001ff057807 */ /* 0x000fe40004800000 */
[----:B------:R-:W-:Y:S01]  /*e3e0*/  ISETP.GE.U32.AND P1, PT, R16, UR4, PT ;  /* 0x0000000410007c0c */ /* 0x000fe2000bf26070 */
[----:B------:R-:W-:Y:S01]  /*e3f0*/  IMAD R12, R7, -0xc, R12 ;  /* 0xfffffff4070c7824 */ /* 0x000fe200078e020c */
[----:B------:R-:W-:-:S02]  /*e400*/  LOP3.LUT R0, R0, R5, RZ, 0x3c, !PT ;  /* 0x0000000500007212 */ /* 0x000fc400078e3cff */
[----:B------:R-:W-:Y:S02]  /*e410*/  ISETP.GE.U32.AND.EX P1, PT, R17, UR5, PT, P1 ;  /* 0x0000000511007c0c */ /* 0x000fe4000bf26110 */
[----:B------:R-:W-:Y:S02]  /*e420*/  MOV R5, 0xffffffff ;  /* 0xffffffff00057802 */ /* 0x000fe40000000f00 */
[--C-:B------:R-:W-:Y:S02]  /*e430*/  @P3 LOP3.LUT R0, R0, 0x1, R7.reuse, 0x78, !PT ;  /* 0x0000000100003812 */ /* 0x100fe400078e7807 */
[----:B-1----:R-:W-:Y:S02]  /*e440*/  MOV R6, 0xffffffff ;  /* 0xffffffff00067802 */ /* 0x002fe40000000f00 */
[----:B------:R-:W-:-:S05]  /*e450*/  PRMT R7, RZ, 0x7610, R7 ;  /* 0x00007610ff077816 */ /* 0x000fca0000000007 */
[----:B------:R-:W-:Y:S05]  /*e460*/  @P1 BRA `(.L_x_347) ;  /* 0x0000000400501947 */ /* 0x000fea0003800000 */
[----:B------:R-:W-:Y:S01]  /*e470*/  ULDC.64 UR4, c[0x0][0x8d0] ;  /* 0x0002340000047ab9 */ /* 0x000fe20000000a00 */
[----:B------:R-:W1:Y:S01]  /*e480*/  S2R R15, SR_CTAID.X ;  /* 0x00000000000f7919 */ /* 0x000e620000002500 */
[----:B------:R-:W-:Y:S01]  /*e490*/  ISETP.NE.U32.AND P1, PT, RZ, UR4, PT ;  /* 0x00000004ff007c0c */ /* 0x000fe2000bf25070 */
[----:B------:R-:W-:Y:S01]  /*e4a0*/  ULDC UR7, c[0x0][0x8d8] ;  /* 0x0002360000077ab9 */ /* 0x000fe20000000800 */
[----:B------:R-:W-:Y:S01]  /*e4b0*/  MOV R4, R16 ;  /* 0x0000001000047202 */ /* 0x000fe20000000f00 */
[----:B------:R-:W2:Y:S01]  /*e4c0*/  S2R R14, SR_CTAID.Y ;  /* 0x00000000000e7919 */ /* 0x000ea20000002600 */
[----:B------:R-:W-:Y:S01]  /*e4d0*/  ISETP.NE.AND.EX P1, PT, RZ, UR5, PT, P1 ;  /* 0x00000005ff007c0c */ /* 0x000fe2000bf25310 */
[----:B------:R-:W-:-:S12]  /*e4e0*/  IMAD.MOV.U32 R5, RZ, RZ, R17 ;  /* 0x000000ffff057224 */ /* 0x000fd800078e0011 */
[----:B------:R-:W-:Y:S05]  /*e4f0*/  @!P1 BRA `(.L_x_348) ;  /* 0x0000000000289947 */ /* 0x000fea0003800000 */
[----:B------:R-:W-:Y:S02]  /*e500*/  ULDC UR6, c[0x0][0x8dc] ;  /* 0x0002370000067ab9 */ /* 0x000fe40000000800 */
[----:B------:R-:W-:-:S04]  /*e510*/  IADD3 R9, P1, R16, UR6, RZ ;  /* 0x0000000610097c10 */ /* 0x000fc8000ff3e0ff */
[----:B------:R-:W-:-:S05]  /*e520*/  IADD3.X R21, RZ, R17, RZ, P1, !PT ;  /* 0x00000011ff157210 */ /* 0x000fca0000ffe4ff */
[----:B------:R-:W-:-:S04]  /*e530*/  IMAD.WIDE.U32 R6, R21, UR4, RZ ;  /* 0x0000000415067c25 */ /* 0x000fc8000f8e00ff */
[----:B------:R-:W-:-:S04]  /*e540*/  IMAD.WIDE.U32 R6, P1, R9, UR5, R6 ;  /* 0x0000000509067c25 */ /* 0x000fc8000f820006 */
[----:B------:R-:W-:Y:S01]  /*e550*/  IMAD.WIDE.U32 R8, R9, UR4, RZ ;  /* 0x0000000409087c25 */ /* 0x000fe2000f8e00ff */
[----:B------:R-:W-:Y:S02]  /*e560*/  IADD3.X R5, RZ, RZ, RZ, P1, !PT ;  /* 0x000000ffff057210 */ /* 0x000fe40000ffe4ff */
[----:B------:R-:W-:Y:S02]  /*e570*/  MOV R4, R7 ;  /* 0x0000000700047202 */ /* 0x000fe40000000f00 */
[----:B------:R-:W-:-:S05]  /*e580*/  IADD3 RZ, P1, R9, R6, RZ ;  /* 0x0000000609ff7210 */ /* 0x000fca0007f3e0ff */
[----:B------:R-:W-:-:S08]  /*e590*/  IMAD.WIDE.U32.X R4, R21, UR5, R4, P1 ;  /* 0x0000000515047c25 */ /* 0x000fd000088e0404 */
.L_x_348:
[--C-:B------:R-:W-:Y:S01]  /*e5a0*/  SHF.R.U64 R8, R4, UR7, R5.reuse ;  /* 0x0000000704087c19 */ /* 0x100fe20008001205 */
[----:B------:R-:W-:Y:S01]  /*e5b0*/  ULDC.64 UR4, c[0x0][0x8c8] ;  /* 0x0002320000047ab9 */ /* 0x000fe20000000a00 */
[----:B------:R-:W-:Y:S01]  /*e5c0*/  SHF.R.U32.HI R4, RZ, UR7, R5 ;  /* 0x00000007ff047c19 */ /* 0x000fe20008011605 */
[----:B------:R-:W3:Y:S01]  /*e5d0*/  LDC R24, c[0x0][0x144] ;  /* 0x00005100ff187b82 */ /* 0x000ee20000000800 */
[----:B------:R-:W-:Y:S01]  /*e5e0*/  IADD3 R7, P1, RZ, -R8, RZ ;  /* 0x80000008ff077210 */ /* 0x000fe20007f3e0ff */
[----:B------:R-:W-:Y:S01]  /*e5f0*/  ULDC.64 UR8, c[0x0][0x8e8] ;  /* 0x00023a0000087ab9 */ /* 0x000fe20000000a00 */
[----:B-1----:R-:W-:Y:S01]  /*e600*/  I2FP.F32.U32 R9, R15 ;  /* 0x0000000f00097245 */ /* 0x002fe20000201000 */
[----:B------:R-:W-:Y:S01]  /*e610*/  ULDC UR6, c[0x0][0x8b0] ;  /* 0x00022c0000067ab9 */ /* 0x000fe20000000800 */
[----:B------:R-:W-:Y:S02]  /*e620*/  IADD3.X R4, RZ, ~R4, RZ, P1, !PT ;  /* 0x80000004ff047210 */ /* 0x000fe40000ffe4ff */
[----:B------:R-:W-:Y:S01]  /*e630*/  ISETP.NE.U32.AND P1, PT, RZ, UR8, PT ;  /* 0x00000008ff007c0c */ /* 0x000fe2000bf25070 */
[----:B------:R-:W1:Y:S02]  /*e640*/  LDC R21, c[0x0][0x148] ;  /* 0x00005200ff157b82 */ /* 0x000e640000000800 */
[----:B------:R-:W-:Y:S01]  /*e650*/  IMAD R6, R4, UR4, RZ ;  /* 0x0000000404067c24 */ /* 0x000fe2000f8e02ff */
[----:B------:R-:W-:Y:S01]  /*e660*/  ISETP.NE.AND.EX P1, PT, RZ, UR9, PT, P1 ;  /* 0x00000009ff007c0c */ /* 0x000fe2000bf25310 */
[----:B------:R-:W-:Y:S01]  /*e670*/  IMAD.WIDE.U32 R4, R7, UR4, R16 ;  /* 0x0000000407047c25 */ /* 0x000fe2000f8e0010 */
[----:B------:R-:W-:-:S03]  /*e680*/  ULDC UR4, c[0x0][0x150] ;  /* 0x0000540000047ab9 */ /* 0x000fc60000000800 */
[----:B------:R-:W-:Y:S02]  /*e690*/  IMAD R7, R7, UR5, R6 ;  /* 0x0000000507077c24 */ /* 0x000fe4000f8e0206 */
[----:B------:R-:W-:Y:S01]  /*e6a0*/  FMUL R6, R9, UR4 ;  /* 0x0000000409067c20 */ /* 0x000fe20008400000 */
[----:B------:R-:W-:Y:S01]  /*e6b0*/  ULDC UR4, c[0x0][0x8c0] ;  /* 0x0002300000047ab9 */ /* 0x000fe20000000800 */
[----:B------:R-:W-:Y:S01]  /*e6c0*/  ULDC UR5, c[0x0][0x154] ;  /* 0x0000550000057ab9 */ /* 0x000fe20000000800 */
[----:B------:R-:W-:-:S03]  /*e6d0*/  IMAD.IADD R5, R5, 0x1, R7 ;  /* 0x0000000105057824 */ /* 0x000fc600078e0207 */
[----:B------:R-:W4:Y:S02]  /*e6e0*/  F2I.U32.TRUNC.NTZ R6, R6 ;  /* 0x0000000600067305 */ /* 0x000f24000020f000 */
[----:B------:R-:W-:Y:S02]  /*e6f0*/  SHF.R.U64 R9, R4, UR4, R5 ;  /* 0x0000000404097c19 */ /* 0x000fe40008001205 */
[----:B--2---:R-:W-:-:S05]  /*e700*/  I2FP.F32.U32 R4, R14 ;  /* 0x0000000e00047245 */ /* 0x004fca0000201000 */
[----:B------:R-:W-:Y:S01]  /*e710*/  FMUL R22, R4, UR5 ;  /* 0x0000000504167c20 */ /* 0x000fe20008400000 */
[----:B------:R-:W-:Y:S01]  /*e720*/  SHF.R.U32.HI R4, RZ, UR4, R5 ;  /* 0x00000004ff047c19 */ /* 0x000fe20008011605 */
[----:B------:R-:W-:-:S03]  /*e730*/  ULDC UR4, c[0x0][0x900] ;  /* 0x0002400000047ab9 */ /* 0x000fc60000000800 */
[--C-:B------:R-:W-:Y:S01]  /*e740*/  SHF.R.U64 R20, R9, UR6, R4.reuse ;  /* 0x0000000609147c19 */ /* 0x100fe20008001204 */
[----:B------:R-:W2:Y:S01]  /*e750*/  F2I.U32.TRUNC.NTZ R22, R22 ;  /* 0x0000001600167305 */ /* 0x000ea2000020f000 */
[----:B------:R-:W-:Y:S02]  /*e760*/  SHF.R.U32.HI R5, RZ, UR6, R4 ;  /* 0x00000006ff057c19 */ /* 0x000fe40008011604 */
[----:B----4-:R-:W-:Y:S02]  /*e770*/  IADD3 R6, -R6, RZ, RZ ;  /* 0x000000ff06067210 */ /* 0x010fe40007ffe1ff */
[--C-:B------:R-:W-:Y:S02]  /*e780*/  SHF.R.U64 R18, R20, UR4, R5.reuse ;  /* 0x0000000414127c19 */ /* 0x100fe40008001205 */
[----:B------:R-:W-:Y:S01]  /*e790*/  SHF.R.U32.HI R23, RZ, UR4, R5 ;  /* 0x00000004ff177c19 */ /* 0x000fe20008011605 */
[----:B---3--:R-:W-:Y:S01]  /*e7a0*/  IMAD R15, R24, R6, R15 ;  /* 0x00000006180f7224 */ /* 0x008fe200078e020f */
[----:B------:R-:W-:-:S02]  /*e7b0*/  MOV R4, R18 ;  /* 0x0000001200047202 */ /* 0x000fc40000000f00 */
[----:B------:R-:W-:Y:S01]  /*e7c0*/  MOV R5, R23 ;  /* 0x0000001700057202 */ /* 0x000fe20000000f00 */
[----:B------:R-:W-:Y:S06]  /*e7d0*/  @!P1 BRA `(.L_x_349) ;  /* 0x0000000000289947 */ /* 0x000fec0003800000 */
[----:B------:R-:W-:Y:S02]  /*e7e0*/  ULDC UR4, c[0x0][0x8f4] ;  /* 0x00023d0000047ab9 */ /* 0x000fe40000000800 */
[----:B------:R-:W-:-:S04]  /*e7f0*/  IADD3 R5, P1, R18, UR4, RZ ;  /* 0x0000000412057c10 */ /* 0x000fc8000ff3e0ff */
[----:B------:R-:W-:-:S05]  /*e800*/  IADD3.X R23, RZ, R23, RZ, P1, !PT ;  /* 0x00000017ff177210 */ /* 0x000fca0000ffe4ff */
[----:B------:R-:W-:-:S04]  /*e810*/  IMAD.WIDE.U32 R6, R23, UR8, RZ ;  /* 0x0000000817067c25 */ /* 0x000fc8000f8e00ff */
[----:B------:R-:W-:-:S04]  /*e820*/  IMAD.WIDE.U32 R6, P1, R5, UR9, R6 ;  /* 0x0000000905067c25 */ /* 0x000fc8000f820006 */
[----:B------:R-:W-:Y:S01]  /*e830*/  IMAD.WIDE.U32 R4, R5, UR8, RZ ;  /* 0x0000000805047c25 */ /* 0x000fe2000f8e00ff */
[----:B------:R-:W-:-:S04]  /*e840*/  MOV R4, R7 ;  /* 0x0000000700047202 */ /* 0x000fc80000000f00 */
[----:B------:R-:W-:Y:S01]  /*e850*/  IADD3 RZ, P3, R5, R6, RZ ;  /* 0x0000000605ff7210 */ /* 0x000fe20007f7e0ff */
[----:B------:R-:W-:-:S04]  /*e860*/  IMAD.X R5, RZ, RZ, RZ, P1 ;  /* 0x000000ffff057224 */ /* 0x000fc800008e06ff */
[----:B------:R-:W-:-:S08]  /*e870*/  IMAD.WIDE.U32.X R4, R23, UR9, R4, P3 ;  /* 0x0000000917047c25 */ /* 0x000fd000098e0404 */
.L_x_349:
[----:B------:R-:W-:Y:S01]  /*e880*/  ISETP.NE.AND P1, PT, R2, 0x1, PT ;  /* 0x000000010200780c */ /* 0x000fe20003f25270 */
[----:B------:R-:W-:Y:S01]  /*e890*/  ULDC UR4, c[0x0][0x8f0] ;  /* 0x00023c0000047ab9 */ /* 0x000fe20000000800 */
[----:B--2---:R-:W-:Y:S01]  /*e8a0*/  IADD3 R22, -R22, RZ, RZ ;  /* 0x000000ff16167210 */ /* 0x004fe20007ffe1ff */
[----:B------:R-:W-:Y:S01]  /*e8b0*/  ULDC UR5, c[0x0][0x8b8] ;  /* 0x00022e0000057ab9 */ /* 0x000fe20000000800 */
[----:B------:R-:W-:Y:S01]  /*e8c0*/  SHF.R.U64 R5, R4, UR4, R5 ;  /* 0x0000000404057c19 */ /* 0x000fe20008001205 */
[----:B------:R-:W-:Y:S01]  /*e8d0*/  ULDC UR4, c[0x0][0x8e0] ;  /* 0x0002380000047ab9 */ /* 0x000fe20000000800 */
[----:B------:R-:W-:Y:S01]  /*e8e0*/  LOP3.LUT R20, R20, UR16, RZ, 0xc0, !PT ;  /* 0x0000001014147c12 */ /* 0x000fe2000f8ec0ff */
[----:B------:R-:W-:Y:S01]  /*e8f0*/  IMAD.MOV.U32 R6, RZ, RZ, R8 ;  /* 0x000000ffff067224 */ /* 0x000fe200078e0008 */
[----:B------:R-:W-:Y:S02]  /*e900*/  IADD3 R7, -R5, RZ, RZ ;  /* 0x000000ff05077210 */ /* 0x000fe40007ffe1ff */
[----:B------:R-:W-:Y:S01]  /*e910*/  LOP3.LUT R9, R9, UR15, RZ, 0xc0, !PT ;  /* 0x0000000f09097c12 */ /* 0x000fe2000f8ec0ff */
[----:B------:R-:W-:-:S02]  /*e920*/  IMAD R20, R5, UR17, R20 ;  /* 0x0000001105147c24 */ /* 0x000fc4000f8e0214 */
[----:B-1----:R-:W-:Y:S02]  /*e930*/  @P1 IMAD R15, R21, R22, R14 ;  /* 0x00000016150f1224 */ /* 0x002fe400078e020e */
[----:B------:R-:W-:Y:S01]  /*e940*/  IMAD R18, R7, UR4, R18 ;  /* 0x0000000407127c24 */ /* 0x000fe2000f8e0212 */
[----:B------:R-:W-:Y:S01]  /*e950*/  ULDC UR4, c[0x0][0x8a8] ;  /* 0x00022a0000047ab9 */ /* 0x000fe20000000800 */
[----:B------:R-:W-:Y:S01]  /*e960*/  IMAD R15, R20, UR5, R15 ;  /* 0x00000005140f7c24 */ /* 0x000fe2000f8e020f */
[----:B------:R-:W-:Y:S01]  /*e970*/  MOV R7, 0x1 ;  /* 0x0000000100077802 */ /* 0x000fe20000000f00 */
[----:B------:R-:W-:-:S05]  /*e980*/  IMAD R18, R18, UR4, R9 ;  /* 0x0000000412127c24 */ /* 0x000fca000f8e0209 */
[----:B------:R-:W-:Y:S02]  /*e990*/  SEL R4, R18, R15, !P1 ;  /* 0x0000000f12047207 */ /* 0x000fe40004800000 */
[----:B------:R-:W-:-:S07]  /*e9a0*/  SEL R5, R15, R18, !P1 ;  /* 0x000000120f057207 */ /* 0x000fce0004800000 */
.L_x_347:
[----:B------:R-:W-:Y:S05]  /*e9b0*/  BSYNC B1 ;  /* 0x0000000000017941 */ /* 0x000fea0003800000 */
.L_x_346:
[----:B------:R-:W-:-:S13]  /*e9c0*/  LOP3.LUT P1, RZ, R7, 0xff, RZ, 0xc0, !PT ;  /* 0x000000ff07ff7812 */ /* 0x000fda000782c0ff */
[----:B------:R-:W-:Y:S05]  /*e9d0*/  @P1 BRA `(.L_x_350) ;  /* 0xfffffff400501947 */ /* 0x000fea000383ffff */
[----:B------:R-:W-:Y:S05]  /*e9e0*/  BSYNC B0 ;  /* 0x0000000000007941 */ /* 0x000fea0003800000 */
.L_x_338:
[----:B------:R-:W-:-:S03]  /*e9f0*/  UMOV UR4, 0xffffffff ;  /* 0xffffffff00047882 */ /* 0x000fc60000000000 */
[----:B------:R-:W-:Y:S05]  /*ea00*/  BRA.DIV UR4, `(.L_x_351) ;  /* 0x0000000e04407947 */ /* 0x000fea000b800000 */
[----:B------:R-:W-:-:S13]  /*ea10*/  ELECT P6, URZ, PT ;  /* 0x00000000003f782f */ /* 0x000fda00038c0000 */
.L_x_384:
[----:B------:R-:W-:Y:S04]  /*ea20*/  BSSY B0, `(.L_x_352) ;  /* 0x0000073000007945 */ /* 0x000fe80003800000 */
[----:B------:R-:W-:Y:S05]  /*ea30*/  @!P6 BRA `(.L_x_353) ;  /* 0x0000000400c4e947 */ /* 0x000fea0003800000 */
[----:B------:R-:W-:-:S04]  /*ea40*/  LOP3.LUT R19, R19, 0x2, RZ, 0xfc, !PT ;  /* 0x0000000213137812 */ /* 0x000fc800078efcff */
[----:B------:R-:W-:-:S13]  /*ea50*/  ISETP.NE.AND P0, PT, R19, 0x3, PT ;  /* 0x000000031300780c */ /* 0x000fda0003f05270 */
[----:B------:R-:W-:Y:S05]  /*ea60*/  @!P0 BRA `(.L_x_354) ;  /* 0x0000000000048947 */ /* 0x000fea0003800000 */
[----:B------:R-:W-:Y:S01]  /*ea70*/  BPT.TRAP 0x1 ;  /* 0x000000040000795c */ /* 0x000fe20000300000 */
.L_x_354:
[----:B------:R-:W1:Y:S01]  /*ea80*/  S2R R3, SR_CgaCtaId ;  /* 0x0000000000037919 */ /* 0x000e620000008800 */
[----:B------:R-:W-:-:S04]  /*ea90*/  MOV R2, 0x400 ;  /* 0x0000040000027802 */ /* 0x000fc80000000f00 */
[----:B-1----:R-:W-:Y:S02]  /*eaa0*/  LEA R3, R3, R2, 0x18 ;  /* 0x0000000203037211 */ /* 0x002fe400078ec0ff */
[----:B------:R-:W-:Y:S02]  /*eab0*/  SHF.L.U32 R2, R0, 0x1f, RZ ;  /* 0x0000001f00027819 */ /* 0x000fe400000006ff */
[----:B------:R-:W-:-:S04]  /*eac0*/  IADD3 R3, R3, 0x60, RZ ;  /* 0x0000006003037810 */ /* 0x000fc80007ffe0ff */
[C---:B------:R-:W-:Y:S02]  /*ead0*/  LEA R7, R12.reuse, R3, 0x3 ;  /* 0x000000030c077211 */ /* 0x040fe400078e18ff */
[----:B------:R-:W-:Y:S02]  /*eae0*/  IADD3 R12, R12, 0x1, RZ ;  /* 0x000000010c0c7810 */ /* 0x000fe40007ffe0ff */
[----:B------:R-:W1:Y:S02]  /*eaf0*/  SYNCS.PHASECHK.TRANS64.TRYWAIT P0, [R7+URZ], R2 ;  /* 0x00000002070075a7 */ /* 0x000e64000800017f */
[----:B------:R-:W-:-:S04]  /*eb00*/  ISETP.NE.AND P1, PT, R12, 0xc, PT ;  /* 0x0000000c0c00780c */ /* 0x000fc80003f25270 */
[----:B------:R-:W-:Y:S02]  /*eb10*/  SEL R5, RZ, 0x1, P1 ;  /* 0x00000001ff057807 */ /* 0x000fe40000800000 */
[----:B------:R-:W-:Y:S02]  /*eb20*/  SEL R12, R12, RZ, P1 ;  /* 0x000000ff0c0c7207 */ /* 0x000fe40000800000 */
[----:B------:R-:W-:Y:S02]  /*eb30*/  LOP3.LUT R5, R0, R5, RZ, 0x3c, !PT ;  /* 0x0000000500057212 */ /* 0x000fe400078e3cff */
[----:B------:R-:W-:Y:S02]  /*eb40*/  LEA R9, R12, R3, 0x3 ;  /* 0x000000030c097211 */ /* 0x000fe400078e18ff */
[----:B------:R-:W-:Y:S01]  /*eb50*/  SHF.L.U32 R4, R5, 0x1f, RZ ;  /* 0x0000001f05047819 */ /* 0x000fe200000006ff */
[----:B-1----:R-:W-:Y:S06]  /*eb60*/  @!P0 BRA `(.L_x_355) ;  /* 0x0000000c00088947 */ /* 0x002fec0003800000 */
.L_x_385:
[----:B------:R-:W2:Y:S01]  /*eb70*/  SYNCS.PHASECHK.TRANS64.TRYWAIT P0, [R9+URZ], R4 ;  /* 0x00000004090075a7 */ /* 0x000ea2000800017f */
[----:B------:R-:W-:-:S05]  /*eb80*/  VIADD R0, R12, 0x1 ;  /* 0x000000010c007836 */ /* 0x000fca0000000000 */
[----:B------:R-:W-:-:S04]  /*eb90*/  ISETP.NE.AND P1, PT, R0, 0xc, PT ;  /* 0x0000000c0000780c */ /* 0x000fc80003f25270 */
[----:B-1----:R-:W-:Y:S02]  /*eba0*/  SEL R2, RZ, 0x1, P1 ;  /* 0x00000001ff027807 */ /* 0x002fe40000800000 */
[----:B------:R-:W-:Y:S02]  /*ebb0*/  SEL R0, R0, RZ, P1 ;  /* 0x000000ff00007207 */ /* 0x000fe40000800000 */
[----:B------:R-:W-:Y:S02]  /*ebc0*/  LOP3.LUT R7, R5, R2, RZ, 0x3c, !PT ;  /* 0x0000000205077212 */ /* 0x000fe400078e3cff */
[----:B------:R-:W-:Y:S02]  /*ebd0*/  LEA R6, R0, R3, 0x3 ;  /* 0x0000000300067211 */ /* 0x000fe400078e18ff */
[----:B------:R-:W-:Y:S01]  /*ebe0*/  SHF.L.U32 R5, R7, 0x1f, RZ ;  /* 0x0000001f07057819 */ /* 0x000fe200000006ff */
[----:B--2---:R-:W-:Y:S06]  /*ebf0*/  @!P0 BRA `(.L_x_356) ;  /* 0x0000000800f88947 */ /* 0x004fec0003800000 */
.L_x_386:
[----:B------:R-:W2:Y:S01]  /*ec00*/  SYNCS.PHASECHK.TRANS64.TRYWAIT P0, [R6+URZ], R5 ;  /* 0x00000005060075a7 */ /* 0x000ea2000800017f */
[----:B------:R-:W-:-:S04]  /*ec10*/  IADD3 R0, R0, 0x1, RZ ;  /* 0x0000000100007810 */ /* 0x000fc80007ffe0ff */
[----:B------:R-:W-:-:S04]  /*ec20*/  ISETP.NE.AND P1, PT, R0, 0xc, PT ;  /* 0x0000000c0000780c */ /* 0x000fc80003f25270 */
[----:B------:R-:W-:Y:S02]  /*ec30*/  SEL R2, RZ, 0x1, P1 ;  /* 0x00000001ff027807 */ /* 0x000fe40000800000 */
[----:B------:R-:W-:Y:S02]  /*ec40*/  SEL R0, R0, RZ, P1 ;  /* 0x000000ff00007207 */ /* 0x000fe40000800000 */
[----:B------:R-:W-:Y:S02]  /*ec50*/  LOP3.LUT R7, R7, R2, RZ, 0x3c, !PT ;  /* 0x0000000207077212 */ /* 0x000fe400078e3cff */
[----:B-1----:R-:W-:Y:S02]  /*ec60*/  LEA R9, R0, R3, 0x3 ;  /* 0x0000000300097211 */ /* 0x002fe400078e18ff */
[----:B------:R-:W-:Y:S01]  /*ec70*/  SHF.L.U32 R4, R7, 0x1f, RZ ;  /* 0x0000001f07047819 */ /* 0x000fe200000006ff */
[----:B--2---:R-:W-:Y:S06]  /*ec80*/  @!P0 BRA `(.L_x_357) ;  /* 0x0000000800e88947 */ /* 0x004fec0003800000 */
.L_x_387:
[----:B------:R-:W2:Y:S01]  /*ec90*/  SYNCS.PHASECHK.TRANS64.TRYWAIT P0, [R9+URZ], R4 ;  /* 0x00000004090075a7 */ /* 0x000ea2000800017f */
[----:B------:R-:W-:-:S04]  /*eca0*/  IADD3 R0, R0, 0x1, RZ ;  /* 0x0000000100007810 */ /* 0x000fc80007ffe0ff */
[----:B------:R-:W-:-:S04]  /*ecb0*/  ISETP.NE.AND P1, PT, R0, 0xc, PT ;  /* 0x0000000c0000780c */ /* 0x000fc80003f25270 */
[----:B------:R-:W-:Y:S02]  /*ecc0*/  SEL R2, RZ, 0x1, P1 ;  /* 0x00000001ff027807 */ /* 0x000fe40000800000 */
[----:B------:R-:W-:Y:S02]  /*ecd0*/  SEL R0, R0, RZ, P1 ;  /* 0x000000ff00007207 */ /* 0x000fe40000800000 */
[----:B------:R-:W-:-:S03]  /*ece0*/  LOP3.LUT R7, R7, R2, RZ, 0x3c, !PT ;  /* 0x0000000207077212 */ /* 0x000fc600078e3cff */
[----:B-1----:R-:W-:Y:S01]  /*ecf0*/  IMAD R6, R0, 0x8, R3 ;  /* 0x0000000800067824 */ /* 0x002fe200078e0203 */
[----:B------:R-:W-:Y:S01]  /*ed00*/  SHF.L.U32 R5, R7, 0x1f, RZ ;  /* 0x0000001f07057819 */ /* 0x000fe200000006ff */
[----:B--2---:R-:W-:Y:S06]  /*ed10*/  @!P0 BRA `(.L_x_358) ;  /* 0x0000000800d88947 */ /* 0x004fec0003800000 */
.L_x_388:
        /* <DEDUP_REMOVED lines=9> */
.L_x_389:
        /* <DEDUP_REMOVED lines=9> */
.L_x_390:
[----:B------:R-:W2:Y:S01]  /*ee40*/  SYNCS.PHASECHK.TRANS64.TRYWAIT P0, [R6+URZ], R5 ;  /* 0x00000005060075a7 */ /* 0x000ea2000800017f */
[----:B------:R-:W-:-:S05]  /*ee50*/  VIADD R0, R0, 0x1 ;  /* 0x0000000100007836 */ /* 0x000fca0000000000 */
[----:B------:R-:W-:-:S04]  /*ee60*/  ISETP.NE.AND P1, PT, R0, 0xc, PT ;  /* 0x0000000c0000780c */ /* 0x000fc80003f25270 */
[----:B------:R-:W-:Y:S02]  /*ee70*/  SEL R2, RZ, 0x1, P1 ;  /* 0x00000001ff027807 */ /* 0x000fe40000800000 */
[----:B------:R-:W-:Y:S02]  /*ee80*/  SEL R0, R0, RZ, P1 ;  /* 0x000000ff00007207 */ /* 0x000fe40000800000 */
[----:B------:R-:W-:Y:S02]  /*ee90*/  LOP3.LUT R7, R7, R2, RZ, 0x3c, !PT ;  /* 0x0000000207077212 */ /* 0x000fe400078e3cff */
[----:B-1----:R-:W-:Y:S02]  /*eea0*/  LEA R9, R0, R3, 0x3 ;  /* 0x0000000300097211 */ /* 0x002fe400078e18ff */
[----:B------:R-:W-:Y:S01]  /*eeb0*/  SHF.L.U32 R4, R7, 0x1f, RZ ;  /* 0x0000001f07047819 */ /* 0x000fe200000006ff */
[----:B--2---:R-:W-:Y:S06]  /*eec0*/  @!P0 BRA `(.L_x_361) ;  /* 0x0000000800a88947 */ /* 0x004fec0003800000 */
.L_x_391:
        /* <DEDUP_REMOVED lines=9> */
.L_x_392:
        /* <DEDUP_REMOVED lines=9> */
.L_x_393:
        /* <DEDUP_REMOVED lines=9> */
.L_x_394:
[----:B------:R-:W2:Y:S01]  /*f080*/  SYNCS.PHASECHK.TRANS64.TRYWAIT P0, [R6+URZ], R5 ;  /* 0x00000005060075a7 */ /* 0x000ea2000800017f */
[----:B------:R-:W-:-:S04]  /*f090*/  IADD3 R0, R0, 0x1, RZ ;  /* 0x0000000100007810 */ /* 0x000fc80007ffe0ff */
[----:B------:R-:W-:-:S04]  /*f0a0*/  ISETP.NE.AND P1, PT, R0, 0xc, PT ;  /* 0x0000000c0000780c */ /* 0x000fc80003f25270 */
[----:B------:R-:W-:Y:S02]  /*f0b0*/  SEL R2, RZ, 0x1, P1 ;  /* 0x00000001ff027807 */ /* 0x000fe40000800000 */
[----:B------:R-:W-:Y:S02]  /*f0c0*/  SEL R0, R0, RZ, P1 ;  /* 0x000000ff00007207 */ /* 0x000fe40000800000 */
[----:B------:R-:W-:Y:S01]  /*f0d0*/  LOP3.LUT R2, R7, R2, RZ, 0x3c, !PT ;  /* 0x0000000207027212 */ /* 0x000fe200078e3cff */
[----:B--2---:R-:W-:Y:S06]  /*f0e0*/  @!P0 BRA `(.L_x_365) ;  /* 0x0000000800708947 */ /* 0x004fec0003800000 */
.L_x_395:
[----:B------:R-:W-:Y:S02]  /*f0f0*/  LEA R3, R0, R3, 0x3 ;  /* 0x0000000300037211 */ /* 0x000fe400078e18ff */
[----:B------:R-:W-:-:S07]  /*f100*/  SHF.L.U32 R0, R2, 0x1f, RZ ;  /* 0x0000001f02007819 */ /* 0x000fce00000006ff */
.L_x_366:
[----:B---3--:R3:W4:Y:S02]  /*f110*/  SYNCS.PHASECHK.TRANS64.TRYWAIT P0, [R3+URZ], R0 ;  /* 0x00000000030075a7 */ /* 0x008724000800017f */
[----:B----4-:R-:W-:Y:S05]  /*f120*/  @!P0 NANOSLEEP.SYNCS 0x989680 ;  /* 0x009896800000895d */ /* 0x010fea0003900000 */
[----:B------:R-:W4:Y:S02]  /*f130*/  @!P0 SYNCS.PHASECHK.TRANS64 P0, [R3+URZ], R0 ;  /* 0x00000000030085a7 */ /* 0x000f24000800007f */
[----:B----4-:R-:W-:Y:S05]  /*f140*/  @!P0 BRA `(.L_x_366) ;  /* 0xfffffffc00f08947 */ /* 0x010fea000383ffff */
.L_x_353:
[----:B------:R-:W-:Y:S05]  /*f150*/  BSYNC B0 ;  /* 0x0000000000007941 */ /* 0x000fea0003800000 */
.L_x_352:
[----:B------:R-:W-:Y:S05]  /*f160*/  EXIT ;  /* 0x000000000000794d */ /* 0x000fea0003800000 */
.L_x_21:
[----:B--2---:R-:W-:-:S04]  /*f170*/  IMAD.U32 R5, RZ, RZ, UR5 ;  /* 0x00000005ff057e24 */ /* 0x004fc8000f8e00ff */
[----:B------:R2:W3:Y:S03]  /*f180*/  SYNCS.PHASECHK.TRANS64.TRYWAIT P0, [R5+URZ], R0 ;  /* 0x00000000050075a7 */ /* 0x0004e6000800017f */
[----:B---3--:R-:W-:Y:S05]  /*f190*/  @!P0 NANOSLEEP.SYNCS 0x989680 ;  /* 0x009896800000895d */ /* 0x008fea0003900000 */
[----:B------:R-:W3:Y:S02]  /*f1a0*/  @!P0 SYNCS.PHASECHK.TRANS64 P0, [R5+URZ], R0 ;  /* 0x00000000050085a7 */ /* 0x000ee4000800007f */
[----:B---3--:R-:W-:Y:S05]  /*f1b0*/  @!P0 BRA `(.L_x_21) ;  /* 0xfffffffc00ec8947 */ /* 0x008fea000383ffff */
[----:B------:R-:W-:Y:S05]  /*f1c0*/  BRA `(.L_x_20) ;  /* 0xffffff2800547947 */ /* 0x000fea000383ffff */
.L_x_27:
[----:B--2---:R-:W-:-:S04]  /*f1d0*/  MOV R5, UR8 ;  /* 0x0000000800057c02 */ /* 0x004fc80008000f00 */
[----:B------:R2:W3:Y:S03]  /*f1e0*/  SYNCS.PHASECHK.TRANS64.TRYWAIT P0, [R5+URZ], R4 ;  /* 0x00000004050075a7 */ /* 0x0004e6000800017f */
[----:B---3--:R-:W-:Y:S05]  /*f1f0*/  @!P0 NANOSLEEP.SYNCS 0x989680 ;  /* 0x009896800000895d */ /* 0x008fea0003900000 */
[----:B------:R-:W3:Y:S02]  /*f200*/  @!P0 SYNCS.PHASECHK.TRANS64 P0, [R5+URZ], R4 ;  /* 0x00000004050085a7 */ /* 0x000ee4000800007f */
[----:B---3--:R-:W-:Y:S05]  /*f210*/  @!P0 BRA `(.L_x_27) ;  /* 0xfffffffc00ec8947 */ /* 0x008fea000383ffff */
[----:B------:R-:W-:Y:S05]  /*f220*/  BRA `(.L_x_26) ;  /* 0xffffff3000987947 */ /* 0x000fea000383ffff */
.L_x_51:
[----:B---3--:R3:W4:Y:S02]  /*f230*/  SYNCS.PHASECHK.TRANS64.TRYWAIT P2, [R13+URZ+0xc0], R0 ;  /* 0x0000c0000d0075a7 */ /* 0x008724000804017f */
[----:B----4-:R-:W-:Y:S05]  /*f240*/  @!P2 NANOSLEEP.SYNCS 0x989680 ;  /* 0x009896800000a95d */ /* 0x010fea0003900000 */
[----:B------:R-:W4:Y:S02]  /*f250*/  @!P2 SYNCS.PHASECHK.TRANS64 P2, [R13+URZ+0xc0], R0 ;  /* 0x0000c0000d00a5a7 */ /* 0x000f24000804007f */
[----:B----4-:R-:W-:Y:S05]  /*f260*/  @!P2 BRA `(.L_x_51) ;  /* 0xfffffffc00f0a947 */ /* 0x010fea000383ffff */
[----:B------:R-:W-:Y:S05]  /*f270*/  BRA `(.L_x_367) ;  /* 0xffffff44009c7947 */ /* 0x000fea000383ffff */
.L_x_110:
[----:B-1----:R1:W2:Y:S02]  /*f280*/  SYNCS.PHASECHK.TRANS64.TRYWAIT P2, [R14+URZ+0xc0], R3 ;  /* 0x0000c0030e0075a7 */ /* 0x0022a4000804017f */
[----:B--2---:R-:W-:Y:S05]  /*f290*/  @!P2 NANOSLEEP.SYNCS 0x989680 ;  /* 0x009896800000a95d */ /* 0x004fea0003900000 */
[----:B------:R-:W2:Y:S02]  /*f2a0*/  @!P2 SYNCS.PHASECHK.TRANS64 P2, [R14+URZ+0xc0], R3 ;  /* 0x0000c0030e00a5a7 */ /* 0x000ea4000804007f */
[----:B--2---:R-:W-:Y:S05]  /*f2b0*/  @!P2 BRA `(.L_x_110) ;  /* 0xfffffffc00f0a947 */ /* 0x004fea000383ffff */
[----:B------:R-:W-:Y:S05]  /*f2c0*/  BRA `(.L_x_368) ;  /* 0xffffff6800347947 */ /* 0x000fea000383ffff */
.L_x_169:
[----:B-1----:R1:W2:Y:S02]  /*f2d0*/  SYNCS.PHASECHK.TRANS64.TRYWAIT P2, [R13+URZ+0xc0], R0 ;  /* 0x0000c0000d0075a7 */ /* 0x0022a4000804017f */
[----:B--2---:R-:W-:Y:S05]  /*f2e0*/  @!P2 NANOSLEEP.SYNCS 0x989680 ;  /* 0x009896800000a95d */ /* 0x004fea0003900000 */
[----:B------:R-:W2:Y:S02]  /*f2f0*/  @!P2 SYNCS.PHASECHK.TRANS64 P2, [R13+URZ+0xc0], R0 ;  /* 0x0000c0000d00a5a7 */ /* 0x000ea4000804007f */
[----:B--2---:R-:W-:Y:S05]  /*f300*/  @!P2 BRA `(.L_x_169) ;  /* 0xfffffffc00f0a947 */ /* 0x004fea000383ffff */
[----:B------:R-:W-:Y:S05]  /*f310*/  BRA `(.L_x_369) ;  /* 0xffffff8800587947 */ /* 0x000fea000383ffff */
.L_x_228:
[----:B-1----:R1:W2:Y:S02]  /*f320*/  SYNCS.PHASECHK.TRANS64.TRYWAIT P0, [R3+URZ+0xc0], R0 ;  /* 0x0000c000030075a7 */ /* 0x0022a4000800017f */
[----:B--2---:R-:W-:Y:S05]  /*f330*/  @!P0 NANOSLEEP.SYNCS 0x989680 ;  /* 0x009896800000895d */ /* 0x004fea0003900000 */
[----:B------:R-:W2:Y:S02]  /*f340*/  @!P0 SYNCS.PHASECHK.TRANS64 P0, [R3+URZ+0xc0], R0 ;  /* 0x0000c000030085a7 */ /* 0x000ea4000800007f */
[----:B--2---:R-:W-:Y:S05]  /*f350*/  @!P0 BRA `(.L_x_228) ;  /* 0xfffffffc00f08947 */ /* 0x004fea000383ffff */
[----:B------:R-:W-:Y:S05]  /*f360*/  BRA `(.L_x_370) ;  /* 0xffffffa8007c7947 */ /* 0x000fea000383ffff */
.L_x_292:
[----:B-1----:R-:W-:-:S04]  /*f370*/  MOV R10, UR4 ;  /* 0x00000004000a7c02 */ /* 0x002fc80008000f00 */
[----:B------:R1:W2:Y:S03]  /*f380*/  SYNCS.PHASECHK.TRANS64.TRYWAIT P0, [R10+URZ+0x108], R3 ;  /* 0x000108030a0075a7 */ /* 0x0002a6000800017f */
[----:B--2---:R-:W-:Y:S05]  /*f390*/  @!P0 NANOSLEEP.SYNCS 0x989680 ;  /* 0x009896800000895d */ /* 0x004fea0003900000 */
[----:B------:R-:W2:Y:S02]  /*f3a0*/  @!P0 SYNCS.PHASECHK.TRANS64 P0, [R10+URZ+0x108], R3 ;  /* 0x000108030a0085a7 */ /* 0x000ea4000800007f */
[----:B--2---:R-:W-:Y:S05]  /*f3b0*/  @!P0 BRA `(.L_x_292) ;  /* 0xfffffffc00ec8947 */ /* 0x004fea000383ffff */
[----:B------:R-:W-:Y:S05]  /*f3c0*/  BRA `(.L_x_291) ;  /* 0xffffffd400dc7947 */ /* 0x000fea000383ffff */
.L_x_301:
[----:B-1----:R-:W-:-:S04]  /*f3d0*/  MOV R5, UR5 ;  /* 0x0000000500057c02 */ /* 0x002fc80008000f00 */
[----:B------:R1:W2:Y:S03]  /*f3e0*/  SYNCS.PHASECHK.TRANS64.TRYWAIT P1, [R5+URZ+0xe0], R4 ;  /* 0x0000e004050075a7 */ /* 0x0002a6000802017f */
[----:B--2---:R-:W-:Y:S05]  /*f3f0*/  @!P1 NANOSLEEP.SYNCS 0x989680 ;  /* 0x009896800000995d */ /* 0x004fea0003900000 */
[----:B------:R-:W2:Y:S02]  /*f400*/  @!P1 SYNCS.PHASECHK.TRANS64 P1, [R5+URZ+0xe0], R4 ;  /* 0x0000e004050095a7 */ /* 0x000ea4000802007f */
[----:B--2---:R-:W-:Y:S05]  /*f410*/  @!P1 BRA `(.L_x_301) ;  /* 0xfffffffc00ec9947 */ /* 0x004fea000383ffff */
[----:B------:R-:W-:Y:S05]  /*f420*/  BRA `(.L_x_371) ;  /* 0xffffffd800c87947 */ /* 0x000fea000383ffff */
.L_x_307:
[----:B-12---:R-:W-:-:S04]  /*f430*/  MOV R5, UR5 ;  /* 0x0000000500057c02 */ /* 0x006fc80008000f00 */
[----:B------:R1:W2:Y:S03]  /*f440*/  SYNCS.PHASECHK.TRANS64.TRYWAIT P1, [R5+URZ+0xe8], R4 ;  /* 0x0000e804050075a7 */ /* 0x0002a6000802017f */
[----:B--2---:R-:W-:Y:S05]  /*f450*/  @!P1 NANOSLEEP.SYNCS 0x989680 ;  /* 0x009896800000995d */ /* 0x004fea0003900000 */
[----:B------:R-:W2:Y:S02]  /*f460*/  @!P1 SYNCS.PHASECHK.TRANS64 P1, [R5+URZ+0xe8], R4 ;  /* 0x0000e804050095a7 */ /* 0x000ea4000802007f */
[----:B--2---:R-:W-:Y:S05]  /*f470*/  @!P1 BRA `(.L_x_307) ;  /* 0xfffffffc00ec9947 */ /* 0x004fea000383ffff */
[----:B------:R-:W-:Y:S05]  /*f480*/  BRA `(.L_x_372) ;  /* 0xffffffdc00107947 */ /* 0x000fea000383ffff */
.L_x_313:
[----:B-123--:R-:W-:-:S04]  /*f490*/  IMAD.U32 R5, RZ, RZ, UR5 ;  /* 0x00000005ff057e24 */ /* 0x00efc8000f8e00ff */
[----:B------:R1:W2:Y:S03]  /*f4a0*/  SYNCS.PHASECHK.TRANS64.TRYWAIT P1, [R5+URZ+0xf0], R4 ;  /* 0x0000f004050075a7 */ /* 0x0002a6000802017f */
[----:B--2---:R-:W-:Y:S05]  /*f4b0*/  @!P1 NANOSLEEP.SYNCS 0x989680 ;  /* 0x009896800000995d */ /* 0x004fea0003900000 */
[----:B------:R-:W2:Y:S02]  /*f4c0*/  @!P1 SYNCS.PHASECHK.TRANS64 P1, [R5+URZ+0xf0], R4 ;  /* 0x0000f004050095a7 */ /* 0x000ea4000802007f */
[----:B--2---:R-:W-:Y:S05]  /*f4d0*/  @!P1 BRA `(.L_x_313) ;  /* 0xfffffffc00ec9947 */ /* 0x004fea000383ffff */
[----:B------:R-:W-:Y:S05]  /*f4e0*/  BRA `(.L_x_373) ;  /* 0xffffffdc00607947 */ /* 0x000fea000383ffff */
.L_x_319:
[----:B-1234-:R-:W-:-:S04]  /*f4f0*/  MOV R5, UR5 ;  /* 0x0000000500057c02 */ /* 0x01efc80008000f00 */
[----:B------:R1:W2:Y:S03]  /*f500*/  SYNCS.PHASECHK.TRANS64.TRYWAIT P1, [R5+URZ+0xf8], R4 ;  /* 0x0000f804050075a7 */ /* 0x0002a6000802017f */
[----:B--2---:R-:W-:Y:S05]  /*f510*/  @!P1 NANOSLEEP.SYNCS 0x989680 ;  /* 0x009896800000995d */ /* 0x004fea0003900000 */
[----:B------:R-:W2:Y:S02]  /*f520*/  @!P1 SYNCS.PHASECHK.TRANS64 P1, [R5+URZ+0xf8], R4 ;  /* 0x0000f804050095a7 */ /* 0x000ea4000802007f */
[----:B--2---:R-:W-:Y:S05]  /*f530*/  @!P1 BRA `(.L_x_319) ;  /* 0xfffffffc00ec9947 */ /* 0x004fea000383ffff */
[----:B------:R-:W-:Y:S05]  /*f540*/  BRA `(.L_x_374) ;  /* 0xffffffdc00b07947 */ /* 0x000fea000383ffff */
.L_x_331:
[----:B-1----:R1:W3:Y:S02]  /*f550*/  SYNCS.PHASECHK.TRANS64.TRYWAIT P0, [R3+URZ+0xe0], R0 ;  /* 0x0000e000030075a7 */ /* 0x0022e4000800017f */
[----:B---3--:R-:W-:Y:S05]  /*f560*/  @!P0 NANOSLEEP.SYNCS 0x989680 ;  /* 0x009896800000895d */ /* 0x008fea0003900000 */
[----:B------:R-:W3:Y:S02]  /*f570*/  @!P0 SYNCS.PHASECHK.TRANS64 P0, [R3+URZ+0xe0], R0 ;  /* 0x0000e000030085a7 */ /* 0x000ee4000800007f */
[----:B---3--:R-:W-:Y:S05]  /*f580*/  @!P0 BRA `(.L_x_331) ;  /* 0xfffffffc00f08947 */ /* 0x008fea000383ffff */
[----:B------:R-:W-:Y:S05]  /*f590*/  BRA `(.L_x_375) ;  /* 0xffffffe400b07947 */ /* 0x000fea000383ffff */
.L_x_333:
[----:B---3--:R3:W4:Y:S02]  /*f5a0*/  SYNCS.PHASECHK.TRANS64.TRYWAIT P0, [R3+URZ+0xe8], R0 ;  /* 0x0000e800030075a7 */ /* 0x008724000800017f */
[----:B----4-:R-:W-:Y:S05]  /*f5b0*/  @!P0 NANOSLEEP.SYNCS 0x989680 ;  /* 0x009896800000895d */ /* 0x010fea0003900000 */
[----:B------:R-:W4:Y:S02]  /*f5c0*/  @!P0 SYNCS.PHASECHK.TRANS64 P0, [R3+URZ+0xe8], R0 ;  /* 0x0000e800030085a7 */ /* 0x000f24000800007f */
[----:B----4-:R-:W-:Y:S05]  /*f5d0*/  @!P0 BRA `(.L_x_333) ;  /* 0xfffffffc00f08947 */ /* 0x010fea000383ffff */
[----:B------:R-:W-:Y:S05]  /*f5e0*/  BRA `(.L_x_376) ;  /* 0xffffffe400ac7947 */ /* 0x000fea000383ffff */
.L_x_335:
[----:B----4-:R4:W1:Y:S02]  /*f5f0*/  SYNCS.PHASECHK.TRANS64.TRYWAIT P0, [R3+URZ+0xf0], R0 ;  /* 0x0000f000030075a7 */ /* 0x010864000800017f */
[----:B-1----:R-:W-:Y:S05]  /*f600*/  @!P0 NANOSLEEP.SYNCS 0x989680 ;  /* 0x009896800000895d */ /* 0x002fea0003900000 */
[----:B------:R-:W1:Y:S02]  /*f610*/  @!P0 SYNCS.PHASECHK.TRANS64 P0, [R3+URZ+0xf0], R0 ;  /* 0x0000f000030085a7 */ /* 0x000e64000800007f */
[----:B-1----:R-:W-:Y:S05]  /*f620*/  @!P0 BRA `(.L_x_335) ;  /* 0xfffffffc00f08947 */ /* 0x002fea000383ffff */
[----:B------:R-:W-:Y:S05]  /*f630*/  BRA `(.L_x_377) ;  /* 0xffffffe400a87947 */ /* 0x000fea000383ffff */
.L_x_339:
[----:B------:R-:W-:Y:S01]  /*f640*/  BSSY B1, `(.L_x_378) ;  /* 0x0000006000017945 */ /* 0x000fe20003800000 */
[----:B------:R-:W-:-:S07]  /*f650*/  MOV R15, 0xffffffff ;  /* 0xffffffff000f7802 */ /* 0x000fce0000000f00 */
[----:B------:R-:W-:Y:S05]  /*f660*/  WARPSYNC.COLLECTIVE R15, `(.L_x_379) ;  /* 0x000000000f0c7348 */ /* 0x000fea0003c00000 */
[----:B------:R-:W-:Y:S02]  /*f670*/  ELECT P6, UR62, PT ;  /* 0x00000000003e782f */ /* 0x000fe400038c0000 */
[----:B------:R-:W-:Y:S01]  /*f680*/  MOV R14, UR62 ;  /* 0x0000003e000e7c02 */ /* 0x000fe20008000f00 */
[----:B------:R-:W-:Y:S10]  /*f690*/  ENDCOLLECTIVE ;  /* 0x000000000000791b */ /* 0x000ff40003800000 */
.L_x_379:
[----:B------:R-:W-:Y:S05]  /*f6a0*/  BSYNC B1 ;  /* 0x0000000000017941 */ /* 0x000fea0003800000 */
.L_x_378:
[----:B------:R-:W-:Y:S05]  /*f6b0*/  BRA `(.L_x_380) ;  /* 0xffffffe800247947 */ /* 0x000fea000383ffff */
.L_x_342:
[----:B--2---:R2:W3:Y:S02]  /*f6c0*/  SYNCS.PHASECHK.TRANS64.TRYWAIT P1, [R21+URZ+0x60], R8 ;  /* 0x00006008150075a7 */ /* 0x0044e4000802017f */
[----:B---3--:R-:W-:Y:S05]  /*f6d0*/  @!P1 NANOSLEEP.SYNCS 0x989680 ;  /* 0x009896800000995d */ /* 0x008fea0003900000 */
[----:B------:R-:W3:Y:S02]  /*f6e0*/  @!P1 SYNCS.PHASECHK.TRANS64 P1, [R21+URZ+0x60], R8 ;  /* 0x00006008150095a7 */ /* 0x000ee4000802007f */
[----:B---3--:R-:W-:Y:S05]  /*f6f0*/  @!P1 BRA `(.L_x_342) ;  /* 0xfffffffc00f09947 */ /* 0x008fea000383ffff */
[----:B------:R-:W-:Y:S05]  /*f700*/  BRA `(.L_x_381) ;  /* 0xffffffe800587947 */ /* 0x000fea000383ffff */
.L_x_351:
[----:B------:R-:W-:Y:S01]  /*f710*/  BSSY B0, `(.L_x_382) ;  /* 0x0000006000007945 */ /* 0x000fe20003800000 */
[----:B------:R-:W-:-:S07]  /*f720*/  MOV R15, 0xffffffff ;  /* 0xffffffff000f7802 */ /* 0x000fce0000000f00 */
[----:B------:R-:W-:Y:S05]  /*f730*/  WARPSYNC.COLLECTIVE R15, `(.L_x_383) ;  /* 0x000000000f0c7348 */ /* 0x000fea0003c00000 */
[----:B------:R-:W-:Y:S02]  /*f740*/  ELECT P6, UR62, PT ;  /* 0x00000000003e782f */ /* 0x000fe400038c0000 */
[----:B------:R-:W-:Y:S01]  /*f750*/  MOV R14, UR62 ;  /* 0x0000003e000e7c02 */ /* 0x000fe20008000f00 */
[----:B------:R-:W-:Y:S10]  /*f760*/  ENDCOLLECTIVE ;  /* 0x000000000000791b */ /* 0x000ff40003800000 */
.L_x_383:
[----:B------:R-:W-:Y:S05]  /*f770*/  BSYNC B0 ;  /* 0x0000000000007941 */ /* 0x000fea0003800000 */
.L_x_382:
[----:B------:R-:W-:Y:S05]  /*f780*/  BRA `(.L_x_384) ;  /* 0xfffffff000a47947 */ /* 0x000fea000383ffff */
.L_x_355:
[----:B-1----:R1:W2:Y:S02]  /*f790*/  SYNCS.PHASECHK.TRANS64.TRYWAIT P0, [R7+URZ], R2 ;  /* 0x00000002070075a7 */ /* 0x0022a4000800017f */
[----:B--2---:R-:W-:Y:S05]  /*f7a0*/  @!P0 NANOSLEEP.SYNCS 0x989680 ;  /* 0x009896800000895d */ /* 0x004fea0003900000 */
[----:B------:R-:W2:Y:S02]  /*f7b0*/  @!P0 SYNCS.PHASECHK.TRANS64 P0, [R7+URZ], R2 ;  /* 0x00000002070085a7 */ /* 0x000ea4000800007f */
[----:B--2---:R-:W-:Y:S05]  /*f7c0*/  @!P0 BRA `(.L_x_355) ;  /* 0xfffffffc00f08947 */ /* 0x004fea000383ffff */
[----:B------:R-:W-:Y:S05]  /*f7d0*/  BRA `(.L_x_385) ;  /* 0xfffffff000e47947 */ /* 0x000fea000383ffff */
.L_x_356:
[----:B-1----:R1:W2:Y:S02]  /*f7e0*/  SYNCS.PHASECHK.TRANS64.TRYWAIT P0, [R9+URZ], R4 ;  /* 0x00000004090075a7 */ /* 0x0022a4000800017f */
[----:B--2---:R-:W-:Y:S05]  /*f7f0*/  @!P0 NANOSLEEP.SYNCS 0x989680 ;  /* 0x009896800000895d */ /* 0x004fea0003900000 */
[----:B------:R-:W2:Y:S02]  /*f800*/  @!P0 SYNCS.PHASECHK.TRANS64 P0, [R9+URZ], R4 ;  /* 0x00000004090085a7 */ /* 0x000ea4000800007f */
[----:B--2---:R-:W-:Y:S05]  /*f810*/  @!P0 BRA `(.L_x_356) ;  /* 0xfffffffc00f08947 */ /* 0x004fea000383ffff */
[----:B------:R-:W-:Y:S05]  /*f820*/  BRA `(.L_x_386) ;  /* 0xfffffff000f47947 */ /* 0x000fea000383ffff */
.L_x_357:
[----:B-1----:R1:W2:Y:S02]  /*f830*/  SYNCS.PHASECHK.TRANS64.TRYWAIT P0, [R6+URZ], R5 ;  /* 0x00000005060075a7 */ /* 0x0022a4000800017f */
[----:B--2---:R-:W-:Y:S05]  /*f840*/  @!P0 NANOSLEEP.SYNCS 0x989680 ;  /* 0x009896800000895d */ /* 0x004fea0003900000 */
[----:B------:R-:W2:Y:S02]  /*f850*/  @!P0 SYNCS.PHASECHK.TRANS64 P0, [R6+URZ], R5 ;  /* 0x00000005060085a7 */ /* 0x000ea4000800007f */
[----:B--2---:R-:W-:Y:S05]  /*f860*/  @!P0 BRA `(.L_x_357) ;  /* 0xfffffffc00f08947 */ /* 0x004fea000383ffff */
[----:B------:R-:W-:Y:S05]  /*f870*/  BRA `(.L_x_387) ;  /* 0xfffffff400047947 */ /* 0x000fea000383ffff */
.L_x_358:
[----:B-1----:R1:W2:Y:S02]  /*f880*/  SYNCS.PHASECHK.TRANS64.TRYWAIT P0, [R9+URZ], R4 ;  /* 0x00000004090075a7 */ /* 0x0022a4000800017f */
[----:B--2---:R-:W-:Y:S05]  /*f890*/  @!P0 NANOSLEEP.SYNCS 0x989680 ;  /* 0x009896800000895d */ /* 0x004fea0003900000 */
[----:B------:R-:W2:Y:S02]  /*f8a0*/  @!P0 SYNCS.PHASECHK.TRANS64 P0, [R9+URZ], R4 ;  /* 0x00000004090085a7 */ /* 0x000ea4000800007f */
[----:B--2---:R-:W-:Y:S05]  /*f8b0*/  @!P0 BRA `(.L_x_358) ;  /* 0xfffffffc00f08947 */ /* 0x004fea000383ffff */
[----:B------:R-:W-:Y:S05]  /*f8c0*/  BRA `(.L_x_388) ;  /* 0xfffffff400147947 */ /* 0x000fea000383ffff */
.L_x_359:
[----:B-1----:R1:W2:Y:S02]  /*f8d0*/  SYNCS.PHASECHK.TRANS64.TRYWAIT P0, [R6+URZ], R5 ;  /* 0x00000005060075a7 */ /* 0x0022a4000800017f */
[----:B--2---:R-:W-:Y:S05]  /*f8e0*/  @!P0 NANOSLEEP.SYNCS 0x989680 ;  /* 0x009896800000895d */ /* 0x004fea0003900000 */
[----:B------:R-:W2:Y:S02]  /*f8f0*/  @!P0 SYNCS.PHASECHK.TRANS64 P0, [R6+URZ], R5 ;  /* 0x00000005060085a7 */ /* 0x000ea4000800007f */
[----:B--2---:R-:W-:Y:S05]  /*f900*/  @!P0 BRA `(.L_x_359) ;  /* 0xfffffffc00f08947 */ /* 0x004fea000383ffff */
[----:B------:R-:W-:Y:S05]  /*f910*/  BRA `(.L_x_389) ;  /* 0xfffffff400247947 */ /* 0x000fea000383ffff */
.L_x_360:
[----:B-1----:R1:W2:Y:S02]  /*f920*/  SYNCS.PHASECHK.TRANS64.TRYWAIT P0, [R9+URZ], R4 ;  /* 0x00000004090075a7 */ /* 0x0022a4000800017f */
[----:B--2---:R-:W-:Y:S05]  /*f930*/  @!P0 NANOSLEEP.SYNCS 0x989680 ;  /* 0x009896800000895d */ /* 0x004fea0003900000 */
[----:B------:R-:W2:Y:S02]  /*f940*/  @!P0 SYNCS.PHASECHK.TRANS64 P0, [R9+URZ], R4 ;  /* 0x00000004090085a7 */ /* 0x000ea4000800007f */
[----:B--2---:R-:W-:Y:S05]  /*f950*/  @!P0 BRA `(.L_x_360) ;  /* 0xfffffffc00f08947 */ /* 0x004fea000383ffff */
[----:B------:R-:W-:Y:S05]  /*f960*/  BRA `(.L_x_390) ;  /* 0xfffffff400347947 */ /* 0x000fea000383ffff */
.L_x_361:
[----:B-1----:R1:W2:Y:S02]  /*f970*/  SYNCS.PHASECHK.TRANS64.TRYWAIT P0, [R6+URZ], R5 ;  /* 0x00000005060075a7 */ /* 0x0022a4000800017f */
[----:B--2---:R-:W-:Y:S05]  /*f980*/  @!P0 NANOSLEEP.SYNCS 0x989680 ;  /* 0x009896800000895d */ /* 0x004fea0003900000 */
[----:B------:R-:W2:Y:S02]  /*f990*/  @!P0 SYNCS.PHASECHK.TRANS64 P0, [R6+URZ], R5 ;  /* 0x00000005060085a7 */ /* 0x000ea4000800007f */
[----:B--2---:R-:W-:Y:S05]  /*f9a0*/  @!P0 BRA `(.L_x_361) ;  /* 0xfffffffc00f08947 */ /* 0x004fea000383ffff */
[----:B------:R-:W-:Y:S05]  /*f9b0*/  BRA `(.L_x_391) ;  /* 0xfffffff400447947 */ /* 0x000fea000383ffff */
.L_x_362:
[----:B-1----:R1:W2:Y:S02]  /*f9c0*/  SYNCS.PHASECHK.TRANS64.TRYWAIT P0, [R9+URZ], R4 ;  /* 0x00000004090075a7 */ /* 0x0022a4000800017f */
[----:B--2---:R-:W-:Y:S05]  /*f9d0*/  @!P0 NANOSLEEP.SYNCS 0x989680 ;  /* 0x009896800000895d */ /* 0x004fea0003900000 */
[----:B------:R-:W2:Y:S02]  /*f9e0*/  @!P0 SYNCS.PHASECHK.TRANS64 P0, [R9+URZ], R4 ;  /* 0x00000004090085a7 */ /* 0x000ea4000800007f */
[----:B--2---:R-:W-:Y:S05]  /*f9f0*/  @!P0 BRA `(.L_x_362) ;  /* 0xfffffffc00f08947 */ /* 0x004fea000383ffff */
[----:B------:R-:W-:Y:S05]  /*fa00*/  BRA `(.L_x_392) ;  /* 0xfffffff400547947 */ /* 0x000fea000383ffff */
.L_x_363:
[----:B-1----:R1:W2:Y:S02]  /*fa10*/  SYNCS.PHASECHK.TRANS64.TRYWAIT P0, [R6+URZ], R5 ;  /* 0x00000005060075a7 */ /* 0x0022a4000800017f */
[----:B--2---:R-:W-:Y:S05]  /*fa20*/  @!P0 NANOSLEEP.SYNCS 0x989680 ;  /* 0x009896800000895d */ /* 0x004fea0003900000 */
[----:B------:R-:W2:Y:S02]  /*fa30*/  @!P0 SYNCS.PHASECHK.TRANS64 P0, [R6+URZ], R5 ;  /* 0x00000005060085a7 */ /* 0x000ea4000800007f */
[----:B--2---:R-:W-:Y:S05]  /*fa40*/  @!P0 BRA `(.L_x_363) ;  /* 0xfffffffc00f08947 */ /* 0x004fea000383ffff */
[----:B------:R-:W-:Y:S05]  /*fa50*/  BRA `(.L_x_393) ;  /* 0xfffffff400647947 */ /* 0x000fea000383ffff */
.L_x_364:
[----:B-1----:R1:W2:Y:S02]  /*fa60*/  SYNCS.PHASECHK.TRANS64.TRYWAIT P0, [R9+URZ], R4 ;  /* 0x00000004090075a7 */ /* 0x0022a4000800017f */
[----:B--2---:R-:W-:Y:S05]  /*fa70*/  @!P0 NANOSLEEP.SYNCS 0x989680 ;  /* 0x009896800000895d */ /* 0x004fea0003900000 */
[----:B------:R-:W2:Y:S02]  /*fa80*/  @!P0 SYNCS.PHASECHK.TRANS64 P0, [R9+URZ], R4 ;  /* 0x00000004090085a7 */ /* 0x000ea4000800007f */
[----:B--2---:R-:W-:Y:S05]  /*fa90*/  @!P0 BRA `(.L_x_364) ;  /* 0xfffffffc00f08947 */ /* 0x004fea000383ffff */
[----:B------:R-:W-:Y:S05]  /*faa0*/  BRA `(.L_x_394) ;  /* 0xfffffff400747947 */ /* 0x000fea000383ffff */
.L_x_365:
[----:B--2---:R2:W3:Y:S02]  /*fab0*/  SYNCS.PHASECHK.TRANS64.TRYWAIT P0, [R6+URZ], R5 ;  /* 0x00000005060075a7 */ /* 0x0044e4000800017f */
[----:B---3--:R-:W-:Y:S05]  /*fac0*/  @!P0 NANOSLEEP.SYNCS 0x989680 ;  /* 0x009896800000895d */ /* 0x008fea0003900000 */
[----:B------:R-:W3:Y:S02]  /*fad0*/  @!P0 SYNCS.PHASECHK.TRANS64 P0, [R6+URZ], R5 ;  /* 0x00000005060085a7 */ /* 0x000ee4000800007f */
[----:B---3--:R-:W-:Y:S05]  /*fae0*/  @!P0 BRA `(.L_x_365) ;  /* 0xfffffffc00f08947 */ /* 0x008fea000383ffff */
[----:B------:R-:W-:Y:S05]  /*faf0*/  BRA `(.L_x_395) ;  /* 0xfffffff4007c7947 */ /* 0x000fea000383ffff */
        .weak           $__internal_0_$__cuda_sm20_rcp_rn_f32_slowpath
        .type           $__internal_0_$__cuda_sm20_rcp_rn_f32_slowpath,@function
        .size           $__internal_0_$__cuda_sm20_rcp_rn_f32_slowpath,(.L_x_401 - $__internal_0_$__cuda_sm20_rcp_rn_f32_slowpath)
$__internal_0_$__cuda_sm20_rcp_rn_f32_slowpath:
[----:B------:R-:W-:Y:S01]  /*fb00*/  SHF.L.U32 R3, R0, 0x1, RZ ;  /* 0x0000000100037819 */ /* 0x000fe200000006ff */
[----:B------:R-:W-:Y:S03]  /*fb10*/  BSSY B0, `(.L_x_396) ;  /* 0x0000030000007945 */ /* 0x000fe60003800000 */
[----:B------:R-:W-:-:S04]  /*fb20*/  SHF.R.U32.HI R3, RZ, 0x18, R3 ;  /* 0x00000018ff037819 */ /* 0x000fc80000011603 */
[----:B------:R-:W-:-:S13]  /*fb30*/  ISETP.NE.U32.AND P2, PT, R3, RZ, PT ;  /* 0x000000ff0300720c */ /* 0x000fda0003f45070 */
[----:B------:R-:W-:Y:S05]  /*fb40*/  @P2 BRA `(.L_x_397) ;  /* 0x0000000000282947 */ /* 0x000fea0003800000 */
[----:B------:R-:W-:-:S05]  /*fb50*/  IMAD.SHL.U32 R3, R0, 0x2, RZ ;  /* 0x0000000200037824 */ /* 0x000fca00078e00ff */
[----:B------:R-:W-:-:S13]  /*fb60*/  ISETP.NE.AND P2, PT, R3, RZ, PT ;  /* 0x000000ff0300720c */ /* 0x000fda0003f45270 */
[----:B------:R-:W-:Y:S01]  /*fb70*/  @P2 FFMA R36, R0, 1.84467440737095516160e+19, RZ ;  /* 0x5f80000000242823 */ /* 0x000fe200000000ff */
[----:B------:R-:W-:Y:S08]  /*fb80*/  @!P2 MUFU.RCP R5, R0 ;  /* 0x000000000005a308 */ /* 0x000ff00000001000 */
[----:B------:R-:W1:Y:S02]  /*fb90*/  @P2 MUFU.RCP R3, R36 ;  /* 0x0000002400032308 */ /* 0x000e640000001000 */
[----:B-1----:R-:W-:-:S04]  /*fba0*/  @P2 FFMA R35, R36, R3, -1 ;  /* 0xbf80000024232423 */ /* 0x002fc80000000003 */
[----:B------:R-:W-:-:S04]  /*fbb0*/  @P2 FADD.FTZ R38, -R35, -RZ ;  /* 0x800000ff23262221 */ /* 0x000fc80000010100 */
[----:B------:R-:W-:-:S04]  /*fbc0*/  @P2 FFMA R3, R3, R38, R3 ;  /* 0x0000002603032223 */ /* 0x000fc80000000003 */
[----:B------:R-:W-:Y:S01]  /*fbd0*/  @P2 FFMA R5, R3, 1.84467440737095516160e+19, RZ ;  /* 0x5f80000003052823 */ /* 0x000fe200000000ff */
[----:B------:R-:W-:Y:S06]  /*fbe0*/  BRA `(.L_x_398) ;  /* 0x0000000000887947 */ /* 0x000fec0003800000 */
.L_x_397:
[----:B------:R-:W-:-:S04]  /*fbf0*/  IADD3 R5, R3, -0xfd, RZ ;  /* 0xffffff0303057810 */ /* 0x000fc80007ffe0ff */
[----:B------:R-:W-:-:S13]  /*fc00*/  ISETP.GT.U32.AND P2, PT, R5, 0x1, PT ;  /* 0x000000010500780c */ /* 0x000fda0003f44070 */
[----:B------:R-:W-:Y:S05]  /*fc10*/  @P2 BRA `(.L_x_399) ;  /* 0x0000000000782947 */ /* 0x000fea0003800000 */
[----:B------:R-:W-:Y:S01]  /*fc20*/  LOP3.LUT R41, R0, 0x7fffff, RZ, 0xc0, !PT ;  /* 0x007fffff00297812 */ /* 0x000fe200078ec0ff */
[----:B------:R-:W-:Y:S01]  /*fc30*/  VIADD R3, R3, 0xffffff04 ;  /* 0xffffff0403037836 */ /* 0x000fe20000000000 */
[----:B------:R-:W-:Y:S02]  /*fc40*/  MOV R38, 0x3 ;  /* 0x0000000300267802 */ /* 0x000fe40000000f00 */
[----:B------:R-:W-:-:S04]  /*fc50*/  LOP3.LUT R41, R41, 0x3f800000, RZ, 0xfc, !PT ;  /* 0x3f80000029297812 */ /* 0x000fc800078efcff */
[----:B------:R-:W1:Y:S02]  /*fc60*/  MUFU.RCP R36, R41 ;  /* 0x0000002900247308 */ /* 0x000e640000001000 */
[----:B-1----:R-:W-:-:S04]  /*fc70*/  FFMA R37, R41, R36, -1 ;  /* 0xbf80000029257423 */ /* 0x002fc80000000024 */
[----:B------:R-:W-:-:S04]  /*fc80*/  FADD.FTZ R37, -R37, -RZ ;  /* 0x800000ff25257221 */ /* 0x000fc80000010100 */
[CCC-:B------:R-:W-:Y:S01]  /*fc90*/  FFMA.RM R35, R36.reuse, R37.reuse, R36.reuse ;  /* 0x0000002524237223 */ /* 0x1c0fe20000004024 */
[----:B------:R-:W-:Y:S01]  /*fca0*/  FFMA.RP R36, R36, R37, R36 ;  /* 0x0000002524247223 */ /* 0x000fe20000008024 */
[----:B------:R-:W-:-:S03]  /*fcb0*/  SHF.L.U32 R37, R38, R5, RZ ;  /* 0x0000000526257219 */ /* 0x000fc600000006ff */
[C---:B------:R-:W-:Y:S02]  /*fcc0*/  LOP3.LUT R39, R35.reuse, 0x7fffff, RZ, 0xc0, !PT ;  /* 0x007fffff23277812 */ /* 0x040fe400078ec0ff */
[----:B------:R-:W-:Y:S02]  /*fcd0*/  FSETP.NEU.FTZ.AND P2, PT, R35, R36, PT ;  /* 0x000000242300720b */ /* 0x000fe40003f5d000 */
[----:B------:R-:W-:Y:S02]  /*fce0*/  LOP3.LUT R36, R39, 0x800000, RZ, 0xfc, !PT ;  /* 0x0080000027247812 */ /* 0x000fe400078efcff */
[----:B------:R-:W-:Y:S02]  /*fcf0*/  SEL R35, RZ, 0xffffffff, !P2 ;  /* 0xffffffffff237807 */ /* 0x000fe40005000000 */
[----:B------:R-:W-:Y:S02]  /*fd00*/  LOP3.LUT R38, R37, R36, RZ, 0xc0, !PT ;  /* 0x0000002425267212 */ /* 0x000fe400078ec0ff */
[----:B------:R-:W-:-:S02]  /*fd10*/  IADD3 R35, -R35, RZ, RZ ;  /* 0x000000ff23237210 */ /* 0x000fc40007ffe1ff */
[-C--:B------:R-:W-:Y:S02]  /*fd20*/  SHF.R.U32.HI R38, RZ, R5.reuse, R38 ;  /* 0x00000005ff267219 */ /* 0x080fe40000011626 */
[--C-:B------:R-:W-:Y:S02]  /*fd30*/  LOP3.LUT P3, RZ, R35, R5, R36.reuse, 0xf8, !PT ;  /* 0x0000000523ff7212 */ /* 0x100fe4000786f824 */
[C---:B------:R-:W-:Y:S02]  /*fd40*/  LOP3.LUT P2, RZ, R38.reuse, 0x1, RZ, 0xc0, !PT ;  /* 0x0000000126ff7812 */ /* 0x040fe4000784c0ff */
[----:B------:R-:W-:Y:S02]  /*fd50*/  LOP3.LUT P4, RZ, R38, 0x2, RZ, 0xc0, !PT ;  /* 0x0000000226ff7812 */ /* 0x000fe4000788c0ff */
[----:B------:R-:W-:Y:S02]  /*fd60*/  SHF.R.U32.HI R3, RZ, R3, R36 ;  /* 0x00000003ff037219 */ /* 0x000fe40000011624 */
[----:B------:R-:W-:-:S02]  /*fd70*/  PLOP3.LUT P2, PT, P2, P3, P4, 0xe0, 0x0 ;  /* 0x000000000000781c */ /* 0x000fc40001747c40 */
[----:B------:R-:W-:Y:S02]  /*fd80*/  LOP3.LUT P3, RZ, R0, 0x7fffff, RZ, 0xc0, !PT ;  /* 0x007fffff00ff7812 */ /* 0x000fe4000786c0ff */
[----:B------:R-:W-:-:S04]  /*fd90*/  SEL R5, RZ, 0x1, !P2 ;  /* 0x00000001ff057807 */ /* 0x000fc80005000000 */
[----:B------:R-:W-:-:S04]  /*fda0*/  IADD3 R5, -R5, RZ, RZ ;  /* 0x000000ff05057210 */ /* 0x000fc80007ffe1ff */
[----:B------:R-:W-:-:S13]  /*fdb0*/  ISETP.GE.AND P2, PT, R5, RZ, PT ;  /* 0x000000ff0500720c */ /* 0x000fda0003f46270 */
[----:B------:R-:W-:-:S04]  /*fdc0*/  @!P2 IADD3 R3, R3, 0x1, RZ ;  /* 0x000000010303a810 */ /* 0x000fc80007ffe0ff */
[----:B------:R-:W-:-:S04]  /*fdd0*/  @!P3 SHF.L.U32 R3, R3, 0x1, RZ ;  /* 0x000000010303b819 */ /* 0x000fc800000006ff */
[----:B------:R-:W-:Y:S01]  /*fde0*/  LOP3.LUT R5, R3, 0x80000000, R0, 0xf8, !PT ;  /* 0x8000000003057812 */ /* 0x000fe200078ef800 */
[----:B------:R-:W-:Y:S06]  /*fdf0*/  BRA `(.L_x_398) ;  /* 0x0000000000047947 */ /* 0x000fec0003800000 */
.L_x_399:
[----:B------:R1:W2:Y:S02]  /*fe00*/  MUFU.RCP R5, R0 ;  /* 0x0000000000057308 */ /* 0x0002a40000001000 */
.L_x_398:
[----:B------:R-:W-:Y:S05]  /*fe10*/  BSYNC B0 ;  /* 0x0000000000007941 */ /* 0x000fea0003800000 */
.L_x_396:
[----:B-12---:R-:W-:Y:S02]  /*fe20*/  MOV R0, R5 ;  /* 0x0000000500007202 */ /* 0x006fe40000000f00 */
[----:B------:R-:W-:-:S04]  /*fe30*/  MOV R5, 0x0 ;  /* 0x0000000000057802 */ /* 0x000fc80000000f00 */
[----:B------:R-:W-:Y:S05]  /*fe40*/  RET.REL.NODEC R4 `(_ZN7cutlass13device_kernelINS_4gemm6kernel13GemmUniversalIN4cute5tupleIJiiiiEEENS1_10collective13CollectiveMmaINS1_37MainloopSm90TmaGmmaWarpSpecializedFP8ILi12ENS5_IJNS4_1CILi1EEESB_SB_EEENS1_35KernelTmaWarpSpecializedCooperativeEEENS5_IJNSA_ILi128EEESF_NSA_ILi64EEEEEENS_12float_e4m3_tENS5_IJlSB_lEEESI_SJ_NS4_8TiledMMAINS4_8MMA_AtomIJNS4_4SM904GMMA31MMA_64x128x32_F32E4M3E4M3_SS_TNILNSN_7ScaleInE1ELSP_1EEEEEENS4_6LayoutINS5_IJNSA_ILi2EEESB_SB_EEENS5_IJSB_NSA_ILi0EEESV_EEEEENS5_IJNS4_10UnderscoreESY_SY_EEEEENS4_13SM90_TMA_LOADENS4_14ComposedLayoutINS4_7SwizzleILi2ELi4ELi3EEENS4_18smem_ptr_flag_bitsILi8EEENSS_INS5_IJNSA_ILi8EEESG_EEENS5_IJSG_SB_EEEEEEEvNS4_8identityES11_S1B_vS1C_EENS_8epilogue10collective18CollectiveEpilogueINS1E_22Sm90TmaWarpSpecializedILi4ELi2ELi16ELb0ELb0EEEJSH_NS5_IJSF_NSA_ILi32EEEEEESI_SJ_SI_SJ_NS1E_6fusion15FusionCallbacksIS1I_NS1L_13LinCombEltActINS1E_6thread4SiLuESI_fSI_fLNS_15FloatRoundStyleE2EEESH_S1K_JEEES11_NS12_INS13_ILi1ELi4ELi3EEES16_NSS_INS5_IJS17_S1J_EEENS5_IJS1J_SB_EEEEEEENS4_39AutoVectorizingCopyWithAssumedAlignmentILi128EEENS4_14SM90_TMA_STOREES1X_S1Z_NS4_9Copy_AtomIJNS4_17SM90_U32x4_STSM_NENS_6half_tEEEEvEEEvvEEEEvNT_6ParamsE) ;  /* 0xffffff00046c7950 */ /* 0x000fea0003c3ffff */
.L_x_400:
[----:B------:R-:W-:-:S00]  /*fe50*/  BRA `(.L_x_400) ;  /* 0xfffffffc00fc7947 */ /* 0x000fc0000383ffff */
[----:B------:R-:W-:-:S00]  /*fe60*/  NOP ;  /* 0x0000000000007918 */ /* 0x000fc00000000000 */
        /* <DEDUP_REMOVED lines=9> */
.L_x_401:


//--------------------- .nv.global.init           --------------------------
	.section	.nv.global.init,"aw",@progbits
.nv.global.init:
	.type		$str$24,@object
	.size		$str$24,($str$25 - $str$24)
$str$24:
        /*0000*/ 	.byte	0x28, 0x61, 0x64, 0x64, 0x72, 0x65, 0x73, 0x73, 0x20, 0x26, 0x20, 0x6d, 0x61, 0x73, 0x6b, 0x29
        /*0010*/ 	.byte	0x20, 0x3d, 0x3d, 0x20, 0x30, 0x00
	.type		$str$25,@object
	.size		$str$25,(__unnamed_1 - $str$25)
$str$25:
        /*0016*/ 	.byte	0x2f, 0x74, 0x6d, 0x70, 0x2f, 0x63, 0x75, 0x74, 0x6c, 0x61, 0x73, 0x73, 0x5f, 0x73, 0x77, 0x65
        /*0026*/ 	.byte	0x65, 0x70, 0x5f, 0x73, 0x72, 0x63, 0x2f, 0x69, 0x6e, 0x63, 0x6c, 0x75, 0x64, 0x65, 0x2f, 0x63
        /*0036*/ 	.byte	0x75, 0x74, 0x65, 0x2f, 0x70, 0x6f, 0x69, 0x6e, 0x74, 0x65, 0x72, 0x5f, 0x66, 0x6c, 0x61, 0x67
        /*0046*/ 	.byte	0x67, 0x65, 0x64, 0x2e, 0x68, 0x70, 0x70, 0x00
	.type		__unnamed_1,@object
	.size		__unnamed_1,(__unnamed_2 - __unnamed_1)
__unnamed_1:
        /*004e*/ 	.byte	0x61, 0x75, 0x74, 0x6f, 0x20, 0x63, 0x75, 0x74, 0x65, 0x3a, 0x3a, 0x61, 0x73, 0x5f, 0x70, 0x6f
        /* <DEDUP_REMOVED lines=27> */
        /*020e*/ 	.byte	0x3a, 0x43, 0x3c, 0x34, 0x30, 0x39, 0x36, 0x3e, 0x3e, 0x3e, 0x3e, 0x3e, 0x5d, 0x00
	.type		__unnamed_2,@object
	.size		__unnamed_2,(.L_1 - __unnamed_2)
__unnamed_2:
        /* <DEDUP_REMOVED lines=29> */
.L_1:


//--------------------- .nv.shared._ZN7cutlass13device_kernelINS_4gemm6kernel13GemmUniversalIN4cute5tupleIJiiiiEEENS1_10collective13CollectiveMmaINS1_37MainloopSm90TmaGmmaWarpSpecializedFP8ILi12ENS5_IJNS4_1CILi1EEESB_SB_EEENS1_35KernelTmaWarpSpecializedCooperativeEEENS5_IJNSA_ILi128EEESF_NSA_ILi64EEEEEENS_12float_e4m3_tENS5_IJlSB_lEEESI_SJ_NS4_8TiledMMAINS4_8MMA_AtomIJNS4_4SM904GMMA31MMA_64x128x32_F32E4M3E4M3_SS_TNILNSN_7ScaleInE1ELSP_1EEEEEENS4_6LayoutINS5_IJNSA_ILi2EEESB_SB_EEENS5_IJSB_NSA_ILi0EEESV_EEEEENS5_IJNS4_10UnderscoreESY_SY_EEEEENS4_13SM90_TMA_LOADENS4_14ComposedLayoutINS4_7SwizzleILi2ELi4ELi3EEENS4_18smem_ptr_flag_bitsILi8EEENSS_INS5_IJNSA_ILi8EEESG_EEENS5_IJSG_SB_EEEEEEEvNS4_8identityES11_S1B_vS1C_EENS_8epilogue10collective18CollectiveEpilogueINS1E_22Sm90TmaWarpSpecializedILi4ELi2ELi16ELb0ELb0EEEJSH_NS5_IJSF_NSA_ILi32EEEEEESI_SJ_SI_SJ_NS1E_6fusion15FusionCallbacksIS1I_NS1L_13LinCombEltActINS1E_6thread4SiLuESI_fSI_fLNS_15FloatRoundStyleE2EEESH_S1K_JEEES11_NS12_INS13_ILi1ELi4ELi3EEES16_NSS_INS5_IJS17_S1J_EEENS5_IJS1J_SB_EEEEEEENS4_39AutoVectorizingCopyWithAssumedAlignmentILi128EEENS4_14SM90_TMA_STOREES1X_S1Z_NS4_9Copy_AtomIJNS4_17SM90_U32x4_STSM_NENS_6half_tEEEEvEEEvvEEEEvNT_6ParamsE --------------------------
	.section	.nv.shared._ZN7cutlass13device_kernelINS_4gemm6kernel13GemmUniversalIN4cute5tupleIJiiiiEEENS1_10collective13CollectiveMmaINS1_37MainloopSm90TmaGmmaWarpSpecializedFP8ILi12ENS5_IJNS4_1CILi1EEESB_SB_EEENS1_35KernelTmaWarpSpecializedCooperativeEEENS5_IJNSA_ILi128EEESF_NSA_ILi64EEEEEENS_12float_e4m3_tENS5_IJlSB_lEEESI_SJ_NS4_8TiledMMAINS4_8MMA_AtomIJNS4_4SM904GMMA31MMA_64x128x32_F32E4M3E4M3_SS_TNILNSN_7ScaleInE1ELSP_1EEEEEENS4_6LayoutINS5_IJNSA_ILi2EEESB_SB_EEENS5_IJSB_NSA_ILi0EEESV_EEEEENS5_IJNS4_10UnderscoreESY_SY_EEEEENS4_13SM90_TMA_LOADENS4_14ComposedLayoutINS4_7SwizzleILi2ELi4ELi3EEENS4_18smem_ptr_flag_bitsILi8EEENSS_INS5_IJNSA_ILi8EEESG_EEENS5_IJSG_SB_EEEEEEEvNS4_8identityES11_S1B_vS1C_EENS_8epilogue10collective18CollectiveEpilogueINS1E_22Sm90TmaWarpSpecializedILi4ELi2ELi16ELb0ELb0EEEJSH_NS5_IJSF_NSA_ILi32EEEEEESI_SJ_SI_SJ_NS1E_6fusion15FusionCallbacksIS1I_NS1L_13LinCombEltActINS1E_6thread4SiLuESI_fSI_fLNS_15FloatRoundStyleE2EEESH_S1K_JEEES11_NS12_INS13_ILi1ELi4ELi3EEES16_NSS_INS5_IJS17_S1J_EEENS5_IJS1J_SB_EEEEEEENS4_39AutoVectorizingCopyWithAssumedAlignmentILi128EEENS4_14SM90_TMA_STOREES1X_S1Z_NS4_9Copy_AtomIJNS4_17SM90_U32x4_STSM_NENS_6half_tEEEEvEEEvvEEEEvNT_6ParamsE,"aw",@nobits
	.sectionflags	@""
	.align	16
	.zero		1024


//--------------------- .nv.shared.reserved.0     --------------------------
	.section	.nv.shared.reserved.0,"aw",@nobits
	.weak		__nv_reservedSMEM_offset_0_alias
	.size		__nv_reservedSMEM_offset_0_alias, 0, 0
	.other		__nv_reservedSMEM_offset_0_alias,@"STO_CUDA_RESERVED_SHARED STV_DEFAULT"
__nv_reservedSMEM_offset_0_alias:
	.zero		0


//--------------------- .nv.global                --------------------------
	.section	.nv.global,"aw",@nobits
.nv.global:
	.type		_ZN39_INTERNAL_7178b318_4_k_cu_2ca9b0ad_36604cute1_E,@object
	.size		_ZN39_INTERNAL_7178b318_4_k_cu_2ca9b0ad_36604cute1_E,(_ZN39_INTERNAL_7178b318_4_k_cu_2ca9b0ad_36604cuda3std3__45__cpo6cbeginE - _ZN39_INTERNAL_7178b318_4_k_cu_2ca9b0ad_36604cute1_E)
_ZN39_INTERNAL_7178b318_4_k_cu_2ca9b0ad_36604cute1_E:
	.zero		1
	.type		_ZN39_INTERNAL_7178b318_4_k_cu_2ca9b0ad_36604cuda3std3__45__cpo6cbeginE,@object
	.size		_ZN39_INTERNAL_7178b318_4_k_cu_2ca9b0ad_36604cuda3std3__45__cpo6cbeginE,(_ZN39_INTERNAL_7178b318_4_k_cu_2ca9b0ad_36604cuda3std3__48in_placeE - _ZN39_INTERNAL_7178b318_4_k_cu_2ca9b0ad_36604cuda3std3__45__cpo6cbeginE)
_ZN39_INTERNAL_7178b318_4_k_cu_2ca9b0ad_36604cuda3std3__45__cpo6cbeginE:
	.zero		1
	.type		_ZN39_INTERNAL_7178b318_4_k_cu_2ca9b0ad_36604cuda3std3__48in_placeE,@object
	.size		_ZN39_INTERNAL_7178b318_4_k_cu_2ca9b0ad_36604cuda3std3__48in_placeE,(_ZN39_INTERNAL_7178b318_4_k_cu_2ca9b0ad_36604cuda3std6ranges3__45__cpo9iter_moveE - _ZN39_INTERNAL_7178b318_4_k_cu_2ca9b0ad_36604cuda3std3__48in_placeE)
_ZN39_INTERNAL_7178b318_4_k_cu_2ca9b0ad_36604cuda3std3__48in_placeE:
	.zero		1
	.type		_ZN39_INTERNAL_7178b318_4_k_cu_2ca9b0ad_36604cuda3std6ranges3__45__cpo9iter_moveE,@object
	.size		_ZN39_INTERNAL_7178b318_4_k_cu_2ca9b0ad_36604cuda3std6ranges3__45__cpo9iter_moveE,(_ZN39_INTERNAL_7178b318_4_k_cu_2ca9b0ad_36604cuda3std3__45__cpo5beginE - _ZN39_INTERNAL_7178b318_4_k_cu_2ca9b0ad_36604cuda3std6ranges3__45__cpo9iter_moveE)
_ZN39_INTERNAL_7178b318_4_k_cu_2ca9b0ad_36604cuda3std6ranges3__45__cpo9iter_moveE:
	.zero		1
	.type		_ZN39_INTERNAL_7178b318_4_k_cu_2ca9b0ad_36604cuda3std3__45__cpo5beginE,@object
	.size		_ZN39_INTERNAL_7178b318_4_k_cu_2ca9b0ad_36604cuda3std3__45__cpo5beginE,(_ZN39_INTERNAL_7178b318_4_k_cu_2ca9b0ad_36604cuda3std3__441_GLOBAL__N__7178b318_4_k_cu_2ca9b0ad_36606ignoreE - _ZN39_INTERNAL_7178b318_4_k_cu_2ca9b0ad_36604cuda3std3__45__cpo5beginE)
_ZN39_INTERNAL_7178b318_4_k_cu_2ca9b0ad_36604cuda3std3__45__cpo5beginE:
	.zero		1
	.type		_ZN39_INTERNAL_7178b318_4_k_cu_2ca9b0ad_36604cuda3std3__441_GLOBAL__N__7178b318_4_k_cu_2ca9b0ad_36606ignoreE,@object
	.size		_ZN39_INTERNAL_7178b318_4_k_cu_2ca9b0ad_36604cuda3std3__441_GLOBAL__N__7178b318_4_k_cu_2ca9b0ad_36606ignoreE,(_ZN39_INTERNAL_7178b318_4_k_cu_2ca9b0ad_36604cute7productE - _ZN39_INTERNAL_7178b318_4_k_cu_2ca9b0ad_36604cuda3std3__441_GLOBAL__N__7178b318_4_k_cu_2ca9b0ad_36606ignoreE)
_ZN39_INTERNAL_7178b318_4_k_cu_2ca9b0ad_36604cuda3std3__441_GLOBAL__N__7178b318_4_k_cu_2ca9b0ad_36606ignoreE:
	.zero		1
	.type		_ZN39_INTERNAL_7178b318_4_k_cu_2ca9b0ad_36604cute7productE,@object
	.size		_ZN39_INTERNAL_7178b318_4_k_cu_2ca9b0ad_36604cute7productE,(_ZN39_INTERNAL_7178b318_4_k_cu_2ca9b0ad_36604cuda3std3__45__cpo3endE - _ZN39_INTERNAL_7178b318_4_k_cu_2ca9b0ad_36604cute7productE)
_ZN39_INTERNAL_7178b318_4_k_cu_2ca9b0ad_36604cute7productE:
	.zero		1
	.type		_ZN39_INTERNAL_7178b318_4_k_cu_2ca9b0ad_36604cuda3std3__45__cpo3endE,@object
	.size		_ZN39_INTERNAL_7178b318_4_k_cu_2ca9b0ad_36604cuda3std3__45__cpo3endE,(_ZN39_INTERNAL_7178b318_4_k_cu_2ca9b0ad_36604cuda3std3__419piecewise_constructE - _ZN39_INTERNAL_7178b318_4_k_cu_2ca9b0ad_36604cuda3std3__45__cpo3endE)
_ZN39_INTERNAL_7178b318_4_k_cu_2ca9b0ad_36604cuda3std3__45__cpo3endE:
	.zero		1
	.type		_ZN39_INTERNAL_7178b318_4_k_cu_2ca9b0ad_36604cuda3std3__419piecewise_constructE,@object
	.size		_ZN39_INTERNAL_7178b318_4_k_cu_2ca9b0ad_36604cuda3std3__419piecewise_constructE,(_ZN39_INTERNAL_7178b318_4_k_cu_2ca9b0ad_36604cuda3std3__45__cpo4cendE - _ZN39_INTERNAL_7178b318_4_k_cu_2ca9b0ad_36604cuda3std3__419piecewise_constructE)
_ZN39_INTERNAL_7178b318_4_k_cu_2ca9b0ad_36604cuda3std3__419piecewise_constructE:
	.zero		1
	.type		_ZN39_INTERNAL_7178b318_4_k_cu_2ca9b0ad_36604cuda3std3__45__cpo4cendE,@object
	.size		_ZN39_INTERNAL_7178b318_4_k_cu_2ca9b0ad_36604cuda3std3__45__cpo4cendE,(_ZN39_INTERNAL_7178b318_4_k_cu_2ca9b0ad_36604cuda3std6ranges3__45__cpo4swapE - _ZN39_INTERNAL_7178b318_4_k_cu_2ca9b0ad_36604cuda3std3__45__cpo4cendE)
_ZN39_INTERNAL_7178b318_4_k_cu_2ca9b0ad_36604cuda3std3__45__cpo4cendE:
	.zero		1
	.type		_ZN39_INTERNAL_7178b318_4_k_cu_2ca9b0ad_36604cuda3std6ranges3__45__cpo4swapE,@object
	.size		_ZN39_INTERNAL_7178b318_4_k_cu_2ca9b0ad_36604cuda3std6ranges3__45__cpo4swapE,(.L_9 - _ZN39_INTERNAL_7178b318_4_k_cu_2ca9b0ad_36604cuda3std6ranges3__45__cpo4swapE)
_ZN39_INTERNAL_7178b318_4_k_cu_2ca9b0ad_36604cuda3std6ranges3__45__cpo4swapE:
	.zero		1
.L_9:


//--------------------- .nv.constant0._ZN7cutlass13device_kernelINS_4gemm6kernel13GemmUniversalIN4cute5tupleIJiiiiEEENS1_10collective13CollectiveMmaINS1_37MainloopSm90TmaGmmaWarpSpecializedFP8ILi12ENS5_IJNS4_1CILi1EEESB_SB_EEENS1_35KernelTmaWarpSpecializedCooperativeEEENS5_IJNSA_ILi128EEESF_NSA_ILi64EEEEEENS_12float_e4m3_tENS5_IJlSB_lEEESI_SJ_NS4_8TiledMMAINS4_8MMA_AtomIJNS4_4SM904GMMA31MMA_64x128x32_F32E4M3E4M3_SS_TNILNSN_7ScaleInE1ELSP_1EEEEEENS4_6LayoutINS5_IJNSA_ILi2EEESB_SB_EEENS5_IJSB_NSA_ILi0EEESV_EEEEENS5_IJNS4_10UnderscoreESY_SY_EEEEENS4_13SM90_TMA_LOADENS4_14ComposedLayoutINS4_7SwizzleILi2ELi4ELi3EEENS4_18smem_ptr_flag_bitsILi8EEENSS_INS5_IJNSA_ILi8EEESG_EEENS5_IJSG_SB_EEEEEEEvNS4_8identityES11_S1B_vS1C_EENS_8epilogue10collective18CollectiveEpilogueINS1E_22Sm90TmaWarpSpecializedILi4ELi2ELi16ELb0ELb0EEEJSH_NS5_IJSF_NSA_ILi32EEEEEESI_SJ_SI_SJ_NS1E_6fusion15FusionCallbacksIS1I_NS1L_13LinCombEltActINS1E_6thread4SiLuESI_fSI_fLNS_15FloatRoundStyleE2EEESH_S1K_JEEES11_NS12_INS13_ILi1ELi4ELi3EEES16_NSS_INS5_IJS17_S1J_EEENS5_IJS1J_SB_EEEEEEENS4_39AutoVectorizingCopyWithAssumedAlignmentILi128EEENS4_14SM90_TMA_STOREES1X_S1Z_NS4_9Copy_AtomIJNS4_17SM90_U32x4_STSM_NENS_6half_tEEEEvEEEvvEEEEvNT_6ParamsE --------------------------
	.section	.nv.constant0._ZN7cutlass13device_kernelINS_4gemm6kernel13GemmUniversalIN4cute5tupleIJiiiiEEENS1_10collective13CollectiveMmaINS1_37MainloopSm90TmaGmmaWarpSpecializedFP8ILi12ENS5_IJNS4_1CILi1EEESB_SB_EEENS1_35KernelTmaWarpSpecializedCooperativeEEENS5_IJNSA_ILi128EEESF_NSA_ILi64EEEEEENS_12float_e4m3_tENS5_IJlSB_lEEESI_SJ_NS4_8TiledMMAINS4_8MMA_AtomIJNS4_4SM904GMMA31MMA_64x128x32_F32E4M3E4M3_SS_TNILNSN_7ScaleInE1ELSP_1EEEEEENS4_6LayoutINS5_IJNSA_ILi2EEESB_SB_EEENS5_IJSB_NSA_ILi0EEESV_EEEEENS5_IJNS4_10UnderscoreESY_SY_EEEEENS4_13SM90_TMA_LOADENS4_14ComposedLayoutINS4_7SwizzleILi2ELi4ELi3EEENS4_18smem_ptr_flag_bitsILi8EEENSS_INS5_IJNSA_ILi8EEESG_EEENS5_IJSG_SB_EEEEEEEvNS4_8identityES11_S1B_vS1C_EENS_8epilogue10collective18CollectiveEpilogueINS1E_22Sm90TmaWarpSpecializedILi4ELi2ELi16ELb0ELb0EEEJSH_NS5_IJSF_NSA_ILi32EEEEEESI_SJ_SI_SJ_NS1E_6fusion15FusionCallbacksIS1I_NS1L_13LinCombEltActINS1E_6thread4SiLuESI_fSI_fLNS_15FloatRoundStyleE2EEESH_S1K_JEEES11_NS12_INS13_ILi1ELi4ELi3EEES16_NSS_INS5_IJS17_S1J_EEENS5_IJS1J_SB_EEEEEEENS4_39AutoVectorizingCopyWithAssumedAlignmentILi128EEENS4_14SM90_TMA_STOREES1X_S1Z_NS4_9Copy_AtomIJNS4_17SM90_U32x4_STSM_NENS_6half_tEEEEvEEEvvEEEEvNT_6ParamsE,"a",@progbits
	.sectionflags	@""
	.align	4
.nv.constant0._ZN7cutlass13device_kernelINS_4gemm6kernel13GemmUniversalIN4cute5tupleIJiiiiEEENS1_10collective13CollectiveMmaINS1_37MainloopSm90TmaGmmaWarpSpecializedFP8ILi12ENS5_IJNS4_1CILi1EEESB_SB_EEENS1_35KernelTmaWarpSpecializedCooperativeEEENS5_IJNSA_ILi128EEESF_NSA_ILi64EEEEEENS_12float_e4m3_tENS5_IJlSB_lEEESI_SJ_NS4_8TiledMMAINS4_8MMA_AtomIJNS4_4SM904GMMA31MMA_64x128x32_F32E4M3E4M3_SS_TNILNSN_7ScaleInE1ELSP_1EEEEEENS4_6LayoutINS5_IJNSA_ILi2EEESB_SB_EEENS5_IJSB_NSA_ILi0EEESV_EEEEENS5_IJNS4_10UnderscoreESY_SY_EEEEENS4_13SM90_TMA_LOADENS4_14ComposedLayoutINS4_7SwizzleILi2ELi4ELi3EEENS4_18smem_ptr_flag_bitsILi8EEENSS_INS5_IJNSA_ILi8EEESG_EEENS5_IJSG_SB_EEEEEEEvNS4_8identityES11_S1B_vS1C_EENS_8epilogue10collective18CollectiveEpilogueINS1E_22Sm90TmaWarpSpecializedILi4ELi2ELi16ELb0ELb0EEEJSH_NS5_IJSF_NSA_ILi32EEEEEESI_SJ_SI_SJ_NS1E_6fusion15FusionCallbacksIS1I_NS1L_13LinCombEltActINS1E_6thread4SiLuESI_fSI_fLNS_15FloatRoundStyleE2EEESH_S1K_JEEES11_NS12_INS13_ILi1ELi4ELi3EEES16_NSS_INS5_IJS17_S1J_EEENS5_IJS1J_SB_EEEEEEENS4_39AutoVectorizingCopyWithAssumedAlignmentILi128EEENS4_14SM90_TMA_STOREES1X_S1Z_NS4_9Copy_AtomIJNS4_17SM90_U32x4_STSM_NENS_6half_tEEEEvEEEvvEEEEvNT_6ParamsE:
	.zero		2432


//--------------------- SYMBOLS --------------------------

	.type		.nv.reservedSmem.offset0,@object
	.size		.nv.reservedSmem.offset0,0x4
	.type		__assertfail,@function
